	.target	sm_90a

	.elftype	@"ET_EXEC"


//--------------------- .note.nv.tkinfo           --------------------------
	.section	.note.nv.tkinfo,"",@"SHT_NOTE"
	.sectionflags	@"SHF_NOTE_NV_TKINFO"
	.tkinfo
        /*0018*/ 	.word	0x00000002
        /*0030*/ 	.string	""
        /*0030*/ 	.string	"ptxas"
        /*0030*/ 	.string	"Cuda compilation tools, release 13.0, V13.0.88"
        /*0030*/ 	.string	"Build cuda_13.0.r13.0/compiler.36424714_0"
        /*0030*/ 	.string	"-arch sm_90a -m 64 "



//--------------------- .note.nv.cuinfo           --------------------------
	.section	.note.nv.cuinfo,"",@"SHT_NOTE"
	.sectionflags	@"SHF_NOTE_NV_CUINFO"
        /*0018*/ 	.short	0x0002
        /*001a*/ 	.short	0x005a
        /*001c*/ 	.short	0x0082
	.zero		2


//--------------------- .nv.info                  --------------------------
	.section	.nv.info,"",@"SHT_CUDA_INFO"
	.align	4


	//----- nvinfo : EIATTR_REGCOUNT
	.align		4
        /*0000*/ 	.byte	0x04, 0x2f
        /*0002*/ 	.short	(.L_16 - .L_15)
	.align		4
.L_15:
        /*0004*/ 	.word	index@(_ZN7cutlass13device_kernelINS_4fmha6kernel28FmhaKernelTmaWarpSpecializedINS1_10collective30FmhaMainloopTmaWarpSpecializedINS_10bfloat16_tEffN4cute5tupleIJNS7_1CILi128EEENS9_ILi64EEENS9_ILi512EEEEEENS8_IJiNS9_ILi1EEENS8_IJiiEEEEEESG_SG_NS4_14ResidualFusionEJNS2_6OptionILNS2_3TagE0ENS9_ILb1EEEEENSI_ILSJ_2ESK_EEEEENS4_15FmhaFwdEpilogueIS6_fNS8_IJSB_SC_SB_EEEEENS2_23PersistentTileSchedulerEJSL_SM_EEEEEvNT_6ParamsE)
        /*0008*/ 	.word	0x000000a8


	//----- nvinfo : EIATTR_FRAME_SIZE
	.align		4
.L_16:
        /*000c*/ 	.byte	0x04, 0x11
        /*000e*/ 	.short	(.L_18 - .L_17)
	.align		4
.L_17:
        /*0010*/ 	.word	index@($__internal_0_$__cuda_sm20_rcp_rn_f32_slowpath)
        /*0014*/ 	.word	0x00000b60


	//----- nvinfo : EIATTR_FRAME_SIZE
	.align		4
.L_18:
        /*0018*/ 	.byte	0x04, 0x11
        /*001a*/ 	.short	(.L_20 - .L_19)
	.align		4
.L_19:
        /*001c*/ 	.word	index@(_ZN7cutlass13device_kernelINS_4fmha6kernel28FmhaKernelTmaWarpSpecializedINS1_10collective30FmhaMainloopTmaWarpSpecializedINS_10bfloat16_tEffN4cute5tupleIJNS7_1CILi128EEENS9_ILi64EEENS9_ILi512EEEEEENS8_IJiNS9_ILi1EEENS8_IJiiEEEEEESG_SG_NS4_14ResidualFusionEJNS2_6OptionILNS2_3TagE0ENS9_ILb1EEEEENSI_ILSJ_2ESK_EEEEENS4_15FmhaFwdEpilogueIS6_fNS8_IJSB_SC_SB_EEEEENS2_23PersistentTileSchedulerEJSL_SM_EEEEEvNT_6ParamsE)
        /*0020*/ 	.word	0x00000b60


	//----- nvinfo : EIATTR_MIN_STACK_SIZE
	.align		4
.L_20:
        /*0024*/ 	.byte	0x04, 0x12
        /*0026*/ 	.short	(.L_22 - .L_21)
	.align		4
.L_21:
        /*0028*/ 	.word	index@(_ZN7cutlass13device_kernelINS_4fmha6kernel28FmhaKernelTmaWarpSpecializedINS1_10collective30FmhaMainloopTmaWarpSpecializedINS_10bfloat16_tEffN4cute5tupleIJNS7_1CILi128EEENS9_ILi64EEENS9_ILi512EEEEEENS8_IJiNS9_ILi1EEENS8_IJiiEEEEEESG_SG_NS4_14ResidualFusionEJNS2_6OptionILNS2_3TagE0ENS9_ILb1EEEEENSI_ILSJ_2ESK_EEEEENS4_15FmhaFwdEpilogueIS6_fNS8_IJSB_SC_SB_EEEEENS2_23PersistentTileSchedulerEJSL_SM_EEEEEvNT_6ParamsE)
        /*002c*/ 	.word	0x00000b60
.L_22:


//--------------------- .nv.compat                --------------------------
	.section	.nv.compat,"",@"SHT_CUDA_COMPAT_INFO"
	.align	4
        /*0000*/ 	.byte	0x02, 0x09, 0x01, 0x00, 0x02, 0x02, 0x04, 0x00, 0x02, 0x05, 0x05, 0x00, 0x03, 0x07, 0x01, 0x01
        /*0010*/ 	.byte	0x02, 0x03, 0x01, 0x00, 0x02, 0x06, 0x01, 0x00, 0x04, 0x0b, 0x08, 0x00, 0x00, 0x00, 0x00, 0x00
        /*0020*/ 	.byte	0x00, 0x00, 0x00, 0x00


//--------------------- .nv.info._ZN7cutlass13device_kernelINS_4fmha6kernel28FmhaKernelTmaWarpSpecializedINS1_10collective30FmhaMainloopTmaWarpSpecializedINS_10bfloat16_tEffN4cute5tupleIJNS7_1CILi128EEENS9_ILi64EEENS9_ILi512EEEEEENS8_IJiNS9_ILi1EEENS8_IJiiEEEEEESG_SG_NS4_14ResidualFusionEJNS2_6OptionILNS2_3TagE0ENS9_ILb1EEEEENSI_ILSJ_2ESK_EEEEENS4_15FmhaFwdEpilogueIS6_fNS8_IJSB_SC_SB_EEEEENS2_23PersistentTileSchedulerEJSL_SM_EEEEEvNT_6ParamsE --------------------------
	.section	.nv.info._ZN7cutlass13device_kernelINS_4fmha6kernel28FmhaKernelTmaWarpSpecializedINS1_10collective30FmhaMainloopTmaWarpSpecializedINS_10bfloat16_tEffN4cute5tupleIJNS7_1CILi128EEENS9_ILi64EEENS9_ILi512EEEEEENS8_IJiNS9_ILi1EEENS8_IJiiEEEEEESG_SG_NS4_14ResidualFusionEJNS2_6OptionILNS2_3TagE0ENS9_ILb1EEEEENSI_ILSJ_2ESK_EEEEENS4_15FmhaFwdEpilogueIS6_fNS8_IJSB_SC_SB_EEEEENS2_23PersistentTileSchedulerEJSL_SM_EEEEEvNT_6ParamsE,"",@"SHT_CUDA_INFO"
	.sectionflags	@""
	.align	4


	//----- nvinfo : EIATTR_CUDA_API_VERSION
	.align		4
        /*0000*/ 	.byte	0x04, 0x37
        /*0002*/ 	.short	(.L_24 - .L_23)
.L_23:
        /*0004*/ 	.word	0x00000082


	//----- nvinfo : EIATTR_KPARAM_INFO
	.align		4
.L_24:
        /*0008*/ 	.byte	0x04, 0x17
        /*000a*/ 	.short	(.L_26 - .L_25)
.L_25:
        /*000c*/ 	.word	0x00000000
        /*0010*/ 	.short	0x0000
        /*0012*/ 	.short	0x0070
        /*0014*/ 	.byte	0x00, 0xf0, 0x01, 0x20


	//----- nvinfo : EIATTR_SPARSE_MMA_MASK
	.align		4
.L_26:
        /*0018*/ 	.byte	0x03, 0x50
        /*001a*/ 	.short	0x0000


	//----- nvinfo : EIATTR_MAXREG_COUNT
	.align		4
        /*001c*/ 	.byte	0x03, 0x1b
        /*001e*/ 	.short	0x00a8


	//----- nvinfo : EIATTR_NUM_BARRIERS
	.align		4
        /*0020*/ 	.byte	0x02, 0x4c
        /*0022*/ 	.byte	0x02
	.zero		1


	//----- nvinfo : EIATTR_EXTERNS
	.align		4
        /*0024*/ 	.byte	0x04, 0x0f
        /*0026*/ 	.short	(.L_28 - .L_27)


	//   ....[0]....
	.align		4
.L_27:
        /*0028*/ 	.word	index@(__assertfail)


	//----- nvinfo : EIATTR_ANNOTATIONS
	.align		4
.L_28:
        /*002c*/ 	.byte	0x04, 0x55
        /*002e*/ 	.short	(.L_30 - .L_29)


	//   ....[0]....
.L_29:
        /*0030*/ 	.word	0x00000001
        /*0034*/ 	.byte	0xc0, 0x00, 0x00, 0x00, 0x01, 0x00, 0x00, 0x00, 0xf0, 0x02, 0x00, 0x00, 0x01, 0x00, 0x00, 0x00
        /* <DEDUP_REMOVED lines=1981> */
        /*7c14*/ 	.byte	0x90, 0x64, 0x02, 0x00, 0x01, 0x00, 0x00, 0x00, 0xf0, 0x67, 0x02, 0x00


	//----- nvinfo : EIATTR_MERCURY_ISA_VERSION
	.align		4
.L_30:
        /*7c20*/ 	.byte	0x03, 0x5f
        /*7c22*/ 	.short	0x0101


	//----- nvinfo : EIATTR_INT_WARP_WIDE_INSTR_OFFSETS
	.align		4
        /*7c24*/ 	.byte	0x04, 0x31
        /*7c26*/ 	.short	(.L_32 - .L_31)


	//   ....[0]....
.L_31:
        /*7c28*/ 	.word	0x000007c0


	//   ....[1]....
        /*7c2c*/ 	.word	0x000007d0


	//   ....[2]....
        /*7c30*/ 	.word	0x000007e0


	//   ....[3]....
        /*7c34*/ 	.word	0x000007f0


	//   ....[4]....
        /*7c38*/ 	.word	0x00000860


	//   ....[5]....
        /*7c3c*/ 	.word	0x00000a40


	//   ....[6]....
        /*7c40*/ 	.word	0x00000af0


	//----- nvinfo : EIATTR_COOP_GROUP_MASK_REGIDS
	.align		4
.L_32:
        /*7c44*/ 	.byte	0x04, 0x29
        /*7c46*/ 	.short	(.L_34 - .L_33)


	//   ....[0]....
.L_33:
        /*7c48*/ 	.word	0xffffffff


	//   ....[1]....
        /*7c4c*/ 	.word	0xffffffff


	//   ....[2]....
        /*7c50*/ 	.word	0xffffffff


	//   ....[3]....
        /*7c54*/ 	.word	0xffffffff


	//   ....[4]....
        /*7c58*/ 	.word	0xffffffff


	//   ....[5]....
        /*7c5c*/ 	.word	0xffffffff


	//   ....[6]....
        /*7c60*/ 	.word	0xffffffff


	//   ....[7]....
        /*7c64*/ 	.word	0xffffffff


	//   ....[8]....
        /*7c68*/ 	.word	0xffffffff


	//   ....[9]....
        /*7c6c*/ 	.word	0xffffffff


	//   ....[10]....
        /*7c70*/ 	.word	0xffffffff


	//   ....[11]....
        /*7c74*/ 	.word	0xffffffff


	//   ....[12]....
        /*7c78*/ 	.word	0xffffffff


	//   ....[13]....
        /*7c7c*/ 	.word	0xffffffff


	//   ....[14]....
        /*7c80*/ 	.word	0xffffffff


	//   ....[15]....
        /*7c84*/ 	.word	0xffffffff


	//   ....[16]....
        /*7c88*/ 	.word	0xffffffff


	//   ....[17]....
        /*7c8c*/ 	.word	0xffffffff


	//   ....[18]....
        /*7c90*/ 	.word	0xffffffff


	//   ....[19]....
        /*7c94*/ 	.word	0xffffffff


	//   ....[20]....
        /*7c98*/ 	.word	0xffffffff


	//   ....[21]....
        /*7c9c*/ 	.word	0xffffffff


	//----- nvinfo : EIATTR_COOP_GROUP_INSTR_OFFSETS
	.align		4
.L_34:
        /*7ca0*/ 	.byte	0x04, 0x28
        /*7ca2*/ 	.short	(.L_36 - .L_35)


	//   ....[0]....
.L_35:
        /*7ca4*/ 	.word	0x00000070


	//   ....[1]....
        /*7ca8*/ 	.word	0x000000b0


	//   ....[2]....
        /*7cac*/ 	.word	0x00000210


	//   ....[3]....
        /*7cb0*/ 	.word	0x00000440


	//   ....[4]....
        /*7cb4*/ 	.word	0x00000600


	//   ....[5]....
        /*7cb8*/ 	.word	0x00000760


	//   ....[6]....
        /*7cbc*/ 	.word	0x00002f60


	//   ....[7]....
        /*7cc0*/ 	.word	0x00002f80


	//   ....[8]....
        /*7cc4*/ 	.word	0x00002fa0


	//   ....[9]....
        /*7cc8*/ 	.word	0x00002fc0


	//   ....[10]....
        /*7ccc*/ 	.word	0x00009ce0


	//   ....[11]....
        /*7cd0*/ 	.word	0x00009d40


	//   ....[12]....
        /*7cd4*/ 	.word	0x0000ad20


	//   ....[13]....
        /*7cd8*/ 	.word	0x0000af00


	//   ....[14]....
        /*7cdc*/ 	.word	0x000148e0


	//   ....[15]....
        /*7ce0*/ 	.word	0x00014940


	//   ....[16]....
        /*7ce4*/ 	.word	0x000158b0


	//   ....[17]....
        /*7ce8*/ 	.word	0x00015a90


	//   ....[18]....
        /*7cec*/ 	.word	0x0001df70


	//   ....[19]....
        /*7cf0*/ 	.word	0x0001dfb0


	//   ....[20]....
        /*7cf4*/ 	.word	0x0001dff0


	//   ....[21]....
        /*7cf8*/ 	.word	0x0001e000


	//----- nvinfo : EIATTR_REG_RECONFIG
	.align		4
.L_36:
        /*7cfc*/ 	.byte	0x01, 0x54
	.zero		2


	//----- nvinfo : EIATTR_SYSCALL_OFFSETS
	.align		4
        /*7d00*/ 	.byte	0x04, 0x46
        /*7d02*/ 	.short	(.L_38 - .L_37)


	//   ....[0]....
.L_37:
        /*7d04*/ 	.word	0x00020690


	//   ....[1]....
        /*7d08*/ 	.word	0x000207f0


	//----- nvinfo : EIATTR_MBARRIER_INSTR_OFFSETS
	.align		4
.L_38:
        /*7d0c*/ 	.byte	0x04, 0x39
        /*7d0e*/ 	.short	(.L_40 - .L_39)


	//   ....[0]....
.L_39:
        /*7d10*/ 	.word	0x000003f0
        /*7d14*/ 	.word	0x000000ff
        /*7d18*/ 	.word	0x00074450
        /*7d1c*/ 	.short	0x0100
        /*7d1e*/ 	.byte	0x08
	.zero		1


	//   ....[1]....
        /*7d20*/ 	.word	0x00000400
        /*7d24*/ 	.word	0x000000ff
        /*7d28*/ 	.word	0x00074460
        /*7d2c*/ 	.short	0x0100
        /*7d2e*/ 	.byte	0x08
	.zero		1


	//   ....[2]....
        /*7d30*/ 	.word	0x00000410
        /*7d34*/ 	.word	0x000000ff
        /*7d38*/ 	.word	0x00074458
        /*7d3c*/ 	.short	0x0100
        /*7d3e*/ 	.byte	0x08
	.zero		1


	//   ....[3]....
        /*7d40*/ 	.word	0x00000420
        /*7d44*/ 	.word	0x000000ff
        /*7d48*/ 	.word	0x00074468
        /*7d4c*/ 	.short	0x0100
        /*7d4e*/ 	.byte	0x08
	.zero		1


	//   ....[4]....
        /*7d50*/ 	.word	0x00000550
        /*7d54*/ 	.word	0x000000ff
        /*7d58*/ 	.word	0x00074400
        /*7d5c*/ 	.short	0x0100
        /*7d5e*/ 	.byte	0x08
	.zero		1


	//   ....[5]....
        /*7d60*/ 	.word	0x00000560
        /*7d64*/ 	.word	0x000000ff
        /*7d68*/ 	.word	0x00074428
        /*7d6c*/ 	.short	0x0100
        /*7d6e*/ 	.byte	0x08
	.zero		1


	//   ....[6]....
        /*7d70*/ 	.word	0x00000570
        /*7d74*/ 	.word	0x000000ff
        /*7d78*/ 	.word	0x00074408
        /*7d7c*/ 	.short	0x0100
        /*7d7e*/ 	.byte	0x08
	.zero		1


	//   ....[7]....
        /*7d80*/ 	.word	0x00000580
        /*7d84*/ 	.word	0x000000ff
        /*7d88*/ 	.word	0x00074430
        /*7d8c*/ 	.short	0x0100
        /*7d8e*/ 	.byte	0x08
	.zero		1


	//   ....[8]....
        /*7d90*/ 	.word	0x00000590
        /*7d94*/ 	.word	0x000000ff
        /*7d98*/ 	.word	0x00074410
        /*7d9c*/ 	.short	0x0100
        /*7d9e*/ 	.byte	0x08
	.zero		1


	//   ....[9]....
        /*7da0*/ 	.word	0x000005a0
        /*7da4*/ 	.word	0x000000ff
        /*7da8*/ 	.word	0x00074438
        /*7dac*/ 	.short	0x0100
        /*7dae*/ 	.byte	0x08
	.zero		1


	//   ....[10]....
        /*7db0*/ 	.word	0x000005b0
        /*7db4*/ 	.word	0x000000ff
        /*7db8*/ 	.word	0x00074418
        /*7dbc*/ 	.short	0x0100
        /*7dbe*/ 	.byte	0x08
	.zero		1


	//   ....[11]....
        /*7dc0*/ 	.word	0x000005c0
        /*7dc4*/ 	.word	0x000000ff
        /*7dc8*/ 	.word	0x00074440
        /*7dcc*/ 	.short	0x0100
        /*7dce*/ 	.byte	0x08
	.zero		1


	//   ....[12]....
        /*7dd0*/ 	.word	0x000005d0
        /*7dd4*/ 	.word	0x000000ff
        /*7dd8*/ 	.word	0x00074420
        /*7ddc*/ 	.short	0x0100
        /*7dde*/ 	.byte	0x08
	.zero		1


	//   ....[13]....
        /*7de0*/ 	.word	0x000005e0
        /*7de4*/ 	.word	0x000000ff
        /*7de8*/ 	.word	0x00074448
        /*7dec*/ 	.short	0x0100
        /*7dee*/ 	.byte	0x08
	.zero		1


	//   ....[14]....
        /*7df0*/ 	.word	0x00000710
        /*7df4*/ 	.word	0x000000ff
        /*7df8*/ 	.word	0x00074470
        /*7dfc*/ 	.short	0x0100
        /*7dfe*/ 	.byte	0x08
	.zero		1


	//   ....[15]....
        /*7e00*/ 	.word	0x00000720
        /*7e04*/ 	.word	0x000000ff
        /*7e08*/ 	.word	0x00074480
        /*7e0c*/ 	.short	0x0100
        /*7e0e*/ 	.byte	0x08
	.zero		1


	//   ....[16]....
        /*7e10*/ 	.word	0x00000730
        /*7e14*/ 	.word	0x000000ff
        /*7e18*/ 	.word	0x00074478
        /*7e1c*/ 	.short	0x0100
        /*7e1e*/ 	.byte	0x08
	.zero		1


	//   ....[17]....
        /*7e20*/ 	.word	0x00000740
        /*7e24*/ 	.word	0x000000ff
        /*7e28*/ 	.word	0x00074488
        /*7e2c*/ 	.short	0x0100
        /*7e2e*/ 	.byte	0x08
	.zero		1


	//   ....[18]....
        /*7e30*/ 	.word	0x00000880
        /*7e34*/ 	.word	0x000000ff
        /*7e38*/ 	.word	0x00074490
        /*7e3c*/ 	.short	0x0100
        /*7e3e*/ 	.byte	0x06
	.zero		1


	//   ....[19]....
        /*7e40*/ 	.word	0x00000890
        /*7e44*/ 	.word	0x000000ff
        /*7e48*/ 	.word	0x00074498
        /*7e4c*/ 	.short	0x0100
        /*7e4e*/ 	.byte	0x06
	.zero		1


	//   ....[20]....
        /*7e50*/ 	.word	0x000008a0
        /*7e54*/ 	.word	0x000000ff
        /*7e58*/ 	.word	0x000744a0
        /*7e5c*/ 	.short	0x0100
        /*7e5e*/ 	.byte	0x06
	.zero		1


	//   ....[21]....
        /*7e60*/ 	.word	0x000008b0
        /*7e64*/ 	.word	0x000000ff
        /*7e68*/ 	.word	0x000744a8
        /*7e6c*/ 	.short	0x0100
        /*7e6e*/ 	.byte	0x06
	.zero		1


	//   ....[22]....
        /*7e70*/ 	.word	0x000009b0
        /*7e74*/ 	.word	0x000000ff
        /*7e78*/ 	.word	0x000744c0
        /*7e7c*/ 	.short	0x0100
        /*7e7e*/ 	.byte	0x08
	.zero		1


	//   ....[23]....
        /*7e80*/ 	.word	0x000009c0
        /*7e84*/ 	.word	0x000000ff
        /*7e88*/ 	.word	0x000744e0
        /*7e8c*/ 	.short	0x0100
        /*7e8e*/ 	.byte	0x08
	.zero		1


	//   ....[24]....
        /*7e90*/ 	.word	0x000009d0
        /*7e94*/ 	.word	0x000000ff
        /*7e98*/ 	.word	0x000744c8
        /*7e9c*/ 	.short	0x0100
        /*7e9e*/ 	.byte	0x08
	.zero		1


	//   ....[25]....
        /*7ea0*/ 	.word	0x000009e0
        /*7ea4*/ 	.word	0x000000ff
        /*7ea8*/ 	.word	0x000744e8
        /*7eac*/ 	.short	0x0100
        /*7eae*/ 	.byte	0x08
	.zero		1


	//   ....[26]....
        /*7eb0*/ 	.word	0x000009f0
        /*7eb4*/ 	.word	0x000000ff
        /*7eb8*/ 	.word	0x000744d0
        /*7ebc*/ 	.short	0x0100
        /*7ebe*/ 	.byte	0x08
	.zero		1


	//   ....[27]....
        /*7ec0*/ 	.word	0x00000a00
        /*7ec4*/ 	.word	0x000000ff
        /*7ec8*/ 	.word	0x000744f0
        /*7ecc*/ 	.short	0x0100
        /*7ece*/ 	.byte	0x08
	.zero		1


	//   ....[28]....
        /*7ed0*/ 	.word	0x00000a10
        /*7ed4*/ 	.word	0x000000ff
        /*7ed8*/ 	.word	0x000744d8
        /*7edc*/ 	.short	0x0100
        /*7ede*/ 	.byte	0x08
	.zero		1


	//   ....[29]....
        /*7ee0*/ 	.word	0x00000a20
        /*7ee4*/ 	.word	0x000000ff
        /*7ee8*/ 	.word	0x000744f8
        /*7eec*/ 	.short	0x0100
        /*7eee*/ 	.byte	0x08
	.zero		1


	//   ....[30]....
        /*7ef0*/ 	.word	0x00000b20
        /*7ef4*/ 	.word	0x000000ff
        /*7ef8*/ 	.word	0x000744b0
        /*7efc*/ 	.short	0x0100
        /*7efe*/ 	.byte	0x06
	.zero		1


	//   ....[31]....
        /*7f00*/ 	.word	0x000013b0
        /*7f04*/ 	.word	0x000000ff
        /*7f08*/ 	.word	0x00074450
        /*7f0c*/ 	.short	0x010a
        /*7f0e*/ 	.byte	0x04
	.zero		1


	//   ....[32]....
        /*7f10*/ 	.word	0x00001480
        /*7f14*/ 	.word	0x000000ff
        /*7f18*/ 	.word	0x00074400
        /*7f1c*/ 	.short	0x010a
        /*7f1e*/ 	.byte	0x26
	.zero		1


	//   ....[33]....
        /*7f20*/ 	.word	0x000014e0
        /*7f24*/ 	.word	0x000000ff
        /*7f28*/ 	.word	0xfffffff8
        /*7f2c*/ 	.short	0x010a
        /*7f2e*/ 	.byte	0x04
	.zero		1


	//   ....[34]....
        /*7f30*/ 	.word	0x00002a40
        /*7f34*/ 	.word	0x00000000
        /*7f38*/ 	.word	0x00000000
        /*7f3c*/ 	.short	0x0101
        /*7f3e*/ 	.byte	0x06
	.zero		1


	//   ....[35]....
        /*7f40*/ 	.word	0x00003d80
        /*7f44*/ 	.word	0x000000ff
        /*7f48*/ 	.word	0x00074400
        /*7f4c*/ 	.short	0x010a
        /*7f4e*/ 	.byte	0x04
	.zero		1


	//   ....[36]....
        /*7f50*/ 	.word	0x00008a20
        /*7f54*/ 	.word	0x000000ff
        /*7f58*/ 	.word	0x00000000
        /*7f5c*/ 	.short	0x0101
        /*7f5e*/ 	.byte	0x04
	.zero		1


	//   ....[37]....
        /*7f60*/ 	.word	0x00008bc0
        /*7f64*/ 	.word	0x000000ff
        /*7f68*/ 	.word	0x00074400
        /*7f6c*/ 	.short	0x010a
        /*7f6e*/ 	.byte	0x05
	.zero		1


	//   ....[38]....
        /*7f70*/ 	.word	0x0000cbf0
        /*7f74*/ 	.word	0x000000ff
        /*7f78*/ 	.word	0x00074400
        /*7f7c*/ 	.short	0x010a
        /*7f7e*/ 	.byte	0x07
	.zero		1


	//   ....[39]....
        /*7f80*/ 	.word	0x0000d840
        /*7f84*/ 	.word	0x000000ff
        /*7f88*/ 	.word	0x00074400
        /*7f8c*/ 	.short	0x010a
        /*7f8e*/ 	.byte	0x07
	.zero		1


	//   ....[40]....
        /*7f90*/ 	.word	0x000130a0
        /*7f94*/ 	.word	0x000000ff
        /*7f98*/ 	.word	0x00000000
        /*7f9c*/ 	.short	0x0101
        /*7f9e*/ 	.byte	0x07
	.zero		1


	//   ....[41]....
        /*7fa0*/ 	.word	0x00013150
        /*7fa4*/ 	.word	0x000000ff
        /*7fa8*/ 	.word	0x00000000
        /*7fac*/ 	.short	0x0101
        /*7fae*/ 	.byte	0x07
	.zero		1


	//   ....[42]....
        /*7fb0*/ 	.word	0x00013310
        /*7fb4*/ 	.word	0x000000ff
        /*7fb8*/ 	.word	0x00074400
        /*7fbc*/ 	.short	0x010a
        /*7fbe*/ 	.byte	0x05
	.zero		1


	//   ....[43]....
        /*7fc0*/ 	.word	0x00017f00
        /*7fc4*/ 	.word	0x000000ff
        /*7fc8*/ 	.word	0x00074400
        /*7fcc*/ 	.short	0x010a
        /*7fce*/ 	.byte	0x07
	.zero		1


	//   ....[44]....
        /*7fd0*/ 	.word	0x000183c0
        /*7fd4*/ 	.word	0x000000ff
        /*7fd8*/ 	.word	0x00074400
        /*7fdc*/ 	.short	0x010a
        /*7fde*/ 	.byte	0x07
	.zero		1


	//   ....[45]....
        /*7fe0*/ 	.word	0x0001dc20
        /*7fe4*/ 	.word	0x000000ff
        /*7fe8*/ 	.word	0x00000000
        /*7fec*/ 	.short	0x0101
        /*7fee*/ 	.byte	0x07
	.zero		1


	//   ....[46]....
        /*7ff0*/ 	.word	0x0001dcd0
        /*7ff4*/ 	.word	0x000000ff
        /*7ff8*/ 	.word	0x00000000
        /*7ffc*/ 	.short	0x0101
        /*7ffe*/ 	.byte	0x07
	.zero		1


	//   ....[47]....
        /*8000*/ 	.word	0x0001deb0
        /*8004*/ 	.word	0x000000ff
        /*8008*/ 	.word	0x00000000
        /*800c*/ 	.short	0x0101
        /*800e*/ 	.byte	0x04
	.zero		1


	//   ....[48]....
        /*8010*/ 	.word	0x0001df40
        /*8014*/ 	.word	0x000000ff
        /*8018*/ 	.word	0x00000000
        /*801c*/ 	.short	0x0101
        /*801e*/ 	.byte	0x06
	.zero		1


	//   ....[49]....
        /*8020*/ 	.word	0x00020240
        /*8024*/ 	.word	0x000000ff
        /*8028*/ 	.word	0x00000008
        /*802c*/ 	.short	0x010a
        /*802e*/ 	.byte	0x05
	.zero		1


	//   ....[50]....
        /*8030*/ 	.word	0x00023e80
        /*8034*/ 	.word	0x00000000
        /*8038*/ 	.word	0x00074490
        /*803c*/ 	.short	0x0101
        /*803e*/ 	.byte	0x25
	.zero		1


	//   ....[51]....
        /*8040*/ 	.word	0x000242e0
        /*8044*/ 	.word	0x00000007
        /*8048*/ 	.word	0x00074460
        /*804c*/ 	.short	0x010a
        /*804e*/ 	.byte	0x3f
	.zero		1


	//   ....[52]....
        /*8050*/ 	.word	0x000247a0
        /*8054*/ 	.word	0x00000007
        /*8058*/ 	.word	0x000744b0
        /*805c*/ 	.short	0x0101
        /*805e*/ 	.byte	0x3f
	.zero		1


	//   ....[53]....
        /*8060*/ 	.word	0x000247b0
        /*8064*/ 	.word	0x00000007
        /*8068*/ 	.word	0x000744b0
        /*806c*/ 	.short	0x010a
        /*806e*/ 	.byte	0x3f
	.zero		1


	//   ....[54]....
        /*8070*/ 	.word	0x00024850
        /*8074*/ 	.word	0x00000004
        /*8078*/ 	.word	0x00074460
        /*807c*/ 	.short	0x010a
        /*807e*/ 	.byte	0x3f
	.zero		1


	//   ....[55]....
        /*8080*/ 	.word	0x00025070
        /*8084*/ 	.word	0x00000008
        /*8088*/ 	.word	0x00074428
        /*808c*/ 	.short	0x010a
        /*808e*/ 	.byte	0x3f
	.zero		1


	//   ....[56]....
        /*8090*/ 	.word	0x00025510
        /*8094*/ 	.word	0x00000005
        /*8098*/ 	.word	0x000744b0
        /*809c*/ 	.short	0x0101
        /*809e*/ 	.byte	0x3f
	.zero		1


	//   ....[57]....
        /*80a0*/ 	.word	0x00025520
        /*80a4*/ 	.word	0x00000005
        /*80a8*/ 	.word	0x000744b0
        /*80ac*/ 	.short	0x010a
        /*80ae*/ 	.byte	0x3f
	.zero		1


	//   ....[58]....
        /*80b0*/ 	.word	0x000255d0
        /*80b4*/ 	.word	0x00000007
        /*80b8*/ 	.word	0x00074428
        /*80bc*/ 	.short	0x010a
        /*80be*/ 	.byte	0x3f
	.zero		1


	//   ....[59]....
        /*80c0*/ 	.word	0x00025b00
        /*80c4*/ 	.word	0x00000006
        /*80c8*/ 	.word	0x00074428
        /*80cc*/ 	.short	0x010a
        /*80ce*/ 	.byte	0x3f
	.zero		1


	//   ....[60]....
        /*80d0*/ 	.word	0x00025fc0
        /*80d4*/ 	.word	0x00000006
        /*80d8*/ 	.word	0x00074428
        /*80dc*/ 	.short	0x010a
        /*80de*/ 	.byte	0x3f
	.zero		1


	//   ....[61]....
        /*80e0*/ 	.word	0x000264f0
        /*80e4*/ 	.word	0x00000003
        /*80e8*/ 	.word	0x00074450
        /*80ec*/ 	.short	0x010a
        /*80ee*/ 	.byte	0x3f
	.zero		1


	//   ....[62]....
        /*80f0*/ 	.word	0x00026550
        /*80f4*/ 	.word	0x00000003
        /*80f8*/ 	.word	0x00074400
        /*80fc*/ 	.short	0x010a
        /*80fe*/ 	.byte	0x3f
	.zero		1


	//   ....[63]....
        /*8100*/ 	.word	0x000265c0
        /*8104*/ 	.word	0x00000003
        /*8108*/ 	.word	0xfffffff8
        /*810c*/ 	.short	0x010a
        /*810e*/ 	.byte	0x3f
	.zero		1


	//   ....[64]....
        /*8110*/ 	.word	0x00026620
        /*8114*/ 	.word	0x00000006
        /*8118*/ 	.word	0x00074400
        /*811c*/ 	.short	0x010a
        /*811e*/ 	.byte	0x3f
	.zero		1


	//   ....[65]....
        /*8120*/ 	.word	0x00026680
        /*8124*/ 	.word	0x00000004
        /*8128*/ 	.word	0x00074400
        /*812c*/ 	.short	0x010a
        /*812e*/ 	.byte	0x3f
	.zero		1


	//   ....[66]....
        /*8130*/ 	.word	0x000266e0
        /*8134*/ 	.word	0x00000000
        /*8138*/ 	.word	0x00074400
        /*813c*/ 	.short	0x010a
        /*813e*/ 	.byte	0x3f
	.zero		1


	//   ....[67]....
        /*8140*/ 	.word	0x00026740
        /*8144*/ 	.word	0x00000003
        /*8148*/ 	.word	0x00074400
        /*814c*/ 	.short	0x010a
        /*814e*/ 	.byte	0x3f
	.zero		1


	//   ....[68]....
        /*8150*/ 	.word	0x000267a0
        /*8154*/ 	.word	0x00000000
        /*8158*/ 	.word	0x00074400
        /*815c*/ 	.short	0x010a
        /*815e*/ 	.byte	0x3f
	.zero		1


	//   ....[69]....
        /*8160*/ 	.word	0x00026820
        /*8164*/ 	.word	0x00000003
        /*8168*/ 	.word	0x00000008
        /*816c*/ 	.short	0x010a
        /*816e*/ 	.byte	0x3f
	.zero		1


	//   ....[70]....
        /*8170*/ 	.word	0x000268f0
        /*8174*/ 	.word	0x00000007
        /*8178*/ 	.word	0x00074460
        /*817c*/ 	.short	0x010a
        /*817e*/ 	.byte	0x3f
	.zero		1


	//   ....[71]....
        /*8180*/ 	.word	0x00026940
        /*8184*/ 	.word	0x00000007
        /*8188*/ 	.word	0x000744b0
        /*818c*/ 	.short	0x010a
        /*818e*/ 	.byte	0x3f
	.zero		1


	//   ....[72]....
        /*8190*/ 	.word	0x00026990
        /*8194*/ 	.word	0x00000004
        /*8198*/ 	.word	0x00074460
        /*819c*/ 	.short	0x010a
        /*819e*/ 	.byte	0x3f
	.zero		1


	//   ....[73]....
        /*81a0*/ 	.word	0x00026a60
        /*81a4*/ 	.word	0x00000008
        /*81a8*/ 	.word	0x00074428
        /*81ac*/ 	.short	0x010a
        /*81ae*/ 	.byte	0x3f
	.zero		1


	//   ....[74]....
        /*81b0*/ 	.word	0x00026ab0
        /*81b4*/ 	.word	0x00000005
        /*81b8*/ 	.word	0x000744b0
        /*81bc*/ 	.short	0x010a
        /*81be*/ 	.byte	0x3f
	.zero		1


	//   ....[75]....
        /*81c0*/ 	.word	0x00026b00
        /*81c4*/ 	.word	0x00000007
        /*81c8*/ 	.word	0x00074428
        /*81cc*/ 	.short	0x010a
        /*81ce*/ 	.byte	0x3f
	.zero		1


	//   ....[76]....
        /*81d0*/ 	.word	0x00026b50
        /*81d4*/ 	.word	0x00000006
        /*81d8*/ 	.word	0x00074428
        /*81dc*/ 	.short	0x010a
        /*81de*/ 	.byte	0x3f
	.zero		1


	//   ....[77]....
        /*81e0*/ 	.word	0x00026ba0
        /*81e4*/ 	.word	0x00000006
        /*81e8*/ 	.word	0x00074428
        /*81ec*/ 	.short	0x010a
        /*81ee*/ 	.byte	0x3f
	.zero		1


	//----- nvinfo : EIATTR_NUM_MBARRIERS
	.align		4
.L_40:
        /*81f0*/ 	.byte	0x03, 0x38
        /*81f2*/ 	.short	0x001f


	//----- nvinfo : EIATTR_EXIT_INSTR_OFFSETS
	.align		4
        /*81f4*/ 	.byte	0x04, 0x1c
        /*81f6*/ 	.short	(.L_42 - .L_41)


	//   ....[0]....
.L_41:
        /*81f8*/ 	.word	0x00000b80


	//   ....[1]....
        /*81fc*/ 	.word	0x00000c00


	//   ....[2]....
        /*8200*/ 	.word	0x00023f00


	//   ....[3]....
        /*8204*/ 	.word	0x00023f60


	//   ....[4]....
        /*8208*/ 	.word	0x00023fa0


	//   ....[5]....
        /*820c*/ 	.word	0x00024d20


	//   ....[6]....
        /*8210*/ 	.word	0x00024d60


	//   ....[7]....
        /*8214*/ 	.word	0x000264d0


	//----- nvinfo : EIATTR_MAX_THREADS
	.align		4
.L_42:
        /*8218*/ 	.byte	0x04, 0x05
        /*821a*/ 	.short	(.L_44 - .L_43)
.L_43:
        /*821c*/ 	.word	0x00000180
        /*8220*/ 	.word	0x00000001
        /*8224*/ 	.word	0x00000001


	//----- nvinfo : EIATTR_CRS_STACK_SIZE
	.align		4
.L_44:
        /*8228*/ 	.byte	0x04, 0x1e
        /*822a*/ 	.short	(.L_46 - .L_45)
.L_45:
        /*822c*/ 	.word	0x00000000


	//----- nvinfo : EIATTR_CBANK_PARAM_SIZE
	.align		4
.L_46:
        /*8230*/ 	.byte	0x03, 0x19
        /*8232*/ 	.short	0x0870


	//----- nvinfo : EIATTR_PARAM_CBANK
	.align		4
        /*8234*/ 	.byte	0x04, 0x0a
        /*8236*/ 	.short	(.L_48 - .L_47)
	.align		4
.L_47:
        /*8238*/ 	.word	index@(.nv.constant0._ZN7cutlass13device_kernelINS_4fmha6kernel28FmhaKernelTmaWarpSpecializedINS1_10collective30FmhaMainloopTmaWarpSpecializedINS_10bfloat16_tEffN4cute5tupleIJNS7_1CILi128EEENS9_ILi64EEENS9_ILi512EEEEEENS8_IJiNS9_ILi1EEENS8_IJiiEEEEEESG_SG_NS4_14ResidualFusionEJNS2_6OptionILNS2_3TagE0ENS9_ILb1EEEEENSI_ILSJ_2ESK_EEEEENS4_15FmhaFwdEpilogueIS6_fNS8_IJSB_SC_SB_EEEEENS2_23PersistentTileSchedulerEJSL_SM_EEEEEvNT_6ParamsE)
        /*823c*/ 	.short	0x0210
        /*823e*/ 	.short	0x0870


	//----- nvinfo : EIATTR_SW_WAR
	.align		4
.L_48:
        /*8240*/ 	.byte	0x04, 0x36
        /*8242*/ 	.short	(.L_50 - .L_49)
.L_49:
        /*8244*/ 	.word	0x00000008
.L_50:


//--------------------- .nv.callgraph             --------------------------
	.section	.nv.callgraph,"",@"SHT_CUDA_CALLGRAPH"
	.align	4
	.sectionentsize	8
	.align		4
        /*0000*/ 	.word	0x00000000
	.align		4
        /*0004*/ 	.word	0xffffffff
	.align		4
        /*0008*/ 	.word	index@(_ZN7cutlass13device_kernelINS_4fmha6kernel28FmhaKernelTmaWarpSpecializedINS1_10collective30FmhaMainloopTmaWarpSpecializedINS_10bfloat16_tEffN4cute5tupleIJNS7_1CILi128EEENS9_ILi64EEENS9_ILi512EEEEEENS8_IJiNS9_ILi1EEENS8_IJiiEEEEEESG_SG_NS4_14ResidualFusionEJNS2_6OptionILNS2_3TagE0ENS9_ILb1EEEEENSI_ILSJ_2ESK_EEEEENS4_15FmhaFwdEpilogueIS6_fNS8_IJSB_SC_SB_EEEEENS2_23PersistentTileSchedulerEJSL_SM_EEEEEvNT_6ParamsE)
	.align		4
        /*000c*/ 	.word	index@(__assertfail)
	.align		4
        /*0010*/ 	.word	0x00000000
	.align		4
        /*0014*/ 	.word	0xfffffffe
	.align		4
        /*0018*/ 	.word	0x00000000
	.align		4
        /*001c*/ 	.word	0xfffffffd
	.align		4
        /*0020*/ 	.word	0x00000000
	.align		4
        /*0024*/ 	.word	0xfffffffc


//--------------------- .nv.constant4             --------------------------
	.section	.nv.constant4,"a",@progbits
	.align	8
	.align		8
.nv.constant4:
        /*0000*/ 	.dword	__assertfail
	.align		8
        /*0008*/ 	.dword	__unnamed_1
	.align		8
        /*0010*/ 	.dword	__unnamed_2
	.align		8
        /*0018*/ 	.dword	_ZN39_INTERNAL_59f11e54_4_k_cu_aef2dab7_36834cuda3std3__45__cpo5beginE
	.align		8
        /*0020*/ 	.dword	_ZN39_INTERNAL_59f11e54_4_k_cu_aef2dab7_36834cuda3std3__45__cpo3endE
	.align		8
        /*0028*/ 	.dword	_ZN39_INTERNAL_59f11e54_4_k_cu_aef2dab7_36834cuda3std3__45__cpo6cbeginE
	.align		8
        /*0030*/ 	.dword	_ZN39_INTERNAL_59f11e54_4_k_cu_aef2dab7_36834cuda3std3__45__cpo4cendE
	.align		8
        /*0038*/ 	.dword	_ZN39_INTERNAL_59f11e54_4_k_cu_aef2dab7_36834cuda3std3__441_GLOBAL__N__59f11e54_4_k_cu_aef2dab7_36836ignoreE
	.align		8
        /*0040*/ 	.dword	_ZN39_INTERNAL_59f11e54_4_k_cu_aef2dab7_36834cuda3std3__419piecewise_constructE
	.align		8
        /*0048*/ 	.dword	_ZN39_INTERNAL_59f11e54_4_k_cu_aef2dab7_36834cuda3std3__48in_placeE
	.align		8
        /*0050*/ 	.dword	_ZN39_INTERNAL_59f11e54_4_k_cu_aef2dab7_36834cuda3std6ranges3__45__cpo4swapE
	.align		8
        /*0058*/ 	.dword	_ZN39_INTERNAL_59f11e54_4_k_cu_aef2dab7_36834cuda3std6ranges3__45__cpo9iter_moveE
	.align		8
        /*0060*/ 	.dword	_ZN39_INTERNAL_59f11e54_4_k_cu_aef2dab7_36834cute7productE
	.align		8
        /*0068*/ 	.dword	_ZN39_INTERNAL_59f11e54_4_k_cu_aef2dab7_36834cute1_E
	.align		8
        /*0070*/ 	.dword	$str$24
	.align		8
        /*0078*/ 	.dword	$str$25


//--------------------- .text._ZN7cutlass13device_kernelINS_4fmha6kernel28FmhaKernelTmaWarpSpecializedINS1_10collective30FmhaMainloopTmaWarpSpecializedINS_10bfloat16_tEffN4cute5tupleIJNS7_1CILi128EEENS9_ILi64EEENS9_ILi512EEEEEENS8_IJiNS9_ILi1EEENS8_IJiiEEEEEESG_SG_NS4_14ResidualFusionEJNS2_6OptionILNS2_3TagE0ENS9_ILb1EEEEENSI_ILSJ_2ESK_EEEEENS4_15FmhaFwdEpilogueIS6_fNS8_IJSB_SC_SB_EEEEENS2_23PersistentTileSchedulerEJSL_SM_EEEEEvNT_6ParamsE --------------------------
	.section	.text._ZN7cutlass13device_kernelINS_4fmha6kernel28FmhaKernelTmaWarpSpecializedINS1_10collective30FmhaMainloopTmaWarpSpecializedINS_10bfloat16_tEffN4cute5tupleIJNS7_1CILi128EEENS9_ILi64EEENS9_ILi512EEEEEENS8_IJiNS9_ILi1EEENS8_IJiiEEEEEESG_SG_NS4_14ResidualFusionEJNS2_6OptionILNS2_3TagE0ENS9_ILb1EEEEENSI_ILSJ_2ESK_EEEEENS4_15FmhaFwdEpilogueIS6_fNS8_IJSB_SC_SB_EEEEENS2_23PersistentTileSchedulerEJSL_SM_EEEEEvNT_6ParamsE,"ax",@progbits
	.align	128
.text._ZN7cutlass13device_kernelINS_4fmha6kernel28FmhaKernelTmaWarpSpecializedINS1_10collective30FmhaMainloopTmaWarpSpecializedINS_10bfloat16_tEffN4cute5tupleIJNS7_1CILi128EEENS9_ILi64EEENS9_ILi512EEEEEENS8_IJiNS9_ILi1EEENS8_IJiiEEEEEESG_SG_NS4_14ResidualFusionEJNS2_6OptionILNS2_3TagE0ENS9_ILb1EEEEENSI_ILSJ_2ESK_EEEEENS4_15FmhaFwdEpilogueIS6_fNS8_IJSB_SC_SB_EEEEENS2_23PersistentTileSchedulerEJSL_SM_EEEEEvNT_6ParamsE:
        .type           _ZN7cutlass13device_kernelINS_4fmha6kernel28FmhaKernelTmaWarpSpecializedINS1_10collective30FmhaMainloopTmaWarpSpecializedINS_10bfloat16_tEffN4cute5tupleIJNS7_1CILi128EEENS9_ILi64EEENS9_ILi512EEEEEENS8_IJiNS9_ILi1EEENS8_IJiiEEEEEESG_SG_NS4_14ResidualFusionEJNS2_6OptionILNS2_3TagE0ENS9_ILb1EEEEENSI_ILSJ_2ESK_EEEEENS4_15FmhaFwdEpilogueIS6_fNS8_IJSB_SC_SB_EEEEENS2_23PersistentTileSchedulerEJSL_SM_EEEEEvNT_6ParamsE,@function
        .size           _ZN7cutlass13device_kernelINS_4fmha6kernel28FmhaKernelTmaWarpSpecializedINS1_10collective30FmhaMainloopTmaWarpSpecializedINS_10bfloat16_tEffN4cute5tupleIJNS7_1CILi128EEENS9_ILi64EEENS9_ILi512EEEEEENS8_IJiNS9_ILi1EEENS8_IJiiEEEEEESG_SG_NS4_14ResidualFusionEJNS2_6OptionILNS2_3TagE0ENS9_ILb1EEEEENSI_ILSJ_2ESK_EEEEENS4_15FmhaFwdEpilogueIS6_fNS8_IJSB_SC_SB_EEEEENS2_23PersistentTileSchedulerEJSL_SM_EEEEEvNT_6ParamsE,(.L_x_173 - _ZN7cutlass13device_kernelINS_4fmha6kernel28FmhaKernelTmaWarpSpecializedINS1_10collective30FmhaMainloopTmaWarpSpecializedINS_10bfloat16_tEffN4cute5tupleIJNS7_1CILi128EEENS9_ILi64EEENS9_ILi512EEEEEENS8_IJiNS9_ILi1EEENS8_IJiiEEEEEESG_SG_NS4_14ResidualFusionEJNS2_6OptionILNS2_3TagE0ENS9_ILb1EEEEENSI_ILSJ_2ESK_EEEEENS4_15FmhaFwdEpilogueIS6_fNS8_IJSB_SC_SB_EEEEENS2_23PersistentTileSchedulerEJSL_SM_EEEEEvNT_6ParamsE)
        .other          _ZN7cutlass13device_kernelINS_4fmha6kernel28FmhaKernelTmaWarpSpecializedINS1_10collective30FmhaMainloopTmaWarpSpecializedINS_10bfloat16_tEffN4cute5tupleIJNS7_1CILi128EEENS9_ILi64EEENS9_ILi512EEEEEENS8_IJiNS9_ILi1EEENS8_IJiiEEEEEESG_SG_NS4_14ResidualFusionEJNS2_6OptionILNS2_3TagE0ENS9_ILb1EEEEENSI_ILSJ_2ESK_EEEEENS4_15FmhaFwdEpilogueIS6_fNS8_IJSB_SC_SB_EEEEENS2_23PersistentTileSchedulerEJSL_SM_EEEEEvNT_6ParamsE,@"STO_CUDA_ENTRY STV_DEFAULT"
_ZN7cutlass13device_kernelINS_4fmha6kernel28FmhaKernelTmaWarpSpecializedINS1_10collective30FmhaMainloopTmaWarpSpecializedINS_10bfloat16_tEffN4cute5tupleIJNS7_1CILi128EEENS9_ILi64EEENS9_ILi512EEEEEENS8_IJiNS9_ILi1EEENS8_IJiiEEEEEESG_SG_NS4_14ResidualFusionEJNS2_6OptionILNS2_3TagE0ENS9_ILb1EEEEENSI_ILSJ_2ESK_EEEEENS4_15FmhaFwdEpilogueIS6_fNS8_IJSB_SC_SB_EEEEENS2_23PersistentTileSchedulerEJSL_SM_EEEEEvNT_6ParamsE:
[----:B------:R-:W1:Y:S02]  /*0000*/  LDC R1, c[0x0][0x28] ;  /* 0x00000a00ff017b82 */ /* 0x000e640000000800 */
[----:B-1----:R-:W-:Y:S01]  /*0010*/  IADD3 R1, R1, -0xb60, RZ ;  /* 0xfffff4a001017810 */ /* 0x002fe20007ffe0ff */
[----:B------:R-:W1:Y:S05]  /*0020*/  S2R R3, SR_TID.X ;  /* 0x0000000000037919 */ /* 0x000e6a0000002100 */
[----:B------:R-:W2:Y:S01]  /*0030*/  S2UR UR6, SR_CTAID.X ;  /* 0x00000000000679c3 */ /* 0x000ea20000002500 */
[----:B------:R-:W-:Y:S01]  /*0040*/  ELECT P1, URZ, PT ;  /* 0x00000000003f782f */ /* 0x000fe20003820000 */
[----:B------:R-:W-:Y:S01]  /*0050*/  BSSY B0, `(.L_x_0) ;  /* 0x0000019000007945 */ /* 0x000fe20003800000 */
[----:B-1----:R-:W-:-:S05]  /*0060*/  SHF.R.U32.HI R0, RZ, 0x5, R3 ;  /* 0x00000005ff007819 */ /* 0x002fca0000011603 */
[----:B------:R-:W1:Y:S02]  /*0070*/  SHFL.IDX PT, R2, R0, RZ, 0x1f ;  /* 0x00001fff00027589 */ /* 0x000e6400000e0000 */
[----:B-1----:R-:W-:Y:S02]  /*0080*/  R2UR UR4, R2 ;  /* 0x00000000020472ca */ /* 0x002fe400000e0000 */
[----:B------:R-:W-:Y:S02]  /*0090*/  SHF.R.U32.HI R2, RZ, 0x7, R3 ;  /* 0x00000007ff027819 */ /* 0x000fe40000011603 */
[----:B--2---:R-:W-:-:S04]  /*00a0*/  MOV R3, UR6 ;  /* 0x0000000600037c02 */ /* 0x004fc80008000f00 */
[----:B------:R-:W1:Y:S04]  /*00b0*/  SHFL.IDX PT, R2, R2, RZ, 0x1f ;  /* 0x00001fff02027589 */ /* 0x000e6800000e0000 */
[----:B------:R2:W-:Y:S01]  /*00c0*/  STL [R1+0x200], R3 ;  /* 0x0002000301007387 */ /* 0x0005e20000100800 */
[----:B------:R-:W-:Y:S02]  /*00d0*/  USHF.R.S32.HI UR5, URZ, 0x1f, UR4 ;  /* 0x0000001f3f057899 */ /* 0x000fe40008011404 */
[----:B------:R-:W-:Y:S02]  /*00e0*/  ISETP.EQ.AND P2, PT, RZ, UR4, P1 ;  /* 0x00000004ff007c0c */ /* 0x000fe40008f42270 */
[----:B------:R-:W-:-:S04]  /*00f0*/  ULEA.HI UR5, UR5, UR4, URZ, 0x2 ;  /* 0x0000000405057291 */ /* 0x000fc8000f8f103f */
[----:B------:R-:W-:-:S04]  /*0100*/  ULOP3.LUT UR5, UR5, 0xfffffffc, URZ, 0xc0, !UPT ;  /* 0xfffffffc05057892 */ /* 0x000fc8000f8ec03f */
[----:B------:R-:W-:-:S03]  /*0110*/  UIADD3 UR5, UR4, -UR5, URZ ;  /* 0x8000000504057290 */ /* 0x000fc6000fffe03f */
[----:B--2---:R-:W-:Y:S09]  /*0120*/  @!P2 BRA `(.L_x_1) ;  /* 0x00000000002ca947 */ /* 0x004ff20003800000 */
[----:B------:R-:W-:Y:S02]  /*0130*/  ULDC.64 UR6, c[0x0][0x198] ;  /* 0x0000660000067ab9 */ /* 0x000fe40000000a00 */
[----:B------:R-:W-:Y:S02]  /*0140*/  UIADD3 UR8, UP0, UR6, 0xf0, URZ ;  /* 0x000000f006087890 */ /* 0x000fe4000ff1e03f */
[----:B------:R-:W-:Y:S02]  /*0150*/  UIADD3 UR10, UP1, UR6, 0x1f0, URZ ;  /* 0x000001f0060a7890 */ /* 0x000fe4000ff3e03f */
[----:B------:R-:W-:Y:S02]  /*0160*/  UIADD3 UR6, UP2, UR6, 0x2f0, URZ ;  /* 0x000002f006067890 */ /* 0x000fe4000ff5e03f */
[----:B------:R-:W-:Y:S02]  /*0170*/  UIADD3.X UR9, URZ, UR7, URZ, UP0, !UPT ;  /* 0x000000073f097290 */ /* 0x000fe400087fe43f */
[----:B------:R-:W-:-:S02]  /*0180*/  UIADD3.X UR11, URZ, UR7, URZ, UP1, !UPT ;  /* 0x000000073f0b7290 */ /* 0x000fc40008ffe43f */
[----:B------:R-:W-:-:S05]  /*0190*/  UIADD3.X UR7, URZ, UR7, URZ, UP2, !UPT ;  /* 0x000000073f077290 */ /* 0x000fca00097fe43f */
[----:B------:R2:W-:Y:S02]  /*01a0*/  UTMACCTL.PF [UR8] ;  /* 0x00000000080079b9 */ /* 0x0005e40008040000 */
[----:B------:R2:W-:Y:S02]  /*01b0*/  UTMACCTL.PF [UR10] ;  /* 0x000000000a0079b9 */ /* 0x0005e40008040000 */
[----:B------:R2:W-:Y:S02]  /*01c0*/  UTMACCTL.PF [UR6] ;  /* 0x00000000060079b9 */ /* 0x0005e40008040000 */
[----:B--2---:R-:W-:Y:S01]  /*01d0*/  NOP ;  /* 0x0000000000007918 */ /* 0x004fe20000000000 */
.L_x_1:
[----:B------:R-:W-:Y:S05]  /*01e0*/  BSYNC B0 ;  /* 0x0000000000007941 */ /* 0x000fea0003800000 */
.L_x_0:
[----:B-1----:R-:W-:Y:S01]  /*01f0*/  R2UR UR47, R2 ;  /* 0x00000000022f72ca */ /* 0x002fe200000e0000 */
[----:B------:R-:W-:Y:S01]  /*0200*/  UISETP.NE.AND UP0, UPT, UR5, 0x1, UPT ;  /* 0x000000010500788c */ /* 0x000fe2000bf05270 */
[----:B------:R-:W1:Y:S01]  /*0210*/  SHFL.IDX PT, R3, R0, RZ, 0x1f ;  /* 0x00001fff00037589 */ /* 0x000e6200000e0000 */
[----:B------:R-:W-:-:S10]  /*0220*/  UISETP.NE.AND UP1, UPT, UR5, 0x2, UPT ;  /* 0x000000020500788c */ /* 0x000fd4000bf25270 */
[----:B------:R-:W-:Y:S02]  /*0230*/  UIADD3 UR10, UR47, -0x1, URZ ;  /* 0xffffffff2f0a7890 */ /* 0x000fe4000fffe03f */
[----:B------:R-:W-:Y:S02]  /*0240*/  UISETP.EQ.AND UP2, UPT, UR47, URZ, !UP0 ;  /* 0x0000003f2f00728c */ /* 0x000fe4000c742270 */
[----:B------:R-:W-:Y:S02]  /*0250*/  UISETP.EQ.AND UP3, UPT, UR47, URZ, !UP1 ;  /* 0x0000003f2f00728c */ /* 0x000fe4000cf62270 */
[----:B------:R-:W-:Y:S02]  /*0260*/  UISETP.GE.U32.AND UP4, UPT, UR10, 0x4, UPT ;  /* 0x000000040a00788c */ /* 0x000fe4000bf86070 */
[----:B------:R-:W-:Y:S02]  /*0270*/  USEL UR4, URZ, 0x1, !UP2 ;  /* 0x000000013f047887 */ /* 0x000fe4000d000000 */
[----:B------:R-:W-:-:S02]  /*0280*/  USEL UR6, URZ, 0x1, !UP3 ;  /* 0x000000013f067887 */ /* 0x000fc4000d800000 */
[----:B------:R-:W-:Y:S01]  /*0290*/  USEL UR7, UR4, 0x2, UP4 ;  /* 0x0000000204077887 */ /* 0x000fe2000a000000 */
[----:B-1----:R-:W-:Y:S01]  /*02a0*/  ISETP.NE.AND P0, PT, R3, RZ, PT ;  /* 0x000000ff0300720c */ /* 0x002fe20003f05270 */
[----:B------:R-:W-:Y:S01]  /*02b0*/  USEL UR4, UR6, 0x2, UP4 ;  /* 0x0000000206047887 */ /* 0x000fe2000a000000 */
[----:B------:R-:W-:-:S03]  /*02c0*/  IMAD.U32 R3, RZ, RZ, UR5 ;  /* 0x00000005ff037e24 */ /* 0x000fc6000f8e00ff */
[----:B------:R-:W-:Y:S02]  /*02d0*/  MOV R4, UR7 ;  /* 0x0000000700047c02 */ /* 0x000fe40008000f00 */
[----:B------:R-:W-:-:S05]  /*02e0*/  MOV R2, UR4 ;  /* 0x0000000400027c02 */ /* 0x000fca0008000f00 */
[----:B------:R1:W-:Y:S04]  /*02f0*/  STL [R1+0x270], R2 ;  /* 0x0002700201007387 */ /* 0x0003e80000100800 */
[----:B------:R1:W-:Y:S01]  /*0300*/  STL [R1+0x27c], R4 ;  /* 0x00027c0401007387 */ /* 0x0003e20000100800 */
[----:B------:R-:W-:Y:S05]  /*0310*/  @P0 BRA `(.L_x_2) ;  /* 0x0000000000480947 */ /* 0x000fea0003800000 */
[----:B------:R-:W2:Y:S01]  /*0320*/  S2UR UR8, SR_CgaCtaId ;  /* 0x00000000000879c3 */ /* 0x000ea20000008800 */
[----:B------:R-:W-:Y:S01]  /*0330*/  UMOV UR4, 0x400 ;  /* 0x0000040000047882 */ /* 0x000fe20000000000 */
[----:B------:R-:W-:Y:S01]  /*0340*/  UMOV UR5, 0x1 ;  /* 0x0000000100057882 */ /* 0x000fe20000000000 */
[----:B------:R-:W-:Y:S01]  /*0350*/  UMOV UR6, 0x80 ;  /* 0x0000008000067882 */ /* 0x000fe20000000000 */
[----:B------:R-:W-:Y:S01]  /*0360*/  ELECT P0, URZ, PT ;  /* 0x00000000003f782f */ /* 0x000fe20003800000 */
[----:B------:R-:W-:-:S04]  /*0370*/  UIADD3 UR6, -UR6, 0x100000, URZ ;  /* 0x0010000006067890 */ /* 0x000fc8000fffe13f */
[----:B------:R-:W-:Y:S02]  /*0380*/  USHF.L.U32 UR7, UR6, 0xb, URZ ;  /* 0x0000000b06077899 */ /* 0x000fe4000800063f */
[----:B------:R-:W-:Y:S02]  /*0390*/  USHF.L.U32 UR6, UR6, 0x1, URZ ;  /* 0x0000000106067899 */ /* 0x000fe4000800063f */
[----:B--2---:R-:W-:Y:S02]  /*03a0*/  ULEA UR8, UR8, UR4, 0x18 ;  /* 0x0000000408087291 */ /* 0x004fe4000f8ec03f */
[----:B------:R-:W-:-:S04]  /*03b0*/  UIADD3 UR4, -UR5, 0x100000, URZ ;  /* 0x0010000005047890 */ /* 0x000fc8000fffe13f */
[----:B------:R-:W-:Y:S02]  /*03c0*/  USHF.L.U32 UR5, UR4, 0xb, URZ ;  /* 0x0000000b04057899 */ /* 0x000fe4000800063f */
[----:B------:R-:W-:Y:S01]  /*03d0*/  USHF.L.U32 UR4, UR4, 0x1, URZ ;  /* 0x0000000104047899 */ /* 0x000fe2000800063f */
[----:B------:R-:W2:Y:S11]  /*03e0*/  FENCE.VIEW.ASYNC.S ;  /* 0x00000000000073c6 */ /* 0x000eb60000000000 */
[----:B--2---:R2:W3:Y:S01]  /*03f0*/  SYNCS.EXCH.64 URZ, [UR8+0x74450], UR4 ;  /* 0x07445004083f75b2 */ /* 0x0044e20008000100 */
[----:B------:R2:W4:Y:S01]  /*0400*/  SYNCS.EXCH.64 URZ, [UR8+0x74460], UR6 ;  /* 0x07446006083f75b2 */ /* 0x0005220008000100 */
[----:B------:R2:W1:Y:S01]  /*0410*/  SYNCS.EXCH.64 URZ, [UR8+0x74458], UR4 ;  /* 0x07445804083f75b2 */ /* 0x0004620008000100 */
[----:B------:R2:W1:Y:S01]  /*0420*/  SYNCS.EXCH.64 URZ, [UR8+0x74468], UR6 ;  /* 0x07446806083f75b2 */ /* 0x0004620008000100 */
[----:B------:R-:W-:Y:S01]  /*0430*/  NOP ;  /* 0x0000000000007918 */ /* 0x000fe20000000000 */
.L_x_2:
[----:B-1----:R-:W1:Y:S01]  /*0440*/  SHFL.IDX PT, R2, R0, RZ, 0x1f ;  /* 0x00001fff00027589 */ /* 0x002e6200000e0000 */
[----:B------:R-:W-:Y:S01]  /*0450*/  NOP ;  /* 0x0000000000007918 */ /* 0x000fe20000000000 */
[----:B-1----:R-:W-:-:S13]  /*0460*/  ISETP.NE.AND P0, PT, R2, RZ, PT ;  /* 0x000000ff0200720c */ /* 0x002fda0003f05270 */
[----:B------:R-:W-:Y:S05]  /*0470*/  @P0 BRA `(.L_x_3) ;  /* 0x0000000000600947 */ /* 0x000fea0003800000 */
[----:B--2---:R-:W1:Y:S01]  /*0480*/  S2UR UR5, SR_CgaCtaId ;  /* 0x00000000000579c3 */ /* 0x004e620000008800 */
[----:B------:R-:W-:Y:S01]  /*0490*/  UMOV UR4, 0x400 ;  /* 0x0000040000047882 */ /* 0x000fe20000000000 */
[----:B------:R-:W-:Y:S01]  /*04a0*/  UMOV UR6, 0x1 ;  /* 0x0000000100067882 */ /* 0x000fe20000000000 */
[----:B------:R-:W-:Y:S01]  /*04b0*/  UMOV UR9, 0x100 ;  /* 0x0000010000097882 */ /* 0x000fe20000000000 */
[----:B------:R-:W-:-:S04]  /*04c0*/  UIADD3 UR6, -UR6, 0x100000, URZ ;  /* 0x0010000006067890 */ /* 0x000fc8000fffe13f */
[----:B------:R-:W-:Y:S02]  /*04d0*/  USHF.L.U32 UR7, UR6, 0xb, URZ ;  /* 0x0000000b06077899 */ /* 0x000fe4000800063f */
[----:B------:R-:W-:Y:S01]  /*04e0*/  USHF.L.U32 UR6, UR6, 0x1, URZ ;  /* 0x0000000106067899 */ /* 0x000fe2000800063f */
[----:B------:R-:W-:Y:S01]  /*04f0*/  ELECT P0, URZ, PT ;  /* 0x00000000003f782f */ /* 0x000fe20003800000 */
[----:B-1----:R-:W-:Y:S02]  /*0500*/  ULEA UR8, UR5, UR4, 0x18 ;  /* 0x0000000405087291 */ /* 0x002fe4000f8ec03f */
[----:B------:R-:W-:-:S04]  /*0510*/  UIADD3 UR4, -UR9, 0x100000, URZ ;  /* 0x0010000009047890 */ /* 0x000fc8000fffe13f */
[----:B------:R-:W-:Y:S02]  /*0520*/  USHF.L.U32 UR5, UR4, 0xb, URZ ;  /* 0x0000000b04057899 */ /* 0x000fe4000800063f */
[----:B------:R-:W-:Y:S01]  /*0530*/  USHF.L.U32 UR4, UR4, 0x1, URZ ;  /* 0x0000000104047899 */ /* 0x000fe2000800063f */
[----:B------:R-:W1:Y:S03]  /*0540*/  FENCE.VIEW.ASYNC.S ;  /* 0x00000000000073c6 */ /* 0x000e660000000000 */
[----:B-1----:R1:W2:Y:S08]  /*0550*/  SYNCS.EXCH.64 URZ, [UR8+0x74400], UR6 ;  /* 0x07440006083f75b2 */ /* 0x0022b00008000100 */
[----:B------:R1:W1:Y:S01]  /*0560*/  SYNCS.EXCH.64 URZ, [UR8+0x74428], UR4 ;  /* 0x07442804083f75b2 */ /* 0x0002620008000100 */
        /* <DEDUP_REMOVED lines=8> */
[----:B------:R-:W-:Y:S01]  /*05f0*/  NOP ;  /* 0x0000000000007918 */ /* 0x000fe20000000000 */
.L_x_3:
[----:B------:R-:W5:Y:S01]  /*0600*/  SHFL.IDX PT, R2, R0, RZ, 0x1f ;  /* 0x00001fff00027589 */ /* 0x000f6200000e0000 */
[----:B------:R-:W-:Y:S01]  /*0610*/  NOP ;  /* 0x0000000000007918 */ /* 0x000fe20000000000 */
[----:B-----5:R-:W-:-:S13]  /*0620*/  ISETP.NE.AND P0, PT, R2, RZ, PT ;  /* 0x000000ff0200720c */ /* 0x020fda0003f05270 */
[----:B------:R-:W-:Y:S05]  /*0630*/  @P0 BRA `(.L_x_4) ;  /* 0x0000000000480947 */ /* 0x000fea0003800000 */
[----:B-12---:R-:W1:Y:S01]  /*0640*/  S2UR UR5, SR_CgaCtaId ;  /* 0x00000000000579c3 */ /* 0x006e620000008800 */
        /* <DEDUP_REMOVED lines=16> */
[----:B------:R-:W-:Y:S01]  /*0750*/  NOP ;  /* 0x0000000000007918 */ /* 0x000fe20000000000 */
.L_x_4:
[----:B------:R-:W5:Y:S01]  /*0760*/  SHFL.IDX PT, R2, R0, RZ, 0x1f ;  /* 0x00001fff00027589 */ /* 0x000f6200000e0000 */
[----:B------:R-:W-:Y:S01]  /*0770*/  ELECT P0, URZ, PT ;  /* 0x00000000003f782f */ /* 0x000fe20003800000 */
[----:B------:R-:W-:Y:S01]  /*0780*/  NOP ;  /* 0x0000000000007918 */ /* 0x000fe20000000000 */
[----:B-12---:R-:W-:Y:S02]  /*0790*/  UMOV UR4, 0x80 ;  /* 0x0000008000047882 */ /* 0x006fe40000000000 */
[C---:B-----5:R-:W-:Y:S02]  /*07a0*/  ISETP.NE.OR P0, PT, R2.reuse, RZ, !P0 ;  /* 0x000000ff0200720c */ /* 0x060fe40004705670 */
[----:B------:R-:W-:-:S11]  /*07b0*/  ISETP.NE.AND P3, PT, R2, RZ, PT ;  /* 0x000000ff0200720c */ /* 0x000fd60003f65270 */
[----:B------:R-:W-:Y:S01]  /*07c0*/  VOTEU.ALL UP2, P0 ;  /* 0x00000000003f7886 */ /* 0x000fe20000040000 */
[----:B------:R-:W-:Y:S01]  /*07d0*/  VOTEU.ALL UP3, P0 ;  /* 0x00000000003f7886 */ /* 0x000fe20000060000 */
[----:B------:R-:W-:Y:S01]  /*07e0*/  VOTEU.ALL UP4, P0 ;  /* 0x00000000003f7886 */ /* 0x000fe20000080000 */
[----:B------:R-:W-:Y:S02]  /*07f0*/  VOTEU.ALL UP5, P0 ;  /* 0x00000000003f7886 */ /* 0x000fe400000a0000 */
[----:B------:R-:W1:Y:S01]  /*0800*/  @!UP2 S2UR UR7, SR_CgaCtaId ;  /* 0x000000000007a9c3 */ /* 0x000e620000008800 */
[----:B------:R-:W-:Y:S01]  /*0810*/  @!UP2 UMOV UR6, 0x400 ;  /* 0x000004000006a882 */ /* 0x000fe20000000000 */
[----:B------:R-:W-:-:S04]  /*0820*/  @!UP2 UIADD3 UR4, -UR4, 0x100000, URZ ;  /* 0x001000000404a890 */ /* 0x000fc8000fffe13f */
[----:B------:R-:W-:Y:S02]  /*0830*/  @!UP2 USHF.L.U32 UR5, UR4, 0xb, URZ ;  /* 0x0000000b0405a899 */ /* 0x000fe4000800063f */
[----:B------:R-:W-:Y:S02]  /*0840*/  @!UP2 USHF.L.U32 UR4, UR4, 0x1, URZ ;  /* 0x000000010404a899 */ /* 0x000fe4000800063f */
[----:B-1----:R-:W-:Y:S01]  /*0850*/  @!UP2 ULEA UR6, UR7, UR6, 0x18 ;  /* 0x000000060706a291 */ /* 0x002fe2000f8ec03f */
[----:B------:R-:W-:Y:S01]  /*0860*/  VOTEU.ALL UP2, P0 ;  /* 0x00000000003f7886 */ /* 0x000fe20000040000 */
[----:B------:R-:W1:Y:S10]  /*0870*/  FENCE.VIEW.ASYNC.S ;  /* 0x00000000000073c6 */ /* 0x000e740000000000 */
[----:B-1----:R1:W2:Y:S01]  /*0880*/  @!UP2 SYNCS.EXCH.64 URZ, [UR6+0x74490], UR4 ;  /* 0x07449004063fa5b2 */ /* 0x0022a20008000100 */
[----:B------:R1:W1:Y:S01]  /*0890*/  @!UP3 SYNCS.EXCH.64 URZ, [UR6+0x74498], UR4 ;  /* 0x07449804063fb5b2 */ /* 0x0002620008000100 */
[----:B------:R1:W1:Y:S01]  /*08a0*/  @!UP4 SYNCS.EXCH.64 URZ, [UR6+0x744a0], UR4 ;  /* 0x0744a004063fc5b2 */ /* 0x0002620008000100 */
[----:B------:R1:W1:Y:S01]  /*08b0*/  @!UP5 SYNCS.EXCH.64 URZ, [UR6+0x744a8], UR4 ;  /* 0x0744a804063fd5b2 */ /* 0x0002620008000100 */
[----:B------:R-:W-:Y:S01]  /*08c0*/  NOP ;  /* 0x0000000000007918 */ /* 0x000fe20000000000 */
[----:B------:R-:W-:Y:S05]  /*08d0*/  @P3 BRA `(.L_x_5) ;  /* 0x0000000000583947 */ /* 0x000fea0003800000 */
[----:B-1----:R-:W1:Y:S01]  /*08e0*/  S2UR UR5, SR_CgaCtaId ;  /* 0x00000000000579c3 */ /* 0x002e620000008800 */
[----:B------:R-:W-:Y:S01]  /*08f0*/  UMOV UR4, 0x400 ;  /* 0x0000040000047882 */ /* 0x000fe20000000000 */
[----:B------:R-:W-:Y:S01]  /*0900*/  UMOV UR6, 0x20 ;  /* 0x0000002000067882 */ /* 0x000fe20000000000 */
[----:B------:R-:W-:Y:S01]  /*0910*/  UMOV UR7, 0x80 ;  /* 0x0000008000077882 */ /* 0x000fe20000000000 */
[----:B------:R-:W-:Y:S01]  /*0920*/  ELECT P0, URZ, PT ;  /* 0x00000000003f782f */ /* 0x000fe20003800000 */
[----:B-1----:R-:W-:Y:S02]  /*0930*/  ULEA UR8, UR5, UR4, 0x18 ;  /* 0x0000000405087291 */ /* 0x002fe4000f8ec03f */
[----:B------:R-:W-:-:S04]  /*0940*/  UIADD3 UR4, -UR6, 0x100000, URZ ;  /* 0x0010000006047890 */ /* 0x000fc8000fffe13f */
[----:B------:R-:W-:Y:S02]  /*0950*/  USHF.L.U32 UR5, UR4, 0xb, URZ ;  /* 0x0000000b04057899 */ /* 0x000fe4000800063f */
[----:B------:R-:W-:Y:S02]  /*0960*/  USHF.L.U32 UR4, UR4, 0x1, URZ ;  /* 0x0000000104047899 */ /* 0x000fe4000800063f */
[----:B------:R-:W-:-:S04]  /*0970*/  UIADD3 UR6, -UR7, 0x100000, URZ ;  /* 0x0010000007067890 */ /* 0x000fc8000fffe13f */
[----:B------:R-:W-:Y:S02]  /*0980*/  USHF.L.U32 UR7, UR6, 0xb, URZ ;  /* 0x0000000b06077899 */ /* 0x000fe4000800063f */
[----:B------:R-:W-:Y:S01]  /*0990*/  USHF.L.U32 UR6, UR6, 0x1, URZ ;  /* 0x0000000106067899 */ /* 0x000fe2000800063f */
[----:B------:R-:W1:Y:S03]  /*09a0*/  FENCE.VIEW.ASYNC.S ;  /* 0x00000000000073c6 */ /* 0x000e660000000000 */
[----:B-1----:R1:W1:Y:S08]  /*09b0*/  SYNCS.EXCH.64 URZ, [UR8+0x744c0], UR4 ;  /* 0x0744c004083f75b2 */ /* 0x0022700008000100 */
        /* <DEDUP_REMOVED lines=8> */
.L_x_5:
[----:B------:R-:W-:Y:S01]  /*0a40*/  VOTEU.ANY UP2, P2 ;  /* 0x00000000003f7886 */ /* 0x000fe20001040100 */
[----:B-1----:R-:W-:Y:S01]  /*0a50*/  UMOV UR4, 0x40 ;  /* 0x0000004000047882 */ /* 0x002fe20000000000 */
[----:B------:R-:W-:Y:S01]  /*0a60*/  ISETP.NE.AND P3, PT, RZ, UR47, PT ;  /* 0x0000002fff007c0c */ /* 0x000fe2000bf65270 */
[----:B------:R-:W-:Y:S01]  /*0a70*/  NOP ;  /* 0x0000000000007918 */ /* 0x000fe20000000000 */
[----:B------:R-:W-:Y:S01]  /*0a80*/  ISETP.EQ.AND P0, PT, R3, 0x2, P1 ;  /* 0x000000020300780c */ /* 0x000fe20000f02270 */
[----:B------:R-:W1:Y:S01]  /*0a90*/  @UP2 S2UR UR7, SR_CgaCtaId ;  /* 0x00000000000729c3 */ /* 0x000e620000008800 */
[----:B------:R-:W-:Y:S01]  /*0aa0*/  @UP2 UMOV UR6, 0x400 ;  /* 0x0000040000062882 */ /* 0x000fe20000000000 */
[----:B------:R-:W-:-:S04]  /*0ab0*/  @UP2 UIADD3 UR4, -UR4, 0x100000, URZ ;  /* 0x0010000004042890 */ /* 0x000fc8000fffe13f */
[----:B------:R-:W-:Y:S02]  /*0ac0*/  @UP2 USHF.L.U32 UR5, UR4, 0xb, URZ ;  /* 0x0000000b04052899 */ /* 0x000fe4000800063f */
[----:B------:R-:W-:Y:S02]  /*0ad0*/  @UP2 USHF.L.U32 UR4, UR4, 0x1, URZ ;  /* 0x0000000104042899 */ /* 0x000fe4000800063f */
[----:B-1----:R-:W-:Y:S01]  /*0ae0*/  @UP2 ULEA UR6, UR7, UR6, 0x18 ;  /* 0x0000000607062291 */ /* 0x002fe2000f8ec03f */
[----:B------:R-:W-:Y:S01]  /*0af0*/  VOTEU.ANY UP2, P2 ;  /* 0x00000000003f7886 */ /* 0x000fe20001040100 */
[----:B------:R-:W-:Y:S01]  /*0b00*/  ISETP.EQ.AND P2, PT, R3, 0x1, P1 ;  /* 0x000000010300780c */ /* 0x000fe20000f42270 */
[----:B------:R-:W1:Y:S09]  /*0b10*/  FENCE.VIEW.ASYNC.S ;  /* 0x00000000000073c6 */ /* 0x000e720000000000 */
[----:B-1----:R1:W2:Y:S01]  /*0b20*/  @UP2 SYNCS.EXCH.64 URZ, [UR6+0x744b0], UR4 ;  /* 0x0744b004063f25b2 */ /* 0x0022a20008000100 */
[----:B------:R-:W-:Y:S01]  /*0b30*/  NOP ;  /* 0x0000000000007918 */ /* 0x000fe20000000000 */
[----:B--234-:R-:W-:Y:S06]  /*0b40*/  BAR.SYNC.DEFER_BLOCKING 0x0 ;  /* 0x0000000000007b1d */ /* 0x01cfec0000010000 */
[----:B------:R-:W-:Y:S05]  /*0b50*/  @!P3 BRA `(.L_x_6) ;  /* 0x0000023000ecb947 */ /* 0x000fea0003800000 */
[----:B------:R-:W-:-:S06]  /*0b60*/  UISETP.GT.U32.AND UP0, UPT, UR10, 0x3, UPT ;  /* 0x000000030a00788c */ /* 0x000fcc000bf04070 */
[----:B------:R-:W-:-:S13]  /*0b70*/  PLOP3.LUT P0, PT, PT, PT, UP0, 0x80, 0x0 ;  /* 0x000000000000781c */ /* 0x000fda0003f0f008 */
[----:B-1----:R-:W-:Y:S05]  /*0b80*/  @P0 EXIT ;  /* 0x000000000000094d */ /* 0x002fea0003800000 */
.L_x_7:
[----:B------:R-:W-:-:S08]  /*0b90*/  NOP ;  /* 0x0000000000007918 */ /* 0x000fd00000000000 */
[----:B------:R-:W1:Y:S02]  /*0ba0*/  USETMAXREG.TRY_ALLOC.CTAPOOL UP0, 0xf0 ;  /* 0x000000f0000079c8 */ /* 0x000e640008000600 */
[----:B-1----:R-:W-:-:S13]  /*0bb0*/  PLOP3.LUT P0, PT, PT, PT, UP0, 0x80, 0x0 ;  /* 0x000000000000781c */ /* 0x002fda0003f0f008 */
[----:B------:R-:W-:Y:S05]  /*0bc0*/  @!P0 BRA `(.L_x_7) ;  /* 0xfffffffc00f08947 */ /* 0x000fea000383ffff */
[----:B------:R-:W2:Y:S01]  /*0bd0*/  LDL R0, [R1+0x200] ;  /* 0x0002000001007983 */ /* 0x000ea20000100800 */
[----:B------:R-:W-:Y:S02]  /*0be0*/  ULDC UR4, c[0x0][0xa00] ;  /* 0x0002800000047ab9 */ /* 0x000fe40000000800 */
[----:B--2---:R-:W-:-:S13]  /*0bf0*/  ISETP.GE.AND P0, PT, R0, UR4, PT ;  /* 0x0000000400007c0c */ /* 0x004fda000bf06270 */
[----:B------:R-:W-:Y:S05]  /*0c00*/  @P0 EXIT ;  /* 0x000000000000094d */ /* 0x000fea0003800000 */
[----:B------:R-:W2:Y:S01]  /*0c10*/  LDL R0, [R1+0x27c] ;  /* 0x00027c0001007983 */ /* 0x000ea20000100800 */
[----:B------:R-:W-:Y:S01]  /*0c20*/  UISETP.NE.AND UP0, UPT, UR47, 0x1, UPT ;  /* 0x000000012f00788c */ /* 0x000fe2000bf05270 */
[----:B------:R-:W-:Y:S01]  /*0c30*/  IMAD.MOV.U32 R16, RZ, RZ, RZ ;  /* 0x000000ffff107224 */ /* 0x000fe200078e00ff */
[----:B------:R-:W-:Y:S01]  /*0c40*/  ULDC.64 UR60, c[0x0][0x198] ;  /* 0x00006600003c7ab9 */ /* 0x000fe20000000a00 */
[----:B------:R-:W1:Y:S01]  /*0c50*/  S2R R2, SR_TID.X ;  /* 0x0000000000027919 */ /* 0x000e620000002100 */
[----:B------:R-:W-:Y:S01]  /*0c60*/  UMOV UR45, URZ ;  /* 0x0000003f002d7c82 */ /* 0x000fe20008000000 */
[----:B------:R-:W-:Y:S01]  /*0c70*/  UMOV UR46, URZ ;  /* 0x0000003f002e7c82 */ /* 0x000fe20008000000 */
[----:B------:R-:W-:Y:S01]  /*0c80*/  UMOV UR36, URZ ;  /* 0x0000003f00247c82 */ /* 0x000fe20008000000 */
[----:B--2---:R-:W-:Y:S02]  /*0c90*/  R2UR UR4, R0 ;  /* 0x00000000000472ca */ /* 0x004fe400000e0000 */
[----:B-1----:R-:W-:-:S04]  /*0ca0*/  SHF.R.S32.HI R0, RZ, 0x1f, R2 ;  /* 0x0000001fff007819 */ /* 0x002fc80000011402 */
[----:B------:R-:W-:-:S04]  /*0cb0*/  LEA.HI R0, R0, R2, RZ, 0x7 ;  /* 0x0000000200007211 */ /* 0x000fc800078f38ff */
[----:B------:R-:W-:-:S03]  /*0cc0*/  LOP3.LUT R0, R0, 0xffffff80, RZ, 0xc0, !PT ;  /* 0xffffff8000007812 */ /* 0x000fc600078ec0ff */
[----:B------:R-:W-:Y:S02]  /*0cd0*/  ULOP3.LUT UR4, UR4, 0x1, URZ, 0xfc, !UPT ;  /* 0x0000000104047892 */ /* 0x000fe4000f8efc3f */
[----:B------:R-:W-:-:S05]  /*0ce0*/  IMAD.IADD R0, R2, 0x1, -R0 ;  /* 0x0000000102007824 */ /* 0x000fca00078e0a00 */
[----:B------:R-:W-:-:S04]  /*0cf0*/  SHF.R.S32.HI R3, RZ, 0x1f, R0 ;  /* 0x0000001fff037819 */ /* 0x000fc80000011400 */
[----:B------:R-:W-:-:S04]  /*0d00*/  LEA.HI R3, R3, R0, RZ, 0x2 ;  /* 0x0000000003037211 */ /* 0x000fc800078f10ff */
[----:B------:R-:W-:-:S04]  /*0d10*/  LOP3.LUT R3, R3, 0x7ffffffc, RZ, 0xc0, !PT ;  /* 0x7ffffffc03037812 */ /* 0x000fc800078ec0ff */
[----:B------:R-:W-:Y:S02]  /*0d20*/  IADD3 R3, R0, -R3, RZ ;  /* 0x8000000300037210 */ /* 0x000fe40007ffe0ff */
[----:B------:R-:W-:Y:S01]  /*0d30*/  MOV R0, UR4 ;  /* 0x0000000400007c02 */ /* 0x000fe20008000f00 */
[----:B------:R-:W-:Y:S01]  /*0d40*/  USEL UR4, URZ, 0x1, UP0 ;  /* 0x000000013f047887 */ /* 0x000fe20008000000 */
[----:B------:R-:W-:-:S03]  /*0d50*/  SHF.L.U32 R236, R3, 0x1, RZ ;  /* 0x0000000103ec7819 */ /* 0x000fc600000006ff */
[----:B------:R1:W-:Y:S02]  /*0d60*/  STL [R1+0x280], R0 ;  /* 0x0002800001007387 */ /* 0x0003e40000100800 */
[----:B-1----:R-:W-:-:S05]  /*0d70*/  MOV R0, UR4 ;  /* 0x0000000400007c02 */ /* 0x002fca0008000f00 */
[----:B------:R1:W-:Y:S02]  /*0d80*/  STL [R1+0x268], R0 ;  /* 0x0002680001007387 */ /* 0x0003e40000100800 */
.L_x_103:
[----:B------:R-:W2:Y:S01]  /*0d90*/  LDL R12, [R1+0x200] ;  /* 0x00020000010c7983 */ /* 0x000ea20000100800 */
[----:B------:R-:W3:Y:S01]  /*0da0*/  LDC R5, c[0x0][0xa04] ;  /* 0x00028100ff057b82 */ /* 0x000ee20000000800 */
[----:B------:R-:W-:-:S07]  /*0db0*/  UISETP.NE.AND UP0, UPT, UR47, 0x1, UPT ;  /* 0x000000012f00788c */ /* 0x000fce000bf05270 */
[----:B----4-:R-:W4:Y:S08]  /*0dc0*/  LDC R6, c[0x0][0xa10] ;  /* 0x00028400ff067b82 */ /* 0x010f300000000800 */
[----:B------:R-:W5:Y:S01]  /*0dd0*/  LDC R8, c[0x0][0xa1c] ;  /* 0x00028700ff087b82 */ /* 0x000f620000000800 */
[----:B---3--:R-:W-:Y:S02]  /*0de0*/  ISETP.NE.AND P0, PT, R5, 0x1, PT ;  /* 0x000000010500780c */ /* 0x008fe40003f05270 */
[----:B----4-:R-:W-:-:S02]  /*0df0*/  ISETP.NE.AND P1, PT, R6, 0x1, PT ;  /* 0x000000010600780c */ /* 0x010fc40003f25270 */
[----:B------:R-:W-:-:S09]  /*0e00*/  R2UR UR43, R6 ;  /* 0x00000000062b72ca */ /* 0x000fd200000e0000 */
[----:B------:R-:W2:Y:S01]  /*0e10*/  @P0 LDC.64 R2, c[0x0][0xa08] ;  /* 0x00028200ff020b82 */ /* 0x000ea20000000a00 */
[C---:B-----5:R-:W-:Y:S02]  /*0e20*/  ISETP.NE.AND P2, PT, R8.reuse, 0x1, PT ;  /* 0x000000010800780c */ /* 0x060fe40003f45270 */
[----:B------:R-:W-:-:S05]  /*0e30*/  R2UR UR44, R8 ;  /* 0x00000000082c72ca */ /* 0x000fca00000e0000 */
[----:B------:R-:W3:Y:S08]  /*0e40*/  @P1 LDC R7, c[0x0][0xa14] ;  /* 0x00028500ff071b82 */ /* 0x000ef00000000800 */
[----:B------:R-:W4:Y:S08]  /*0e50*/  @P1 LDC R9, c[0x0][0xa18] ;  /* 0x00028600ff091b82 */ /* 0x000f300000000800 */
[----:B------:R-:W5:Y:S01]  /*0e60*/  @P2 LDC.64 R10, c[0x0][0xa20] ;  /* 0x00028800ff0a2b82 */ /* 0x000f620000000a00 */
[----:B--2---:R-:W-:-:S04]  /*0e70*/  @P0 IMAD.HI.U32 R2, R12, R2, RZ ;  /* 0x000000020c020227 */ /* 0x004fc800078e00ff */
[----:B-1----:R-:W-:Y:S01]  /*0e80*/  IMAD.MOV.U32 R0, RZ, RZ, R12 ;  /* 0x000000ffff007224 */ /* 0x002fe200078e000c */
[----:B------:R-:W-:Y:S02]  /*0e90*/  @P0 SHF.R.U32.HI R0, RZ, R3, R2 ;  /* 0x00000003ff000219 */ /* 0x000fe40000011602 */
[----:B------:R-:W-:Y:S02]  /*0ea0*/  PLOP3.LUT P0, PT, PT, PT, UP0, 0x80, 0x0 ;  /* 0x000000000000781c */ /* 0x000fe40003f0f008 */
[----:B------:R-:W-:Y:S01]  /*0eb0*/  MOV R3, R0 ;  /* 0x0000000000037202 */ /* 0x000fe20000000f00 */
[C---:B---3--:R-:W-:Y:S01]  /*0ec0*/  @P1 IMAD.HI.U32 R2, R0.reuse, R7, RZ ;  /* 0x0000000700021227 */ /* 0x048fe200078e00ff */
[C---:B------:R-:W-:Y:S02]  /*0ed0*/  R2UR UR5, R0.reuse ;  /* 0x00000000000572ca */ /* 0x040fe400000e0000 */
[----:B------:R-:W-:Y:S02]  /*0ee0*/  IADD3 R0, -R0, RZ, RZ ;  /* 0x000000ff00007210 */ /* 0x000fe40007ffe1ff */
[----:B----4-:R-:W-:-:S03]  /*0ef0*/  @P1 SHF.R.U32.HI R3, RZ, R9, R2 ;  /* 0x00000009ff031219 */ /* 0x010fc60000011602 */
[----:B------:R-:W-:Y:S01]  /*0f00*/  IMAD R0, R5, R0, R12 ;  /* 0x0000000005007224 */ /* 0x000fe200078e020c */
[----:B------:R-:W-:Y:S01]  /*0f10*/  MOV R2, R3 ;  /* 0x0000000300027202 */ /* 0x000fe20000000f00 */
[C---:B-----5:R-:W-:Y:S01]  /*0f20*/  @P2 IMAD.HI.U32 R4, R3.reuse, R10, RZ ;  /* 0x0000000a03042227 */ /* 0x060fe200078e00ff */
[----:B------:R-:W-:Y:S02]  /*0f30*/  R2UR UR7, R3 ;  /* 0x00000000030772ca */ /* 0x000fe400000e0000 */
[----:B------:R-:W-:Y:S02]  /*0f40*/  R2UR UR42, R0 ;  /* 0x00000000002a72ca */ /* 0x000fe400000e0000 */
[----:B------:R-:W-:Y:S01]  /*0f50*/  @P2 SHF.R.U32.HI R2, RZ, R11, R4 ;  /* 0x0000000bff022219 */ /* 0x000fe20000011604 */
[----:B------:R-:W-:-:S03]  /*0f60*/  IMAD.MOV R4, RZ, RZ, -R3 ;  /* 0x000000ffff047224 */ /* 0x000fc600078e0a03 */
[----:B------:R-:W-:Y:S02]  /*0f70*/  IADD3 R2, -R2, RZ, RZ ;  /* 0x000000ff02027210 */ /* 0x000fe40007ffe1ff */
[----:B------:R-:W-:Y:S02]  /*0f80*/  R2UR UR4, R4 ;  /* 0x00000000040472ca */ /* 0x000fe400000e0000 */
[----:B------:R-:W-:-:S11]  /*0f90*/  R2UR UR6, R2 ;  /* 0x00000000020672ca */ /* 0x000fd600000e0000 */
[----:B------:R-:W-:Y:S02]  /*0fa0*/  UIMAD UR43, UR43, UR4, UR5 ;  /* 0x000000042b2b72a4 */ /* 0x000fe4000f8e0205 */
[----:B------:R-:W-:Y:S01]  /*0fb0*/  UIMAD UR44, UR44, UR6, UR7 ;  /* 0x000000062c2c72a4 */ /* 0x000fe2000f8e0207 */
[----:B------:R-:W-:Y:S11]  /*0fc0*/  @!P0 BRA `(.L_x_8) ;  /* 0x0000000000688947 */ /* 0x000ff60003800000 */
[----:B------:R-:W-:-:S06]  /*0fd0*/  UISETP.NE.AND UP0, UPT, UR47, 0x2, UPT ;  /* 0x000000022f00788c */ /* 0x000fcc000bf05270 */
[----:B------:R-:W-:-:S13]  /*0fe0*/  PLOP3.LUT P1, PT, PT, PT, UP0, 0x80, 0x0 ;  /* 0x000000000000781c */ /* 0x000fda0003f2f008 */
[----:B------:R-:W-:Y:S05]  /*0ff0*/  @!P1 BRA `(.L_x_9) ;  /* 0x0000000000449947 */ /* 0x000fea0003800000 */
[----:B------:R-:W-:-:S06]  /*1000*/  UISETP.NE.AND UP0, UPT, UR47, 0x3, UPT ;  /* 0x000000032f00788c */ /* 0x000fcc000bf05270 */
[----:B------:R-:W-:-:S13]  /*1010*/  PLOP3.LUT P1, PT, PT, PT, UP0, 0x80, 0x0 ;  /* 0x000000000000781c */ /* 0x000fda0003f2f008 */
[----:B------:R-:W-:Y:S05]  /*1020*/  @!P1 BRA `(.L_x_10) ;  /* 0x0000000000249947 */ /* 0x000fea0003800000 */
[----:B------:R-:W-:-:S06]  /*1030*/  UISETP.NE.AND UP0, UPT, UR47, 0x4, UPT ;  /* 0x000000042f00788c */ /* 0x000fcc000bf05270 */
[----:B------:R-:W-:-:S13]  /*1040*/  PLOP3.LUT P1, PT, PT, PT, UP0, 0x80, 0x0 ;  /* 0x000000000000781c */ /* 0x000fda0003f2f008 */
[----:B------:R-:W-:Y:S05]  /*1050*/  @P1 BRA `(.L_x_11) ;  /* 0x0000000000541947 */ /* 0x000fea0003800000 */
[----:B------:R-:W-:Y:S02]  /*1060*/  UIADD3 UR4, UR45, -0x1, URZ ;  /* 0xffffffff2d047890 */ /* 0x000fe4000fffe03f */
[----:B------:R-:W-:Y:S02]  /*1070*/  ULOP3.LUT UR45, UR45, 0x1, URZ, 0xc, !UPT ;  /* 0x000000012d2d7892 */ /* 0x000fe4000f8e0c3f */
[----:B------:R-:W-:-:S04]  /*1080*/  ULOP3.LUT UR4, UR4, 0x2, URZ, 0xc0, !UPT ;  /* 0x0000000204047892 */ /* 0x000fc8000f8ec03f */
[----:B------:R-:W-:-:S04]  /*1090*/  USHF.R.U32.HI UR4, URZ, 0x1, UR4 ;  /* 0x000000013f047899 */ /* 0x000fc80008011604 */
[----:B------:R-:W-:Y:S01]  /*10a0*/  ULOP3.LUT UR46, UR46, UR4, URZ, 0x3c, !UPT ;  /* 0x000000042e2e7292 */ /* 0x000fe2000f8e3c3f */
[----:B------:R-:W-:Y:S11]  /*10b0*/  BRA `(.L_x_11) ;  /* 0x00000000003c7947 */ /* 0x000ff60003800000 */
.L_x_10:
[----:B------:R-:W-:Y:S02]  /*10c0*/  ULOP3.LUT UP0, URZ, UR45, 0x2, URZ, 0xc0, !UPT ;  /* 0x000000022d3f7892 */ /* 0x000fe4000f80c03f */
[----:B------:R-:W-:Y:S02]  /*10d0*/  ULOP3.LUT UR45, UR45, 0x1, URZ, 0xc0, !UPT ;  /* 0x000000012d2d7892 */ /* 0x000fe4000f8ec03f */
[----:B------:R-:W-:-:S04]  /*10e0*/  USEL UR4, URZ, 0x1, UP0 ;  /* 0x000000013f047887 */ /* 0x000fc80008000000 */
[----:B------:R-:W-:Y:S01]  /*10f0*/  ULOP3.LUT UR46, UR46, UR4, URZ, 0x3c, !UPT ;  /* 0x000000042e2e7292 */ /* 0x000fe2000f8e3c3f */
[----:B------:R-:W-:Y:S11]  /*1100*/  BRA `(.L_x_11) ;  /* 0x0000000000287947 */ /* 0x000ff60003800000 */
.L_x_9:
[----:B------:R-:W-:Y:S02]  /*1110*/  UIADD3 UR4, UR45, 0x1, URZ ;  /* 0x000000012d047890 */ /* 0x000fe4000fffe03f */
[----:B------:R-:W-:Y:S02]  /*1120*/  ULOP3.LUT UR45, UR45, 0x1, URZ, 0xc, !UPT ;  /* 0x000000012d2d7892 */ /* 0x000fe4000f8e0c3f */
[----:B------:R-:W-:-:S04]  /*1130*/  UISETP.GT.U32.AND UP0, UPT, UR4, 0x1, UPT ;  /* 0x000000010400788c */ /* 0x000fc8000bf04070 */
[----:B------:R-:W-:-:S04]  /*1140*/  USEL UR4, URZ, 0x1, !UP0 ;  /* 0x000000013f047887 */ /* 0x000fc8000c000000 */
[----:B------:R-:W-:Y:S01]  /*1150*/  ULOP3.LUT UR46, UR46, UR4, URZ, 0x3c, !UPT ;  /* 0x000000042e2e7292 */ /* 0x000fe2000f8e3c3f */
[----:B------:R-:W-:Y:S11]  /*1160*/  BRA `(.L_x_11) ;  /* 0x0000000000107947 */ /* 0x000ff60003800000 */
.L_x_8:
[----:B------:R-:W-:Y:S02]  /*1170*/  UISETP.GT.U32.AND UP0, UPT, UR45, 0x1, UPT ;  /* 0x000000012d00788c */ /* 0x000fe4000bf04070 */
[----:B------:R-:W-:Y:S02]  /*1180*/  ULOP3.LUT UR45, UR45, 0x1, URZ, 0xc0, !UPT ;  /* 0x000000012d2d7892 */ /* 0x000fe4000f8ec03f */
[----:B------:R-:W-:-:S04]  /*1190*/  USEL UR4, URZ, 0x1, !UP0 ;  /* 0x000000013f047887 */ /* 0x000fc8000c000000 */
[----:B------:R-:W-:-:S12]  /*11a0*/  ULOP3.LUT UR46, UR46, UR4, URZ, 0x3c, !UPT ;  /* 0x000000042e2e7292 */ /* 0x000fd8000f8e3c3f */
.L_x_11:
[----:B------:R-:W-:Y:S05]  /*11b0*/  @!P0 BRA `(.L_x_12) ;  /* 0x00000000003c8947 */ /* 0x000fea0003800000 */
        /* <DEDUP_REMOVED lines=9> */
[----:B------:R-:W-:Y:S01]  /*1250*/  ULEA UR42, UR42, 0x3, 0x1 ;  /* 0x000000032a2a7891 */ /* 0x000fe2000f8e083f */
[----:B------:R-:W-:Y:S11]  /*1260*/  BRA `(.L_x_15) ;  /* 0x0000000000147947 */ /* 0x000ff60003800000 */
.L_x_14:
[----:B------:R-:W-:Y:S01]  /*1270*/  ULEA UR42, UR42, 0x2, 0x1 ;  /* 0x000000022a2a7891 */ /* 0x000fe2000f8e083f */
[----:B------:R-:W-:Y:S11]  /*1280*/  BRA `(.L_x_15) ;  /* 0x00000000000c7947 */ /* 0x000ff60003800000 */
.L_x_13:
[----:B------:R-:W-:Y:S01]  /*1290*/  ULEA UR42, UR42, 0x1, 0x1 ;  /* 0x000000012a2a7891 */ /* 0x000fe2000f8e083f */
[----:B------:R-:W-:Y:S11]  /*12a0*/  BRA `(.L_x_15) ;  /* 0x0000000000047947 */ /* 0x000ff60003800000 */
.L_x_12:
[----:B------:R-:W-:-:S12]  /*12b0*/  USHF.L.U32 UR42, UR42, 0x1, URZ ;  /* 0x000000012a2a7899 */ /* 0x000fd8000800063f */
.L_x_15:
[----:B------:R-:W2:Y:S02]  /*12c0*/  LDL R0, [R1+0x270] ;  /* 0x0002700001007983 */ /* 0x000ea40000100800 */
[----:B--2---:R-:W-:-:S13]  /*12d0*/  R2UR UR4, R0 ;  /* 0x00000000000472ca */ /* 0x004fda00000e0000 */
[----:B------:R-:W-:-:S04]  /*12e0*/  ULOP3.LUT UR4, UR4, 0x1, URZ, 0xfc, !UPT ;  /* 0x0000000104047892 */ /* 0x000fc8000f8efc3f */
[----:B------:R-:W-:-:S06]  /*12f0*/  UISETP.NE.AND UP0, UPT, UR4, 0x3, UPT ;  /* 0x000000030400788c */ /* 0x000fcc000bf05270 */
[----:B------:R-:W-:-:S13]  /*1300*/  PLOP3.LUT P0, PT, PT, PT, UP0, 0x80, 0x0 ;  /* 0x000000000000781c */ /* 0x000fda0003f0f008 */
[----:B------:R-:W-:Y:S05]  /*1310*/  @!P0 BRA `(.L_x_16) ;  /* 0x0000000000048947 */ /* 0x000fea0003800000 */
[----:B------:R-:W-:Y:S01]  /*1320*/  BPT.TRAP 0x1 ;  /* 0x000000040000795c */ /* 0x000fe20000300000 */
.L_x_16:
[----:B------:R-:W2:Y:S01]  /*1330*/  LDL R0, [R1+0x280] ;  /* 0x0002800001007983 */ /* 0x000ea20000100800 */
[----:B------:R-:W1:Y:S01]  /*1340*/  S2UR UR4, SR_CgaCtaId ;  /* 0x00000000000479c3 */ /* 0x000e620000008800 */
[----:B------:R-:W-:Y:S02]  /*1350*/  UMOV UR37, 0x400 ;  /* 0x0000040000257882 */ /* 0x000fe40000000000 */
[----:B-1----:R-:W-:-:S04]  /*1360*/  ULEA UR37, UR4, UR37, 0x18 ;  /* 0x0000002504257291 */ /* 0x002fc8000f8ec03f */
[----:B------:R-:W-:Y:S01]  /*1370*/  ULEA UR4, UR45, UR37, 0x3 ;  /* 0x000000252d047291 */ /* 0x000fe2000f8e183f */
[----:B--2---:R-:W-:Y:S01]  /*1380*/  R2UR UR5, R0 ;  /* 0x00000000000572ca */ /* 0x004fe200000e0000 */
[----:B------:R-:W-:-:S05]  /*1390*/  IMAD.U32 R0, RZ, RZ, UR46 ;  /* 0x0000002eff007e24 */ /* 0x000fca000f8e00ff */
[----:B------:R-:W-:-:S04]  /*13a0*/  SHF.L.U32 R0, R0, 0x1f, RZ ;  /* 0x0000001f00007819 */ /* 0x000fc800000006ff */
[----:B------:R-:W1:Y:S03]  /*13b0*/  SYNCS.PHASECHK.TRANS64.TRYWAIT P1, [UR4+0x74450], R0 ;  /* 0x07445000ff0075a7 */ /* 0x000e660008020144 */
[----:B------:R-:W-:-:S06]  /*13c0*/  UISETP.NE.AND UP0, UPT, UR5, 0x3, UPT ;  /* 0x000000030500788c */ /* 0x000fcc000bf05270 */
[----:B------:R-:W-:Y:S01]  /*13d0*/  PLOP3.LUT P0, PT, PT, PT, UP0, 0x80, 0x0 ;  /* 0x000000000000781c */ /* 0x000fe20003f0f008 */
[----:B-1----:R-:W-:-:S12]  /*13e0*/  @!P1 BRA `(.L_x_17) ;  /* 0x00000250003c9947 */ /* 0x002fd80003800000 */
.L_x_149:
[----:B------:R-:W-:Y:S05]  /*13f0*/  @!P0 BRA `(.L_x_18) ;  /* 0x0000000000048947 */ /* 0x000fea0003800000 */
[----:B------:R-:W-:Y:S01]  /*1400*/  BPT.TRAP 0x1 ;  /* 0x000000040000795c */ /* 0x000fe20000300000 */
.L_x_18:
[----:B------:R-:W2:Y:S01]  /*1410*/  LDL R2, [R1+0x268] ;  /* 0x0002680001027983 */ /* 0x000ea20000100800 */
[----:B------:R-:W-:Y:S01]  /*1420*/  ULEA UR38, UR36, UR37, 0x3 ;  /* 0x0000002524267291 */ /* 0x000fe2000f8e183f */
[----:B-1----:R-:W-:Y:S01]  /*1430*/  SHF.L.U32 R0, R16, 0x1f, RZ ;  /* 0x0000001f10007819 */ /* 0x002fe200000006ff */
[----:B------:R-:W-:Y:S02]  /*1440*/  UIADD3 UR6, UR37, 0x74490, URZ ;  /* 0x0007449025067890 */ /* 0x000fe4000fffe03f */
[----:B------:R-:W-:Y:S02]  /*1450*/  ULEA UR41, UR47, 0xfffffff8, 0x3 ;  /* 0xfffffff82f297891 */ /* 0x000fe4000f8e183f */
[----:B------:R-:W-:Y:S02]  /*1460*/  ULEA UR4, UR47, UR6, 0x3 ;  /* 0x000000062f047291 */ /* 0x000fe4000f8e183f */
[----:B------:R-:W-:Y:S01]  /*1470*/  ULOP3.LUT UR41, UR41, 0x8, URZ, 0xc, !UPT ;  /* 0x0000000829297892 */ /* 0x000fe2000f8e0c3f */
[----:B------:R-:W1:Y:S03]  /*1480*/  SYNCS.PHASECHK.TRANS64.TRYWAIT P1, [UR38+0x74400], R0 ;  /* 0x07440000ff0075a7 */ /* 0x000e660008020166 */
[----:B------:R-:W-:-:S05]  /*1490*/  MOV R3, UR4 ;  /* 0x0000000400037c02 */ /* 0x000fca0008000f00 */
[----:B------:R3:W-:Y:S01]  /*14a0*/  STL [R1+0x274], R3 ;  /* 0x0002740301007387 */ /* 0x0007e20000100800 */
[----:B--2---:R-:W-:Y:S01]  /*14b0*/  SHF.L.U32 R2, R2, 0x1f, RZ ;  /* 0x0000001f02027819 */ /* 0x004fe200000006ff */
[----:B-1-3--:R-:W-:Y:S06]  /*14c0*/  @!P1 BRA `(.L_x_19) ;  /* 0x00000250001c9947 */ /* 0x00afec0003800000 */
.L_x_150:
[----:B------:R-:W-:-:S09]  /*14d0*/  ULEA UR4, UR47, UR6, 0x3 ;  /* 0x000000062f047291 */ /* 0x000fd2000f8e183f */
[----:B------:R-:W2:Y:S02]  /*14e0*/  SYNCS.PHASECHK.TRANS64.TRYWAIT P1, [UR4+-0x8], R2 ;  /* 0xfffff802ff0075a7 */ /* 0x000ea40008020144 */
[----:B--2---:R-:W-:Y:S05]  /*14f0*/  @!P1 BRA `(.L_x_20) ;  /* 0x0000025000289947 */ /* 0x004fea0003800000 */
.L_x_151:
[----:B------:R-:W-:Y:S01]  /*1500*/  UIADD3 UR5, UR37, 0x20000, URZ ;  /* 0x0002000025057890 */ /* 0x000fe2000fffe03f */
[----:B------:R-:W-:Y:S01]  /*1510*/  WARPGROUP.ARRIVE ;  /* 0x00000000000079c5 */ /* 0x000fe20000000000 */
[----:B------:R-:W-:Y:S01]  /*1520*/  USHF.R.U32.HI UR4, URZ, 0x4, UR37 ;  /* 0x000000043f047899 */ /* 0x000fe20008011625 */
[----:B-1----:R-:W1:Y:S01]  /*1530*/  LDC R2, c[0x0][0x28c] ;  /* 0x0000a300ff027b82 */ /* 0x002e620000000800 */
[----:B------:R-:W-:Y:S01]  /*1540*/  USHF.R.U32.HI UR5, URZ, 0x4, UR5 ;  /* 0x000000043f057899 */ /* 0x000fe20008011605 */
[C---:B------:R-:W-:Y:S01]  /*1550*/  IADD3 R5, R236.reuse, 0x8, RZ ;  /* 0x00000008ec057810 */ /* 0x040fe20007ffe0ff */
[----:B------:R-:W-:Y:S01]  /*1560*/  ULOP3.LUT UR4, UR4, 0x3fff, URZ, 0xc0, !UPT ;  /* 0x00003fff04047892 */ /* 0x000fe2000f8ec03f */
[C---:B------:R-:W-:Y:S01]  /*1570*/  IADD3 R3, R236.reuse, 0x1, RZ ;  /* 0x00000001ec037810 */ /* 0x040fe20007ffe0ff */
[----:B------:R-:W-:Y:S01]  /*1580*/  ULOP3.LUT UR39, UR5, 0x3fff, URZ, 0xc0, !UPT ;  /* 0x00003fff05277892 */ /* 0x000fe2000f8ec03f */
[----:B------:R-:W-:Y:S01]  /*1590*/  IMAD.U32 R0, RZ, RZ, UR41 ;  /* 0x00000029ff007e24 */ /* 0x000fe2000f8e00ff */
[----:B------:R-:W-:Y:S01]  /*15a0*/  ULOP3.LUT UR4, UR4, 0x10000, URZ, 0xfc, !UPT ;  /* 0x0001000004047892 */ /* 0x000fe2000f8efc3f */
[----:B------:R-:W-:Y:S01]  /*15b0*/  IADD3 R7, R236, 0x10, RZ ;  /* 0x00000010ec077810 */ /* 0x000fe20007ffe0ff */
[----:B------:R-:W-:-:S02]  /*15c0*/  ULOP3.LUT UR40, UR39, 0x10000, URZ, 0xfc, !UPT ;  /* 0x0001000027287892 */ /* 0x000fc4000f8efc3f */
[----:B------:R-:W-:Y:S02]  /*15d0*/  ULEA UR5, UR45, UR4, 0xc ;  /* 0x000000042d057291 */ /* 0x000fe4000f8e603f */
[----:B------:R-:W-:Y:S01]  /*15e0*/  ULEA UR4, UR36, UR40, 0xc ;  /* 0x0000002824047291 */ /* 0x000fe2000f8e603f */
[----:B------:R-:W-:Y:S01]  /*15f0*/  UMOV UR9, 0x40000040 ;  /* 0x4000004000097882 */ /* 0x000fe20000000000 */
[----:B------:R-:W-:Y:S01]  /*1600*/  UMOV UR11, 0x40000040 ;  /* 0x40000040000b7882 */ /* 0x000fe20000000000 */
[----:B------:R-:W-:Y:S01]  /*1610*/  UIADD3 UR7, UR5, 0x2, URZ ;  /* 0x0000000205077890 */ /* 0x000fe2000fffe03f */
[----:B------:R-:W-:Y:S01]  /*1620*/  IMAD.U32 R235, RZ, RZ, UR9 ;  /* 0x00000009ffeb7e24 */ /* 0x000fe2000f8e00ff */
[----:B------:R-:W-:Y:S02]  /*1630*/  UMOV UR8, UR5 ;  /* 0x0000000500087c82 */ /* 0x000fe40008000000 */
[----:B------:R-:W-:Y:S01]  /*1640*/  UMOV UR10, UR4 ;  /* 0x00000004000a7c82 */ /* 0x000fe20008000000 */
[----:B------:R-:W-:Y:S01]  /*1650*/  MOV R234, UR8 ;  /* 0x0000000800ea7c02 */ /* 0x000fe20008000f00 */
[----:B------:R-:W-:Y:S01]  /*1660*/  HGMMA.64x64x16.F32.BF16 R24, gdesc[UR8], RZ, !UPT, gsb0 ;  /* 0x00e00000081879f0 */ /* 0x000fe2000c0018ff */
[----:B------:R-:W-:Y:S01]  /*1670*/  UIADD3 UR8, UR4, 0x2, URZ ;  /* 0x0000000204087890 */ /* 0x000fe2000fffe03f */
[-C--:B-1----:R-:W-:Y:S01]  /*1680*/  ISETP.GE.AND P4, PT, R5, R2.reuse, PT ;  /* 0x000000020500720c */ /* 0x082fe20003f86270 */
[----:B------:R-:W-:Y:S01]  /*1690*/  UMOV UR12, UR7 ;  /* 0x00000007000c7c82 */ /* 0x000fe20008000000 */
[----:B------:R-:W-:Y:S01]  /*16a0*/  UMOV UR13, 0x40000040 ;  /* 0x40000040000d7882 */ /* 0x000fe20000000000 */
[----:B------:R-:W-:Y:S01]  /*16b0*/  UMOV UR15, 0x40000040 ;  /* 0x40000040000f7882 */ /* 0x000fe20000000000 */
[----:B------:R-:W-:Y:S01]  /*16c0*/  UIADD3 UR7, UR5, 0x4, URZ ;  /* 0x0000000405077890 */ /* 0x000fe2000fffe03f */
[----:B------:R-:W-:Y:S01]  /*16d0*/  MOV R232, UR12 ;  /* 0x0000000c00e87c02 */ /* 0x000fe20008000f00 */
[----:B------:R-:W-:Y:S01]  /*16e0*/  UMOV UR14, UR8 ;  /* 0x00000008000e7c82 */ /* 0x000fe20008000000 */
[----:B------:R-:W-:Y:S01]  /*16f0*/  UIADD3 UR8, UR4, 0x4, URZ ;  /* 0x0000000404087890 */ /* 0x000fe2000fffe03f */
[----:B------:R-:W-:Y:S01]  /*1700*/  MOV R233, UR13 ;  /* 0x0000000d00e97c02 */ /* 0x000fe20008000f00 */
[----:B------:R-:W-:Y:S01]  /*1710*/  UIADD3 UR56, UR5, 0xa04, URZ ;  /* 0x00000a0405387890 */ /* 0x000fe2000fffe03f */
[C---:B------:R-:W-:Y:S01]  /*1720*/  IADD3 R5, R236.reuse, 0x11, RZ ;  /* 0x00000011ec057810 */ /* 0x040fe20007ffe0ff */
[----:B------:R-:W-:Y:S01]  /*1730*/  UIADD3 UR58, UR4, 0xa04, URZ ;  /* 0x00000a04043a7890 */ /* 0x000fe2000fffe03f */
[-C--:B------:R-:W-:Y:S01]  /*1740*/  ISETP.GE.AND P3, PT, R3, R2.reuse, PT ;  /* 0x000000020300720c */ /* 0x080fe20003f66270 */
[----:B------:R-:W-:Y:S01]  /*1750*/  UMOV UR57, 0x40000040 ;  /* 0x4000004000397882 */ /* 0x000fe20000000000 */
[----:B------:R-:W-:Y:S01]  /*1760*/  UMOV UR59, 0x40000040 ;  /* 0x40000040003b7882 */ /* 0x000fe20000000000 */
[----:B------:R-:W-:Y:S01]  /*1770*/  UIADD3 UR10, UR4, 0xa06, URZ ;  /* 0x00000a06040a7890 */ /* 0x000fe2000fffe03f */
[-C--:B------:R-:W-:Y:S01]  /*1780*/  ISETP.GE.AND P1, PT, R5, R2.reuse, PT ;  /* 0x000000020500720c */ /* 0x080fe20003f26270 */
[----:B------:R-:W-:Y:S01]  /*1790*/  UMOV UR9, 0x40000040 ;  /* 0x4000004000097882 */ /* 0x000fe20000000000 */
[----:B------:R-:W-:Y:S01]  /*17a0*/  UMOV UR11, 0x40000040 ;  /* 0x40000040000b7882 */ /* 0x000fe20000000000 */
[----:B------:R-:W-:Y:S01]  /*17b0*/  UIADD3 UR16, UR5, 0xc02, URZ ;  /* 0x00000c0205107890 */ /* 0x000fe2000fffe03f */
[C---:B------:R-:W-:Y:S01]  /*17c0*/  VIADD R3, R236.reuse, 0x9 ;  /* 0x00000009ec037836 */ /* 0x040fe20000000000 */
[----:B------:R-:W-:Y:S01]  /*17d0*/  UIADD3 UR18, UR4, 0xc02, URZ ;  /* 0x00000c0204127890 */ /* 0x000fe2000fffe03f */
[C---:B------:R-:W-:Y:S01]  /*17e0*/  IADD3 R5, R236.reuse, 0x19, RZ ;  /* 0x00000019ec057810 */ /* 0x040fe20007ffe0ff */
[----:B------:R-:W-:Y:S01]  /*17f0*/  UMOV UR17, 0x40000040 ;  /* 0x4000004000117882 */ /* 0x000fe20000000000 */
[----:B------:R-:W-:Y:S01]  /*1800*/  UMOV UR19, 0x40000040 ;  /* 0x4000004000137882 */ /* 0x000fe20000000000 */
[----:B------:R-:W-:Y:S01]  /*1810*/  UIADD3 UR20, UR5, 0xc04, URZ ;  /* 0x00000c0405147890 */ /* 0x000fe2000fffe03f */
[-C--:B------:R-:W-:Y:S01]  /*1820*/  ISETP.GE.AND P5, PT, R3, R2.reuse, PT ;  /* 0x000000020300720c */ /* 0x080fe20003fa6270 */
[----:B------:R-:W-:Y:S01]  /*1830*/  UIADD3 UR22, UR4, 0xc04, URZ ;  /* 0x00000c0404167890 */ /* 0x000fe2000fffe03f */
[CC--:B------:R-:W-:Y:S01]  /*1840*/  ISETP.GE.AND P2, PT, R236.reuse, R2.reuse, PT ;  /* 0x00000002ec00720c */ /* 0x0c0fe20003f46270 */
[----:B------:R-:W-:Y:S01]  /*1850*/  UMOV UR21, 0x40000040 ;  /* 0x4000004000157882 */ /* 0x000fe20000000000 */
[----:B------:R-:W-:Y:S01]  /*1860*/  UMOV UR23, 0x40000040 ;  /* 0x4000004000177882 */ /* 0x000fe20000000000 */
[----:B------:R-:W-:Y:S01]  /*1870*/  UIADD3 UR24, UR5, 0xc06, URZ ;  /* 0x00000c0605187890 */ /* 0x000fe2000fffe03f */
[----:B------:R-:W-:Y:S01]  /*1880*/  VIADD R3, R236, 0x18 ;  /* 0x00000018ec037836 */ /* 0x000fe20000000000 */
[----:B------:R-:W-:Y:S01]  /*1890*/  UIADD3 UR26, UR4, 0xc06, URZ ;  /* 0x00000c06041a7890 */ /* 0x000fe2000fffe03f */
[----:B------:R-:W-:Y:S01]  /*18a0*/  ISETP.GE.AND P6, PT, R7, R2, PT ;  /* 0x000000020700720c */ /* 0x000fe20003fc6270 */
[----:B------:R-:W-:Y:S01]  /*18b0*/  UMOV UR25, 0x40000040 ;  /* 0x4000004000197882 */ /* 0x000fe20000000000 */
[----:B------:R-:W-:Y:S01]  /*18c0*/  UMOV UR27, 0x40000040 ;  /* 0x40000040001b7882 */ /* 0x000fe20000000000 */
[----:B------:R-:W-:-:S02]  /*18d0*/  UIADD3 UR28, UR5, 0xe00, URZ ;  /* 0x00000e00051c7890 */ /* 0x000fc4000fffe03f */
[----:B------:R-:W-:Y:S01]  /*18e0*/  UIADD3 UR30, UR4, 0xe00, URZ ;  /* 0x00000e00041e7890 */ /* 0x000fe2000fffe03f */
[----:B------:R-:W-:Y:S01]  /*18f0*/  UMOV UR29, 0x40000040 ;  /* 0x40000040001d7882 */ /* 0x000fe20000000000 */
[----:B------:R-:W-:Y:S01]  /*1900*/  UMOV UR31, 0x40000040 ;  /* 0x40000040001f7882 */ /* 0x000fe20000000000 */
[----:B------:R-:W-:Y:S02]  /*1910*/  UIADD3 UR32, UR5, 0xe02, URZ ;  /* 0x00000e0205207890 */ /* 0x000fe4000fffe03f */
[----:B------:R-:W-:Y:S01]  /*1920*/  UIADD3 UR34, UR4, 0xe02, URZ ;  /* 0x00000e0204227890 */ /* 0x000fe2000fffe03f */
[----:B------:R-:W-:Y:S01]  /*1930*/  UMOV UR33, 0x40000040 ;  /* 0x4000004000217882 */ /* 0x000fe20000000000 */
[----:B------:R-:W-:Y:S01]  /*1940*/  UMOV UR35, 0x40000040 ;  /* 0x4000004000237882 */ /* 0x000fe20000000000 */
[----:B------:R-:W-:Y:S02]  /*1950*/  UIADD3 UR48, UR5, 0xe04, URZ ;  /* 0x00000e0405307890 */ /* 0x000fe4000fffe03f */
[----:B------:R-:W-:Y:S01]  /*1960*/  UIADD3 UR50, UR4, 0xe04, URZ ;  /* 0x00000e0404327890 */ /* 0x000fe2000fffe03f */
[----:B------:R-:W-:Y:S01]  /*1970*/  UMOV UR49, 0x40000040 ;  /* 0x4000004000317882 */ /* 0x000fe20000000000 */
[----:B------:R-:W-:Y:S01]  /*1980*/  UMOV UR51, 0x40000040 ;  /* 0x4000004000337882 */ /* 0x000fe20000000000 */
[----:B------:R-:W-:Y:S01]  /*1990*/  UMOV UR53, 0x40000040 ;  /* 0x4000004000357882 */ /* 0x000fe20000000000 */
[----:B------:R-:W-:Y:S01]  /*19a0*/  UMOV UR55, 0x40000040 ;  /* 0x4000004000377882 */ /* 0x000fe20000000000 */
[----:B------:R-:W-:Y:S01]  /*19b0*/  MOV R191, UR53 ;  /* 0x0000003500bf7c02 */ /* 0x000fe20008000f00 */
[----:B------:R-:W-:-:S02]  /*19c0*/  WARPGROUP.DEPBAR.LE gsb0, 0x0 ;  /* 0x00008000000079c5 */ /* 0x000fc40000010000 */
[----:B------:R-:W-:-:S06]  /*19d0*/  WARPGROUP.ARRIVE ;  /* 0x00000000000079c5 */ /* 0x000fcc0000000000 */
[----:B------:R-:W-:Y:S01]  /*19e0*/  HGMMA.64x64x16.F32.BF16 R24, gdesc[UR12], R24, gsb0 ;  /* 0x00e000000c1879f0 */ /* 0x000fe20008001818 */
[----:B------:R-:W-:Y:S01]  /*19f0*/  UMOV UR12, UR7 ;  /* 0x00000007000c7c82 */ /* 0x000fe20008000000 */
[----:B------:R-:W-:Y:S01]  /*1a00*/  UMOV UR13, 0x40000040 ;  /* 0x40000040000d7882 */ /* 0x000fe20000000000 */
[----:B------:R-:W-:Y:S01]  /*1a10*/  UMOV UR14, UR8 ;  /* 0x00000008000e7c82 */ /* 0x000fe20008000000 */
[----:B------:R-:W-:Y:S01]  /*1a20*/  UMOV UR15, 0x40000040 ;  /* 0x40000040000f7882 */ /* 0x000fe20000000000 */
[----:B------:R-:W-:Y:S01]  /*1a30*/  UIADD3 UR7, UR5, 0x6, URZ ;  /* 0x0000000605077890 */ /* 0x000fe2000fffe03f */
[----:B------:R-:W-:Y:S01]  /*1a40*/  IMAD.U32 R230, RZ, RZ, UR12 ;  /* 0x0000000cffe67e24 */ /* 0x000fe2000f8e00ff */
[----:B------:R-:W-:Y:S01]  /*1a50*/  UIADD3 UR8, UR4, 0x6, URZ ;  /* 0x0000000604087890 */ /* 0x000fe2000fffe03f */
[----:B------:R-:W-:Y:S01]  /*1a60*/  MOV R231, UR13 ;  /* 0x0000000d00e77c02 */ /* 0x000fe20008000f00 */
[----:B------:R-:W-:Y:S02]  /*1a70*/  WARPGROUP.DEPBAR.LE gsb0, 0x0 ;  /* 0x00008000000079c5 */ /* 0x000fe40000010000 */
[----:B------:R-:W-:-:S06]  /*1a80*/  WARPGROUP.ARRIVE ;  /* 0x00000000000079c5 */ /* 0x000fcc0000000000 */
[----:B------:R-:W-:Y:S01]  /*1a90*/  HGMMA.64x64x16.F32.BF16 R24, gdesc[UR12], R24, gsb0 ;  /* 0x00e000000c1879f0 */ /* 0x000fe20008001818 */
[----:B------:R-:W-:Y:S01]  /*1aa0*/  UMOV UR12, UR7 ;  /* 0x00000007000c7c82 */ /* 0x000fe20008000000 */
[----:B------:R-:W-:Y:S01]  /*1ab0*/  UMOV UR13, 0x40000040 ;  /* 0x40000040000d7882 */ /* 0x000fe20000000000 */
[----:B------:R-:W-:Y:S01]  /*1ac0*/  UMOV UR14, UR8 ;  /* 0x00000008000e7c82 */ /* 0x000fe20008000000 */
[----:B------:R-:W-:Y:S01]  /*1ad0*/  UMOV UR15, 0x40000040 ;  /* 0x40000040000f7882 */ /* 0x000fe20000000000 */
[----:B------:R-:W-:Y:S01]  /*1ae0*/  UIADD3 UR7, UR5, 0x200, URZ ;  /* 0x0000020005077890 */ /* 0x000fe2000fffe03f */
[----:B------:R-:W-:Y:S01]  /*1af0*/  MOV R228, UR12 ;  /* 0x0000000c00e47c02 */ /* 0x000fe20008000f00 */
[----:B------:R-:W-:Y:S01]  /*1b00*/  UIADD3 UR8, UR4, 0x200, URZ ;  /* 0x0000020004087890 */ /* 0x000fe2000fffe03f */
[----:B------:R-:W-:Y:S01]  /*1b10*/  IMAD.U32 R229, RZ, RZ, UR13 ;  /* 0x0000000dffe57e24 */ /* 0x000fe2000f8e00ff */
        /* <DEDUP_REMOVED lines=196> */
[----:B------:R-:W-:Y:S01]  /*2760*/  IMAD.U32 R193, RZ, RZ, UR13 ;  /* 0x0000000dffc17e24 */ /* 0x000fe2000f8e00ff */
[----:B------:R-:W-:Y:S02]  /*2770*/  WARPGROUP.DEPBAR.LE gsb0, 0x0 ;  /* 0x00008000000079c5 */ /* 0x000fe40000010000 */
[----:B------:R-:W-:-:S06]  /*2780*/  WARPGROUP.ARRIVE ;  /* 0x00000000000079c5 */ /* 0x000fcc0000000000 */
[----:B------:R-:W-:Y:S01]  /*2790*/  HGMMA.64x64x16.F32.BF16 R24, gdesc[UR12], R24, gsb0 ;  /* 0x00e000000c1879f0 */ /* 0x000fe20008001818 */
[----:B------:R-:W-:Y:S02]  /*27a0*/  UIADD3 UR12, UR5, 0xc00, URZ ;  /* 0x00000c00050c7890 */ /* 0x000fe4000fffe03f */
[----:B------:R-:W-:Y:S01]  /*27b0*/  UIADD3 UR14, UR4, 0xc00, URZ ;  /* 0x00000c00040e7890 */ /* 0x000fe2000fffe03f */
[----:B------:R-:W-:Y:S01]  /*27c0*/  UMOV UR13, 0x40000040 ;  /* 0x40000040000d7882 */ /* 0x000fe20000000000 */
[----:B------:R-:W-:Y:S01]  /*27d0*/  UMOV UR15, 0x40000040 ;  /* 0x40000040000f7882 */ /* 0x000fe20000000000 */
[----:B------:R-:W-:Y:S02]  /*27e0*/  UIADD3 UR5, UR5, 0xe06, URZ ;  /* 0x00000e0605057890 */ /* 0x000fe4000fffe03f */
[----:B------:R-:W-:-:S05]  /*27f0*/  UIADD3 UR4, UR4, 0xe06, URZ ;  /* 0x00000e0604047890 */ /* 0x000fca000fffe03f */
[----:B------:R-:W-:Y:S02]  /*2800*/  UMOV UR52, UR5 ;  /* 0x0000000500347c82 */ /* 0x000fe40008000000 */
[----:B------:R-:W-:Y:S01]  /*2810*/  UMOV UR54, UR4 ;  /* 0x0000000400367c82 */ /* 0x000fe20008000000 */
[----:B------:R-:W-:Y:S01]  /*2820*/  ULDC UR4, c[0x0][0x604] ;  /* 0x0001810000047ab9 */ /* 0x000fe20000000800 */
[----:B------:R-:W-:Y:S01]  /*2830*/  MOV R190, UR52 ;  /* 0x0000003400be7c02 */ /* 0x000fe20008000f00 */
[----:B------:R-:W-:Y:S02]  /*2840*/  WARPGROUP.DEPBAR.LE gsb0, 0x0 ;  /* 0x00008000000079c5 */ /* 0x000fe40000010000 */
[----:B------:R-:W-:-:S06]  /*2850*/  WARPGROUP.ARRIVE ;  /* 0x00000000000079c5 */ /* 0x000fcc0000000000 */
[----:B------:R-:W-:Y:S03]  /*2860*/  HGMMA.64x64x16.F32.BF16 R24, gdesc[UR56], R24, gsb0 ;  /* 0x00e00000381879f0 */ /* 0x000fe60008001818 */
        /* <DEDUP_REMOVED lines=28> */
[----:B------:R-:W-:Y:S01]  /*2a30*/  FSEL R25, R25, -INF , !P3 ;  /* 0xff80000019197808 */ /* 0x000fe20005800000 */
[----:B------:R1:W-:Y:S01]  /*2a40*/  SYNCS.ARRIVE.TRANS64.A1T0 RZ, [R0+UR6], RZ ;  /* 0x000000ff00ff79a7 */ /* 0x0003e20008100006 */
[----:B------:R-:W-:Y:S01]  /*2a50*/  FSEL R27, R27, -INF , !P3 ;  /* 0xff8000001b1b7808 */ /* 0x000fe20005800000 */
[----:B------:R-:W-:Y:S01]  /*2a60*/  UIADD3 UR6, UR36, 0x1, URZ ;  /* 0x0000000124067890 */ /* 0x000fe2000fffe03f */
[----:B------:R-:W-:Y:S01]  /*2a70*/  ISETP.GE.AND P3, PT, R5, R2, PT ;  /* 0x000000020500720c */ /* 0x000fe20003f66270 */
[----:B------:R-:W-:Y:S01]  /*2a80*/  VIADD R5, R236, 0x21 ;  /* 0x00000021ec057836 */ /* 0x000fe20000000000 */
[----:B------:R-:W-:Y:S01]  /*2a90*/  FSEL R29, R29, -INF , !P5 ;  /* 0xff8000001d1d7808 */ /* 0x000fe20006800000 */
[----:B------:R-:W-:Y:S01]  /*2aa0*/  UISETP.NE.AND UP0, UPT, UR6, 0x5, UPT ;  /* 0x000000050600788c */ /* 0x000fe2000bf05270 */
[----:B------:R-:W-:-:S02]  /*2ab0*/  FSEL R31, R31, -INF , !P5 ;  /* 0xff8000001f1f7808 */ /* 0x000fc40006800000 */
[----:B------:R-:W-:Y:S01]  /*2ac0*/  ISETP.GE.AND P5, PT, R5, R2, PT ;  /* 0x000000020500720c */ /* 0x000fe20003fa6270 */
[----:B------:R-:W-:Y:S01]  /*2ad0*/  USEL UR6, UR6, URZ, UP0 ;  /* 0x0000003f06067287 */ /* 0x000fe20008000000 */
[----:B------:R-:W-:Y:S02]  /*2ae0*/  IADD3 R5, R236, 0x29, RZ ;  /* 0x00000029ec057810 */ /* 0x000fe40007ffe0ff */
[----:B------:R-:W-:Y:S02]  /*2af0*/  FSEL R24, R24, -INF , !P2 ;  /* 0xff80000018187808 */ /* 0x000fe40005000000 */
[----:B------:R-:W-:Y:S02]  /*2b00*/  FSEL R26, R26, -INF , !P2 ;  /* 0xff8000001a1a7808 */ /* 0x000fe40005000000 */
[----:B------:R-:W-:Y:S02]  /*2b10*/  FSEL R33, R33, -INF , !P1 ;  /* 0xff80000021217808 */ /* 0x000fe40004800000 */
[----:B------:R-:W-:-:S02]  /*2b20*/  FSEL R35, R35, -INF , !P1 ;  /* 0xff80000023237808 */ /* 0x000fc40004800000 */
[-C--:B------:R-:W-:Y:S02]  /*2b30*/  ISETP.GE.AND P2, PT, R3, R2.reuse, PT ;  /* 0x000000020300720c */ /* 0x080fe40003f46270 */
[----:B------:R-:W-:Y:S02]  /*2b40*/  ISETP.GE.AND P1, PT, R5, R2, PT ;  /* 0x000000020500720c */ /* 0x000fe40003f26270 */
[----:B------:R-:W-:Y:S02]  /*2b50*/  IADD3 R3, R236, 0x20, RZ ;  /* 0x00000020ec037810 */ /* 0x000fe40007ffe0ff */
[----:B------:R-:W-:Y:S02]  /*2b60*/  FSEL R28, R28, -INF , !P4 ;  /* 0xff8000001c1c7808 */ /* 0x000fe40006000000 */
[----:B------:R-:W-:Y:S02]  /*2b70*/  FMNMX R5, R24, R25, !PT ;  /* 0x0000001918057209 */ /* 0x000fe40007800000 */
[----:B------:R-:W-:-:S02]  /*2b80*/  FSEL R30, R30, -INF , !P4 ;  /* 0xff8000001e1e7808 */ /* 0x000fc40006000000 */
[----:B------:R-:W-:Y:S02]  /*2b90*/  ISETP.GE.AND P4, PT, R3, R2, PT ;  /* 0x000000020300720c */ /* 0x000fe40003f86270 */
[----:B-1----:R-:W-:Y:S02]  /*2ba0*/  FMNMX R0, R28, R5, !PT ;  /* 0x000000051c007209 */ /* 0x002fe40007800000 */
[----:B------:R-:W-:Y:S02]  /*2bb0*/  IADD3 R3, R236, 0x28, RZ ;  /* 0x00000028ec037810 */ /* 0x000fe40007ffe0ff */
[----:B------:R-:W-:Y:S02]  /*2bc0*/  FMNMX R7, R26, R27, !PT ;  /* 0x0000001b1a077209 */ /* 0x000fe40007800000 */
[----:B------:R-:W-:Y:S02]  /*2bd0*/  FSEL R32, R32, -INF , !P6 ;  /* 0xff80000020207808 */ /* 0x000fe40007000000 */
[----:B------:R-:W-:-:S02]  /*2be0*/  FSEL R34, R34, -INF , !P6 ;  /* 0xff80000022227808 */ /* 0x000fc40007000000 */
[----:B------:R-:W-:Y:S02]  /*2bf0*/  FMNMX R5, R29, R0, !PT ;  /* 0x000000001d057209 */ /* 0x000fe40007800000 */
[----:B------:R-:W-:Y:S01]  /*2c00*/  ISETP.GE.AND P6, PT, R3, R2, PT ;  /* 0x000000020300720c */ /* 0x000fe20003fc6270 */
[----:B------:R-:W-:Y:S01]  /*2c10*/  VIADD R3, R236, 0x30 ;  /* 0x00000030ec037836 */ /* 0x000fe20000000000 */
[----:B------:R-:W-:Y:S02]  /*2c20*/  FMNMX R4, R30, R7, !PT ;  /* 0x000000071e047209 */ /* 0x000fe40007800000 */
[----:B------:R-:W-:Y:S02]  /*2c30*/  FMNMX R0, R32, R5, !PT ;  /* 0x0000000520007209 */ /* 0x000fe40007800000 */
[----:B------:R-:W-:Y:S02]  /*2c40*/  FSEL R36, R36, -INF , !P2 ;  /* 0xff80000024247808 */ /* 0x000fe40005000000 */
[----:B------:R-:W-:-:S02]  /*2c50*/  FSEL R38, R38, -INF , !P2 ;  /* 0xff80000026267808 */ /* 0x000fc40005000000 */
[----:B------:R-:W-:Y:S02]  /*2c60*/  ISETP.GE.AND P2, PT, R3, R2, PT ;  /* 0x000000020300720c */ /* 0x000fe40003f46270 */
[----:B------:R-:W-:Y:S02]  /*2c70*/  FMNMX R7, R31, R4, !PT ;  /* 0x000000041f077209 */ /* 0x000fe40007800000 */
[----:B------:R-:W-:Y:S02]  /*2c80*/  IADD3 R3, R236, 0x31, RZ ;  /* 0x00000031ec037810 */ /* 0x000fe40007ffe0ff */
[----:B------:R-:W-:Y:S02]  /*2c90*/  FMNMX R5, R33, R0, !PT ;  /* 0x0000000021057209 */ /* 0x000fe40007800000 */
[----:B------:R-:W-:Y:S02]  /*2ca0*/  FSEL R37, R37, -INF , !P3 ;  /* 0xff80000025257808 */ /* 0x000fe40005800000 */
[----:B------:R-:W-:-:S02]  /*2cb0*/  FSEL R39, R39, -INF , !P3 ;  /* 0xff80000027277808 */ /* 0x000fc40005800000 */
[----:B------:R-:W-:Y:S02]  /*2cc0*/  FMNMX R4, R34, R7, !PT ;  /* 0x0000000722047209 */ /* 0x000fe40007800000 */
[----:B------:R-:W-:Y:S02]  /*2cd0*/  ISETP.GE.AND P3, PT, R3, R2, PT ;  /* 0x000000020300720c */ /* 0x000fe40003f66270 */
[----:B------:R-:W-:Y:S02]  /*2ce0*/  FMNMX R0, R36, R5, !PT ;  /* 0x0000000524007209 */ /* 0x000fe40007800000 */
[----:B------:R-:W-:Y:S02]  /*2cf0*/  IADD3 R3, R236, 0x38, RZ ;  /* 0x00000038ec037810 */ /* 0x000fe40007ffe0ff */
[----:B------:R-:W-:Y:S02]  /*2d00*/  FMNMX R7, R35, R4, !PT ;  /* 0x0000000423077209 */ /* 0x000fe40007800000 */
[----:B------:R-:W-:-:S02]  /*2d10*/  FSEL R40, R40, -INF , !P4 ;  /* 0xff80000028287808 */ /* 0x000fc40006000000 */
[----:B------:R-:W-:Y:S02]  /*2d20*/  FSEL R42, R42, -INF , !P4 ;  /* 0xff8000002a2a7808 */ /* 0x000fe40006000000 */
[----:B------:R-:W-:Y:S02]  /*2d30*/  FMNMX R5, R37, R0, !PT ;  /* 0x0000000025057209 */ /* 0x000fe40007800000 */
[----:B------:R-:W-:Y:S01]  /*2d40*/  ISETP.GE.AND P4, PT, R3, R2, PT ;  /* 0x000000020300720c */ /* 0x000fe20003f86270 */
[----:B------:R-:W-:Y:S01]  /*2d50*/  VIADD R3, R236, 0x39 ;  /* 0x00000039ec037836 */ /* 0x000fe20000000000 */
[----:B------:R-:W-:Y:S02]  /*2d60*/  FMNMX R4, R38, R7, !PT ;  /* 0x0000000726047209 */ /* 0x000fe40007800000 */
[----:B------:R-:W-:Y:S02]  /*2d70*/  FSEL R41, R41, -INF , !P5 ;  /* 0xff80000029297808 */ /* 0x000fe40006800000 */
[----:B------:R-:W-:-:S02]  /*2d80*/  FMNMX R0, R40, R5, !PT ;  /* 0x0000000528007209 */ /* 0x000fc40007800000 */
[----:B------:R-:W-:Y:S02]  /*2d90*/  FSEL R43, R43, -INF , !P5 ;  /* 0xff8000002b2b7808 */ /* 0x000fe40006800000 */
[----:B------:R-:W-:Y:S02]  /*2da0*/  FMNMX R7, R39, R4, !PT ;  /* 0x0000000427077209 */ /* 0x000fe40007800000 */
[----:B------:R-:W-:Y:S02]  /*2db0*/  ISETP.GE.AND P5, PT, R3, R2, PT ;  /* 0x000000020300720c */ /* 0x000fe40003fa6270 */
[----:B------:R-:W-:Y:S02]  /*2dc0*/  FSEL R44, R44, -INF , !P6 ;  /* 0xff8000002c2c7808 */ /* 0x000fe40007000000 */
[----:B------:R-:W-:Y:S02]  /*2dd0*/  FMNMX R3, R41, R0, !PT ;  /* 0x0000000029037209 */ /* 0x000fe40007800000 */
[----:B------:R-:W-:-:S02]  /*2de0*/  FMNMX R4, R42, R7, !PT ;  /* 0x000000072a047209 */ /* 0x000fc40007800000 */
[----:B------:R-:W-:Y:S02]  /*2df0*/  FSEL R45, R45, -INF , !P1 ;  /* 0xff8000002d2d7808 */ /* 0x000fe40004800000 */
[----:B------:R-:W-:Y:S02]  /*2e00*/  FMNMX R0, R44, R3, !PT ;  /* 0x000000032c007209 */ /* 0x000fe40007800000 */
[----:B------:R-:W-:Y:S02]  /*2e10*/  FSEL R46, R46, -INF , !P6 ;  /* 0xff8000002e2e7808 */ /* 0x000fe40007000000 */
[----:B------:R-:W-:Y:S02]  /*2e20*/  FMNMX R5, R43, R4, !PT ;  /* 0x000000042b057209 */ /* 0x000fe40007800000 */
[----:B------:R-:W-:Y:S02]  /*2e30*/  FSEL R48, R48, -INF , !P2 ;  /* 0xff80000030307808 */ /* 0x000fe40005000000 */
        /* <DEDUP_REMOVED lines=13> */
[----:B------:R-:W-:Y:S02]  /*2f10*/  FMNMX R5, R51, R4, !PT ;  /* 0x0000000433057209 */ /* 0x000fe40007800000 */
[----:B------:R-:W-:Y:S02]  /*2f20*/  FSEL R54, R54, -INF , !P4 ;  /* 0xff80000036367808 */ /* 0x000fe40006000000 */
[----:B------:R-:W-:Y:S02]  /*2f30*/  FMNMX R0, R53, R0, !PT ;  /* 0x0000000035007209 */ /* 0x000fe40007800000 */
[----:B------:R-:W-:Y:S02]  /*2f40*/  FMNMX R4, R54, R5, !PT ;  /* 0x0000000536047209 */ /* 0x000fe40007800000 */
[----:B------:R-:W-:Y:S01]  /*2f50*/  FSEL R55, R55, -INF , !P5 ;  /* 0xff80000037377808 */ /* 0x000fe20006800000 */
[----:B------:R-:W1:Y:S03]  /*2f60*/  SHFL.BFLY PT, R5, R0, 0x1, 0x1f ;  /* 0x0c201f0000057f89 */ /* 0x000e6600000e0000 */
[----:B------:R-:W-:-:S05]  /*2f70*/  FMNMX R3, R55, R4, !PT ;  /* 0x0000000437037209 */ /* 0x000fca0007800000 */
[----:B------:R-:W2:Y:S01]  /*2f80*/  SHFL.BFLY PT, R4, R3, 0x1, 0x1f ;  /* 0x0c201f0003047f89 */ /* 0x000ea200000e0000 */
[----:B-1----:R-:W-:-:S05]  /*2f90*/  FMNMX R6, R0, R5, !PT ;  /* 0x0000000500067209 */ /* 0x002fca0007800000 */
[----:B------:R-:W1:Y:S01]  /*2fa0*/  SHFL.BFLY PT, R5, R6, 0x2, 0x1f ;  /* 0x0c401f0006057f89 */ /* 0x000e6200000e0000 */
[----:B--2---:R-:W-:-:S05]  /*2fb0*/  FMNMX R7, R3, R4, !PT ;  /* 0x0000000403077209 */ /* 0x004fca0007800000 */
[----:B------:R-:W2:Y:S01]  /*2fc0*/  SHFL.BFLY PT, R4, R7, 0x2, 0x1f ;  /* 0x0c401f0007047f89 */ /* 0x000ea200000e0000 */
[----:B-1----:R-:W-:-:S04]  /*2fd0*/  FMNMX R5, R6, R5, !PT ;  /* 0x0000000506057209 */ /* 0x002fc80007800000 */
[----:B------:R-:W-:-:S04]  /*2fe0*/  FSETP.NEU.AND P1, PT, R5, -INF , PT ;  /* 0xff8000000500780b */ /* 0x000fc80003f2d000 */
[----:B------:R-:W-:Y:S02]  /*2ff0*/  FSEL R8, R5, RZ, P1 ;  /* 0x000000ff05087208 */ /* 0x000fe40000800000 */
[----:B--2---:R-:W-:-:S03]  /*3000*/  FMNMX R4, R7, R4, !PT ;  /* 0x0000000407047209 */ /* 0x004fc60007800000 */
[----:B------:R-:W-:Y:S01]  /*3010*/  FMUL R8, R8, UR4 ;  /* 0x0000000408087c20 */ /* 0x000fe20008400000 */
[----:B------:R-:W-:-:S03]  /*3020*/  FSETP.NEU.AND P2, PT, R4, -INF , PT ;  /* 0xff8000000400780b */ /* 0x000fc60003f4d000 */
[--C-:B------:R-:W-:Y:S01]  /*3030*/  FFMA R25, R25, UR4, -R8.reuse ;  /* 0x0000000419197c23 */ /* 0x100fe20008000808 */
[--C-:B------:R-:W-:Y:S01]  /*3040*/  FFMA R24, R24, UR4, -R8.reuse ;  /* 0x0000000418187c23 */ /* 0x100fe20008000808 */
[--C-:B------:R-:W-:Y:S01]  /*3050*/  FFMA R29, R29, UR4, -R8.reuse ;  /* 0x000000041d1d7c23 */ /* 0x100fe20008000808 */
[--C-:B------:R-:W-:Y:S01]  /*3060*/  FFMA R28, R28, UR4, -R8.reuse ;  /* 0x000000041c1c7c23 */ /* 0x100fe20008000808 */
[--C-:B------:R-:W-:Y:S01]  /*3070*/  FFMA R32, R32, UR4, -R8.reuse ;  /* 0x0000000420207c23 */ /* 0x100fe20008000808 */
[----:B------:R-:W-:Y:S01]  /*3080*/  FSETP.GEU.AND P1, PT, R25, -126, PT ;  /* 0xc2fc00001900780b */ /* 0x000fe20003f2e000 */
[--C-:B------:R-:W-:Y:S01]  /*3090*/  FFMA R33, R33, UR4, -R8.reuse ;  /* 0x0000000421217c23 */ /* 0x100fe20008000808 */
[----:B------:R-:W-:Y:S01]  /*30a0*/  FSETP.GEU.AND P6, PT, R24, -126, PT ;  /* 0xc2fc00001800780b */ /* 0x000fe20003fce000 */
[--C-:B------:R-:W-:Y:S01]  /*30b0*/  FFMA R36, R36, UR4, -R8.reuse ;  /* 0x0000000424247c23 */ /* 0x100fe20008000808 */
[--C-:B------:R-:W-:Y:S01]  /*30c0*/  FFMA R37, R37, UR4, -R8.reuse ;  /* 0x0000000425257c23 */ /* 0x100fe20008000808 */
[----:B------:R-:W-:Y:S01]  /*30d0*/  FSETP.GEU.AND P3, PT, R29, -126, PT ;  /* 0xc2fc00001d00780b */ /* 0x000fe20003f6e000 */
[--C-:B------:R-:W-:Y:S01]  /*30e0*/  FFMA R40, R40, UR4, -R8.reuse ;  /* 0x0000000428287c23 */ /* 0x100fe20008000808 */
[----:B------:R-:W-:Y:S01]  /*30f0*/  FSEL R0, R4, RZ, P2 ;  /* 0x000000ff04007208 */ /* 0x000fe20001000000 */
[--C-:B------:R-:W-:Y:S01]  /*3100*/  FFMA R41, R41, UR4, -R8.reuse ;  /* 0x0000000429297c23 */ /* 0x100fe20008000808 */
[----:B------:R-:W-:Y:S01]  /*3110*/  FSETP.GEU.AND P2, PT, R28, -126, PT ;  /* 0xc2fc00001c00780b */ /* 0x000fe20003f4e000 */
[--C-:B------:R-:W-:Y:S01]  /*3120*/  FFMA R44, R44, UR4, -R8.reuse ;  /* 0x000000042c2c7c23 */ /* 0x100fe20008000808 */
[----:B------:R-:W-:Y:S01]  /*3130*/  FSETP.GEU.AND P4, PT, R32, -126, PT ;  /* 0xc2fc00002000780b */ /* 0x000fe20003f8e000 */
[--C-:B------:R-:W-:Y:S01]  /*3140*/  FFMA R48, R48, UR4, -R8.reuse ;  /* 0x0000000430307c23 */ /* 0x100fe20008000808 */
[----:B------:R-:W-:Y:S01]  /*3150*/  @!P1 FMUL R25, R25, 0.5 ;  /* 0x3f00000019199820 */ /* 0x000fe20000400000 */
[----:B------:R-:W-:Y:S01]  /*3160*/  FSETP.GEU.AND P5, PT, R33, -126, PT ;  /* 0xc2fc00002100780b */ /* 0x000fe20003fae000 */
[----:B------:R-:W-:Y:S01]  /*3170*/  @!P6 FMUL R24, R24, 0.5 ;  /* 0x3f0000001818e820 */ /* 0x000fe20000400000 */
[--C-:B------:R-:W-:Y:S01]  /*3180*/  FFMA R45, R45, UR4, -R8.reuse ;  /* 0x000000042d2d7c23 */ /* 0x100fe20008000808 */
[--C-:B------:R-:W-:Y:S01]  /*3190*/  FFMA R49, R49, UR4, -R8.reuse ;  /* 0x0000000431317c23 */ /* 0x100fe20008000808 */
[----:B------:R-:W-:Y:S01]  /*31a0*/  @!P3 FMUL R29, R29, 0.5 ;  /* 0x3f0000001d1db820 */ /* 0x000fe20000400000 */
[----:B------:R-:W1:Y:S01]  /*31b0*/  MUFU.EX2 R164, R24 ;  /* 0x0000001800a47308 */ /* 0x000e620000000800 */
[----:B------:R-:W-:Y:S01]  /*31c0*/  FMUL R0, R0, UR4 ;  /* 0x0000000400007c20 */ /* 0x000fe20008400000 */
[--C-:B------:R-:W-:Y:S01]  /*31d0*/  FFMA R52, R52, UR4, -R8.reuse ;  /* 0x0000000434347c23 */ /* 0x100fe20008000808 */
[----:B------:R-:W-:Y:S01]  /*31e0*/  @!P2 FMUL R28, R28, 0.5 ;  /* 0x3f0000001c1ca820 */ /* 0x000fe20000400000 */
[----:B------:R-:W-:Y:S01]  /*31f0*/  FFMA R8, R53, UR4, -R8 ;  /* 0x0000000435087c23 */ /* 0x000fe20008000808 */
[----:B------:R-:W-:Y:S01]  /*3200*/  @!P4 FMUL R32, R32, 0.5 ;  /* 0x3f0000002020c820 */ /* 0x000fe20000400000 */
[--C-:B------:R-:W-:Y:S01]  /*3210*/  FFMA R26, R26, UR4, -R0.reuse ;  /* 0x000000041a1a7c23 */ /* 0x100fe20008000800 */
[--C-:B------:R-:W-:Y:S01]  /*3220*/  FFMA R30, R30, UR4, -R0.reuse ;  /* 0x000000041e1e7c23 */ /* 0x100fe20008000800 */
[----:B------:R-:W2:Y:S01]  /*3230*/  MUFU.EX2 R25, R25 ;  /* 0x0000001900197308 */ /* 0x000ea20000000800 */
[----:B------:R-:W-:Y:S01]  /*3240*/  @!P5 FMUL R33, R33, 0.5 ;  /* 0x3f0000002121d820 */ /* 0x000fe20000400000 */
[--C-:B------:R-:W-:Y:S01]  /*3250*/  FFMA R27, R27, UR4, -R0.reuse ;  /* 0x000000041b1b7c23 */ /* 0x100fe20008000800 */
[--C-:B------:R-:W-:Y:S01]  /*3260*/  FFMA R31, R31, UR4, -R0.reuse ;  /* 0x000000041f1f7c23 */ /* 0x100fe20008000800 */
[--C-:B------:R-:W-:Y:S01]  /*3270*/  FFMA R34, R34, UR4, -R0.reuse ;  /* 0x0000000422227c23 */ /* 0x100fe20008000800 */
[--C-:B------:R-:W-:Y:S01]  /*3280*/  FFMA R38, R38, UR4, -R0.reuse ;  /* 0x0000000426267c23 */ /* 0x100fe20008000800 */
[--C-:B------:R-:W-:Y:S01]  /*3290*/  FFMA R42, R42, UR4, -R0.reuse ;  /* 0x000000042a2a7c23 */ /* 0x100fe20008000800 */
[--C-:B------:R-:W-:Y:S01]  /*32a0*/  FFMA R35, R35, UR4, -R0.reuse ;  /* 0x0000000423237c23 */ /* 0x100fe20008000800 */
[----:B------:R-:W3:Y:S01]  /*32b0*/  MUFU.EX2 R166, R28 ;  /* 0x0000001c00a67308 */ /* 0x000ee20000000800 */
[----:B-1----:R-:W-:Y:S01]  /*32c0*/  @!P6 FMUL R164, R164, R164 ;  /* 0x000000a4a4a4e220 */ /* 0x002fe20000400000 */
[----:B------:R-:W-:Y:S01]  /*32d0*/  FSETP.GEU.AND P6, PT, R36, -126, PT ;  /* 0xc2fc00002400780b */ /* 0x000fe20003fce000 */
[--C-:B------:R-:W-:Y:S01]  /*32e0*/  FFMA R39, R39, UR4, -R0.reuse ;  /* 0x0000000427277c23 */ /* 0x100fe20008000800 */
[--C-:B------:R-:W-:Y:S01]  /*32f0*/  FFMA R43, R43, UR4, -R0.reuse ;  /* 0x000000042b2b7c23 */ /* 0x100fe20008000800 */
[--C-:B------:R-:W-:Y:S01]  /*3300*/  FFMA R46, R46, UR4, -R0.reuse ;  /* 0x000000042e2e7c23 */ /* 0x100fe20008000800 */
[--C-:B------:R-:W-:Y:S01]  /*3310*/  FFMA R50, R50, UR4, -R0.reuse ;  /* 0x0000000432327c23 */ /* 0x100fe20008000800 */
[--C-:B------:R-:W-:Y:S01]  /*3320*/  FFMA R47, R47, UR4, -R0.reuse ;  /* 0x000000042f2f7c23 */ /* 0x100fe20008000800 */
[----:B------:R-:W1:Y:S01]  /*3330*/  MUFU.EX2 R29, R29 ;  /* 0x0000001d001d7308 */ /* 0x000e620000000800 */
[----:B--2---:R-:W-:Y:S01]  /*3340*/  @!P1 FMUL R25, R25, R25 ;  /* 0x0000001919199220 */ /* 0x004fe20000400000 */
[----:B------:R-:W-:Y:S01]  /*3350*/  FSETP.GEU.AND P1, PT, R37, -126, PT ;  /* 0xc2fc00002500780b */ /* 0x000fe20003f2e000 */
[--C-:B------:R-:W-:Y:S01]  /*3360*/  FFMA R51, R51, UR4, -R0.reuse ;  /* 0x0000000433337c23 */ /* 0x100fe20008000800 */
[--C-:B------:R-:W-:Y:S01]  /*3370*/  FFMA R54, R54, UR4, -R0.reuse ;  /* 0x0000000436367c23 */ /* 0x100fe20008000800 */
[----:B------:R-:W-:Y:S01]  /*3380*/  FFMA R55, R55, UR4, -R0 ;  /* 0x0000000437377c23 */ /* 0x000fe20008000800 */
[----:B------:R-:W-:Y:S01]  /*3390*/  USEL UR4, URZ, 0x1, UP0 ;  /* 0x000000013f047887 */ /* 0x000fe20008000000 */
[----:B------:R-:W-:Y:S01]  /*33a0*/  @!P6 FMUL R36, R36, 0.5 ;  /* 0x3f0000002424e820 */ /* 0x000fe20000400000 */
[----:B------:R-:W2:Y:S01]  /*33b0*/  MUFU.EX2 R160, R32 ;  /* 0x0000002000a07308 */ /* 0x000ea20000000800 */
[----:B---3--:R-:W-:Y:S01]  /*33c0*/  @!P2 FMUL R166, R166, R166 ;  /* 0x000000a6a6a6a220 */ /* 0x008fe20000400000 */
[----:B------:R-:W-:-:S02]  /*33d0*/  FSETP.GEU.AND P2, PT, R40, -126, PT ;  /* 0xc2fc00002800780b */ /* 0x000fc40003f4e000 */
[----:B------:R-:W-:-:S03]  /*33e0*/  LOP3.LUT R16, R16, UR4, RZ, 0x3c, !PT ;  /* 0x0000000410107c12 */ /* 0x000fc6000f8e3cff */
[----:B------:R-:W-:Y:S01]  /*33f0*/  @!P1 FMUL R37, R37, 0.5 ;  /* 0x3f00000025259820 */ /* 0x000fe20000400000 */
[----:B------:R-:W3:Y:S01]  /*3400*/  MUFU.EX2 R162, R36 ;  /* 0x0000002400a27308 */ /* 0x000ee20000000800 */
[----:B-1----:R-:W-:Y:S01]  /*3410*/  @!P3 FMUL R29, R29, R29 ;  /* 0x0000001d1d1db220 */ /* 0x002fe20000400000 */
[----:B------:R-:W-:-:S05]  /*3420*/  FSETP.GEU.AND P3, PT, R41, -126, PT ;  /* 0xc2fc00002900780b */ /* 0x000fca0003f6e000 */
[----:B------:R-:W-:Y:S01]  /*3430*/  @!P2 FMUL R40, R40, 0.5 ;  /* 0x3f0000002828a820 */ /* 0x000fe20000400000 */
[----:B------:R-:W1:Y:S01]  /*3440*/  MUFU.EX2 R33, R33 ;  /* 0x0000002100217308 */ /* 0x000e620000000800 */
[----:B--2---:R-:W-:Y:S01]  /*3450*/  @!P4 FMUL R160, R160, R160 ;  /* 0x000000a0a0a0c220 */ /* 0x004fe20000400000 */
[----:B------:R-:W-:-:S05]  /*3460*/  FSETP.GEU.AND P4, PT, R44, -126, PT ;  /* 0xc2fc00002c00780b */ /* 0x000fca0003f8e000 */
[----:B------:R-:W-:Y:S01]  /*3470*/  @!P3 FMUL R41, R41, 0.5 ;  /* 0x3f0000002929b820 */ /* 0x000fe20000400000 */
[----:B------:R-:W2:Y:S01]  /*3480*/  MUFU.EX2 R37, R37 ;  /* 0x0000002500257308 */ /* 0x000ea20000000800 */
[----:B---3--:R-:W-:Y:S01]  /*3490*/  @!P6 FMUL R162, R162, R162 ;  /* 0x000000a2a2a2e220 */ /* 0x008fe20000400000 */
[----:B------:R-:W-:-:S05]  /*34a0*/  FSETP.GEU.AND P6, PT, R48, -126, PT ;  /* 0xc2fc00003000780b */ /* 0x000fca0003fce000 */
        /* <DEDUP_REMOVED lines=11> */
[----:B------:R-:W-:-:S03]  /*3560*/  FSETP.GEU.AND P2, PT, R52, -126, PT ;  /* 0xc2fc00003400780b */ /* 0x000fc60003f4e000 */
[----:B------:R-:W-:Y:S01]  /*3570*/  FADD R13, R164, R3 ;  /* 0x00000003a40d7221 */ /* 0x000fe20000000000 */
[----:B------:R-:W-:Y:S01]  /*3580*/  F2FP.BF16.F32.PACK_AB R164, R25, R164 ;  /* 0x000000a419a4723e */ /* 0x000fe200000010ff */
[----:B------:R-:W-:Y:S01]  /*3590*/  @!P1 FMUL R49, R49, 0.5 ;  /* 0x3f00000031319820 */ /* 0x000fe20000400000 */
[----:B------:R-:W3:Y:S01]  /*35a0*/  MUFU.EX2 R9, R48 ;  /* 0x0000003000097308 */ /* 0x000ee20000000800 */
[----:B-1----:R-:W-:Y:S01]  /*35b0*/  @!P3 FMUL R156, R156, R156 ;  /* 0x0000009c9c9cb220 */ /* 0x002fe20000400000 */
[----:B------:R-:W-:-:S03]  /*35c0*/  FSETP.GEU.AND P3, PT, R8, -126, PT ;  /* 0xc2fc00000800780b */ /* 0x000fc60003f6e000 */
[----:B------:R-:W-:Y:S01]  /*35d0*/  FADD R14, R25, R156 ;  /* 0x0000009c190e7221 */ /* 0x000fe20000000000 */
[----:B------:R-:W-:Y:S01]  /*35e0*/  F2FP.BF16.F32.PACK_AB R156, R156, R3 ;  /* 0x000000039c9c723e */ /* 0x000fe200000010ff */
[----:B------:R-:W-:Y:S01]  /*35f0*/  @!P2 FMUL R52, R52, 0.5 ;  /* 0x3f0000003434a820 */ /* 0x000fe20000400000 */
[----:B------:R-:W1:Y:S01]  /*3600*/  MUFU.EX2 R158, R45 ;  /* 0x0000002d009e7308 */ /* 0x000e620000000800 */
[----:B--2---:R-:W-:Y:S01]  /*3610*/  @!P4 FMUL R7, R7, R7 ;  /* 0x000000070707c220 */ /* 0x004fe20000400000 */
[----:B------:R-:W-:-:S03]  /*3620*/  FSETP.GEU.AND P4, PT, R26, -126, PT ;  /* 0xc2fc00001a00780b */ /* 0x000fc60003f8e000 */
[----:B------:R-:W-:Y:S01]  /*3630*/  FADD R15, R166, R7 ;  /* 0x00000007a60f7221 */ /* 0x000fe20000000000 */
[----:B------:R-:W-:Y:S01]  /*3640*/  F2FP.BF16.F32.PACK_AB R166, R29, R166 ;  /* 0x000000a61da6723e */ /* 0x000fe200000010ff */
        /* <DEDUP_REMOVED lines=9> */
[----:B------:R-:W-:Y:S01]  /*36e0*/  FSETP.GEU.AND P5, PT, R27, -126, PT ;  /* 0xc2fc00001b00780b */ /* 0x000fe20003fae000 */
[----:B------:R-:W-:Y:S02]  /*36f0*/  FADD R13, R13, R18 ;  /* 0x000000120d0d7221 */ /* 0x000fe40000000000 */
        /* <DEDUP_REMOVED lines=11> */
[----:B------:R-:W-:Y:S01]  /*37b0*/  FSETP.GEU.AND P2, PT, R34, -126, PT ;  /* 0xc2fc00002200780b */ /* 0x000fe20003f4e000 */
[----:B------:R-:W-:Y:S02]  /*37c0*/  FADD R14, R14, R19 ;  /* 0x000000130e0e7221 */ /* 0x000fe40000000000 */
[----:B------:R-:W-:Y:S01]  /*37d0*/  FADD R20, R162, R11 ;  /* 0x0000000ba2147221 */ /* 0x000fe20000000000 */
[----:B------:R-:W-:Y:S01]  /*37e0*/  F2FP.BF16.F32.PACK_AB R162, R37, R162 ;  /* 0x000000a225a2723e */ /* 0x000fe200000010ff */
[----:B------:R-:W-:Y:S01]  /*37f0*/  @!P1 FMUL R31, R31, 0.5 ;  /* 0x3f0000001f1f9820 */ /* 0x000fe20000400000 */
[----:B------:R-:W3:Y:S01]  /*3800*/  MUFU.EX2 R154, R8 ;  /* 0x00000008009a7308 */ /* 0x000ee20000000800 */
[----:B-1----:R-:W-:Y:S01]  /*3810*/  @!P4 FMUL R165, R165, R165 ;  /* 0x000000a5a5a5c220 */ /* 0x002fe20000400000 */
[----:B------:R-:W-:Y:S01]  /*3820*/  FSETP.GEU.AND P4, PT, R38, -126, PT ;  /* 0xc2fc00002600780b */ /* 0x000fe20003f8e000 */
[----:B------:R-:W-:-:S04]  /*3830*/  FADD R20, R15, R20 ;  /* 0x000000140f147221 */ /* 0x000fc80000000000 */
[----:B------:R-:W-:Y:S01]  /*3840*/  @!P2 FMUL R34, R34, 0.5 ;  /* 0x3f0000002222a820 */ /* 0x000fe20000400000 */
[----:B------:R-:W1:Y:S01]  /*3850*/  MUFU.EX2 R6, R27 ;  /* 0x0000001b00067308 */ /* 0x000e620000000800 */
[----:B--2---:R-:W-:Y:S01]  /*3860*/  @!P6 FMUL R167, R167, R167 ;  /* 0x000000a7a7a7e220 */ /* 0x004fe20000400000 */
[----:B------:R-:W-:Y:S01]  /*3870*/  FSETP.GEU.AND P6, PT, R42, -126, PT ;  /* 0xc2fc00002a00780b */ /* 0x000fe20003fce000 */
[----:B------:R-:W-:-:S04]  /*3880*/  FADD R13, R13, R20 ;  /* 0x000000140d0d7221 */ /* 0x000fc80000000000 */
        /* <DEDUP_REMOVED lines=19> */
[----:B------:R-:W-:Y:S01]  /*39c0*/  FSETP.GEU.AND P2, PT, R46, -126, PT ;  /* 0xc2fc00002e00780b */ /* 0x000fe20003f4e000 */
[----:B------:R-:W-:-:S04]  /*39d0*/  FADD R189, R13, R14 ;  /* 0x0000000e0dbd7221 */ /* 0x000fc80000000000 */
        /* <DEDUP_REMOVED lines=26> */
[----:B---3--:R-:W-:-:S04]  /*3b80*/  @!P2 FMUL R46, R46, R46 ;  /* 0x0000002e2e2ea220 */ /* 0x008fc80000400000 */
[----:B------:R-:W-:Y:S01]  /*3b90*/  FADD R19, R167, R46 ;  /* 0x0000002ea7137221 */ /* 0x000fe20000000000 */
[----:B------:R-:W-:Y:S01]  /*3ba0*/  F2FP.BF16.F32.PACK_AB R167, R8, R167 ;  /* 0x000000a708a7723e */ /* 0x000fe200000010ff */
[----:B------:R-:W-:Y:S01]  /*3bb0*/  @!P1 FMUL R55, R55, 0.5 ;  /* 0x3f00000037379820 */ /* 0x000fe20000400000 */
[----:B------:R-:W3:Y:S01]  /*3bc0*/  MUFU.EX2 R153, R51 ;  /* 0x0000003300997308 */ /* 0x000ee20000000800 */
[----:B-1----:R-:W-:-:S04]  /*3bd0*/  @!P3 FMUL R159, R159, R159 ;  /* 0x0000009f9f9fb220 */ /* 0x002fc80000400000 */
[----:B------:R-:W-:Y:S01]  /*3be0*/  FADD R21, R8, R159 ;  /* 0x0000009f08157221 */ /* 0x000fe20000000000 */
[----:B------:R-:W-:Y:S02]  /*3bf0*/  F2FP.BF16.F32.PACK_AB R159, R159, R46 ;  /* 0x0000002e9f9f723e */ /* 0x000fe400000010ff */
[----:B------:R-:W1:Y:S01]  /*3c00*/  MUFU.EX2 R0, R54 ;  /* 0x0000003600007308 */ /* 0x000e620000000800 */
[----:B--2---:R-:W-:-:S04]  /*3c10*/  @!P4 FMUL R50, R50, R50 ;  /* 0x000000323232c220 */ /* 0x004fc80000400000 */
[----:B------:R-:W-:Y:S01]  /*3c20*/  FADD R22, R161, R50 ;  /* 0x00000032a1167221 */ /* 0x000fe20000000000 */
[----:B------:R-:W-:Y:S02]  /*3c30*/  F2FP.BF16.F32.PACK_AB R161, R10, R161 ;  /* 0x000000a10aa1723e */ /* 0x000fe400000010ff */
[----:B------:R-:W2:Y:S01]  /*3c40*/  MUFU.EX2 R155, R55 ;  /* 0x00000037009b7308 */ /* 0x000ea20000000800 */
[----:B---3--:R-:W-:Y:S01]  /*3c50*/  @!P5 FMUL R153, R153, R153 ;  /* 0x000000999999d220 */ /* 0x008fe20000400000 */
[----:B------:R-:W-:-:S03]  /*3c60*/  FADD R15, R15, R22 ;  /* 0x000000160f0f7221 */ /* 0x000fc60000000000 */
[----:B------:R-:W-:Y:S01]  /*3c70*/  FADD R23, R10, R153 ;  /* 0x000000990a177221 */ /* 0x000fe20000000000 */
[----:B------:R-:W-:Y:S01]  /*3c80*/  F2FP.BF16.F32.PACK_AB R153, R153, R50 ;  /* 0x000000329999723e */ /* 0x000fe200000010ff */
[----:B-1----:R-:W-:Y:S02]  /*3c90*/  @!P6 FMUL R0, R0, R0 ;  /* 0x000000000000e220 */ /* 0x002fe40000400000 */
[----:B------:R-:W-:Y:S02]  /*3ca0*/  FADD R18, R18, R23 ;  /* 0x0000001712127221 */ /* 0x000fe40000000000 */
[----:B------:R-:W-:Y:S01]  /*3cb0*/  FADD R24, R163, R0 ;  /* 0x00000000a3187221 */ /* 0x000fe20000000000 */
[----:B------:R-:W-:Y:S01]  /*3cc0*/  F2FP.BF16.F32.PACK_AB R163, R12, R163 ;  /* 0x000000a30ca3723e */ /* 0x000fe200000010ff */
[----:B--2---:R-:W-:Y:S02]  /*3cd0*/  @!P1 FMUL R155, R155, R155 ;  /* 0x0000009b9b9b9220 */ /* 0x004fe40000400000 */
[----:B------:R-:W-:-:S02]  /*3ce0*/  FADD R24, R19, R24 ;  /* 0x0000001813187221 */ /* 0x000fc40000000000 */
[----:B------:R-:W-:Y:S02]  /*3cf0*/  FADD R26, R12, R155 ;  /* 0x0000009b0c1a7221 */ /* 0x000fe40000000000 */
[----:B------:R-:W-:Y:S02]  /*3d00*/  FADD R15, R15, R24 ;  /* 0x000000180f0f7221 */ /* 0x000fe40000000000 */
[----:B------:R-:W-:-:S04]  /*3d10*/  FADD R21, R21, R26 ;  /* 0x0000001a15157221 */ /* 0x000fc80000000000 */
[----:B------:R-:W-:-:S04]  /*3d20*/  FADD R18, R18, R21 ;  /* 0x0000001512127221 */ /* 0x000fc80000000000 */
[----:B------:R-:W-:Y:S01]  /*3d30*/  FADD R188, R15, R18 ;  /* 0x000000120fbc7221 */ /* 0x000fe20000000000 */
[----:B------:R-:W-:Y:S06]  /*3d40*/  @!P0 BRA `(.L_x_21) ;  /* 0x0000000000048947 */ /* 0x000fec0003800000 */
[----:B------:R-:W-:Y:S01]  /*3d50*/  BPT.TRAP 0x1 ;  /* 0x000000040000795c */ /* 0x000fe20000300000 */
.L_x_21:
[----:B------:R-:W-:Y:S01]  /*3d60*/  ULEA UR4, UR6, UR37, 0x3 ;  /* 0x0000002506047291 */ /* 0x000fe2000f8e183f */
[----:B------:R-:W-:-:S08]  /*3d70*/  SHF.L.U32 R3, R16, 0x1f, RZ ;  /* 0x0000001f10037819 */ /* 0x000fd000000006ff */
[----:B------:R-:W1:Y:S02]  /*3d80*/  SYNCS.PHASECHK.TRANS64.TRYWAIT P1, [UR4+0x74400], R3 ;  /* 0x07440003ff0075a7 */ /* 0x000e640008020144 */
[----:B-1----:R-:W-:Y:S05]  /*3d90*/  @!P1 BRA `(.L_x_22) ;  /* 0x00000228001c9947 */ /* 0x002fea0003800000 */
.L_x_152:
[----:B------:R-:W-:Y:S01]  /*3da0*/  ULOP3.LUT UR39, UR39, 0x2000000, URZ, 0xfc, !UPT ;  /* 0x0200000027277892 */ /* 0x000fe2000f8efc3f */
[----:B------:R-:W-:Y:S01]  /*3db0*/  WARPGROUP.ARRIVE ;  /* 0x00000000000079c5 */ /* 0x000fe20000000000 */
[----:B------:R-:W-:Y:S01]  /*3dc0*/  UMOV UR11, 0x40000040 ;  /* 0x40000040000b7882 */ /* 0x000fe20000000000 */
[----:B------:R-:W-:Y:S01]  /*3dd0*/  STL [R1+0x564], R155 ;  /* 0x0005649b01007387 */ /* 0x000fe20000100800 */
[----:B------:R-:W-:-:S03]  /*3de0*/  ULEA UR4, UR6, UR39, 0xc ;  /* 0x0000002706047291 */ /* 0x000fc6000f8e603f */
[----:B------:R-:W-:Y:S01]  /*3df0*/  STL [R1+0x560], R0 ;  /* 0x0005600001007387 */ /* 0x000fe20000100800 */
[----:B------:R-:W-:-:S03]  /*3e00*/  UIADD3 UR5, UR4, 0x800, URZ ;  /* 0x0000080004057890 */ /* 0x000fc6000fffe03f */
[----:B------:R-:W-:Y:S01]  /*3e10*/  UMOV UR10, UR4 ;  /* 0x00000004000a7c82 */ /* 0x000fe20008000000 */
[----:B------:R-:W-:Y:S01]  /*3e20*/  STL [R1+0x55c], R152 ;  /* 0x00055c9801007387 */ /* 0x000fe20000100800 */
[----:B------:R-:W-:Y:S01]  /*3e30*/  HGMMA.64x256x16.F32.BF16 R24, R164, gdesc[UR8].tnspB, RZ, !UPT, gsb0 ;  /* 0x43e00008a4187df0 */ /* 0x000fe2000c0018ff */
[----:B------:R-:W-:Y:S01]  /*3e40*/  UMOV UR11, 0x40000040 ;  /* 0x40000040000b7882 */ /* 0x000fe20000000000 */
[----:B------:R-:W-:Y:S01]  /*3e50*/  UMOV UR10, UR5 ;  /* 0x00000005000a7c82 */ /* 0x000fe20008000000 */
[----:B------:R-:W-:Y:S04]  /*3e60*/  STL [R1+0x558], R153 ;  /* 0x0005589901007387 */ /* 0x000fe80000100800 */
[----:B------:R-:W-:Y:S04]  /*3e70*/  STL [R1+0x554], R154 ;  /* 0x0005549a01007387 */ /* 0x000fe80000100800 */
[----:B------:R2:W-:Y:S04]  /*3e80*/  STL [R1+0x550], R235 ;  /* 0x000550eb01007387 */ /* 0x0005e80000100800 */
[----:B------:R-:W-:Y:S04]  /*3e90*/  STL [R1+0x54c], R234 ;  /* 0x00054cea01007387 */ /* 0x000fe80000100800 */
[----:B------:R3:W-:Y:S04]  /*3ea0*/  STL [R1+0x548], R233 ;  /* 0x000548e901007387 */ /* 0x0007e80000100800 */
        /* <DEDUP_REMOVED lines=46> */
[----:B------:R1:W-:Y:S04]  /*4190*/  STL [R1+0x48c], R5 ;  /* 0x00048c0501007387 */ /* 0x0003e80000100800 */
[----:B------:R1:W-:Y:S01]  /*41a0*/  STL [R1+0x488], R4 ;  /* 0x0004880401007387 */ /* 0x0003e20000100800 */
[----:B------:R-:W-:-:S03]  /*41b0*/  WARPGROUP.DEPBAR.LE gsb0, 0x0 ;  /* 0x00008000000079c5 */ /* 0x000fc60000010000 */
[----:B------:R-:W-:Y:S01]  /*41c0*/  STL.64 [R1], R24 ;  /* 0x0000001801007387 */ /* 0x000fe20000100a00 */
[----:B--2---:R-:W-:Y:S01]  /*41d0*/  MOV R235, R57 ;  /* 0x0000003900eb7202 */ /* 0x004fe20000000f00 */
[----:B---3--:R-:W-:Y:S01]  /*41e0*/  IMAD.MOV.U32 R233, RZ, RZ, R59 ;  /* 0x000000ffffe97224 */ /* 0x008fe200078e003b */
[----:B------:R-:W-:Y:S01]  /*41f0*/  MOV R234, R58 ;  /* 0x0000003a00ea7202 */ /* 0x000fe20000000f00 */
[----:B------:R-:W-:Y:S01]  /*4200*/  STL.64 [R1+0x8], R26 ;  /* 0x0000081a01007387 */ /* 0x000fe20000100a00 */
[----:B----4-:R-:W-:Y:S01]  /*4210*/  MOV R232, R60 ;  /* 0x0000003c00e87202 */ /* 0x010fe20000000f00 */
[----:B-1----:R-:W-:Y:S01]  /*4220*/  IMAD.MOV.U32 R230, RZ, RZ, R62 ;  /* 0x000000ffffe67224 */ /* 0x002fe200078e003e */
[----:B------:R-:W-:Y:S01]  /*4230*/  MOV R231, R61 ;  /* 0x0000003d00e77202 */ /* 0x000fe20000000f00 */
[----:B------:R-:W-:Y:S01]  /*4240*/  STL.64 [R1+0x10], R28 ;  /* 0x0000101c01007387 */ /* 0x000fe20000100a00 */
[----:B------:R-:W-:Y:S01]  /*4250*/  MOV R229, R63 ;  /* 0x0000003f00e57202 */ /* 0x000fe20000000f00 */
[----:B------:R-:W-:Y:S01]  /*4260*/  IMAD.MOV.U32 R227, RZ, RZ, R65 ;  /* 0x000000ffffe37224 */ /* 0x000fe200078e0041 */
        /* <DEDUP_REMOVED lines=83> */
[----:B------:R1:W-:Y:S01]  /*47a0*/  STL [R1+0x80], R56 ;  /* 0x0000803801007387 */ /* 0x0003e20000100800 */
[----:B------:R-:W-:-:S02]  /*47b0*/  MOV R153, R127 ;  /* 0x0000007f00997202 */ /* 0x000fc40000000f00 */
[----:B------:R-:W-:Y:S01]  /*47c0*/  MOV R23, R129 ;  /* 0x0000008100177202 */ /* 0x000fe20000000f00 */
[----:B------:R-:W-:Y:S01]  /*47d0*/  STL.64 [R1+0x950], R158 ;  /* 0x0009509e01007387 */ /* 0x000fe20000100a00 */
[----:B------:R-:W-:Y:S02]  /*47e0*/  MOV R22, R130 ;  /* 0x0000008200167202 */ /* 0x000fe40000000f00 */
[----:B------:R-:W-:Y:S01]  /*47f0*/  MOV R20, R132 ;  /* 0x0000008400147202 */ /* 0x000fe20000000f00 */
[----:B------:R-:W-:Y:S01]  /*4800*/  STL.64 [R1+0x948], R156 ;  /* 0x0009489c01007387 */ /* 0x000fe20000100a00 */
[----:B------:R-:W-:Y:S02]  /*4810*/  MOV R19, R133 ;  /* 0x0000008500137202 */ /* 0x000fe40000000f00 */
[----:B------:R-:W-:Y:S02]  /*4820*/  MOV R17, R135 ;  /* 0x0000008700117202 */ /* 0x000fe40000000f00 */
[----:B------:R-:W-:-:S02]  /*4830*/  MOV R16, R136 ;  /* 0x0000008800107202 */ /* 0x000fc40000000f00 */
[----:B------:R-:W-:Y:S02]  /*4840*/  MOV R14, R138 ;  /* 0x0000008a000e7202 */ /* 0x000fe40000000f00 */
[----:B------:R-:W-:Y:S02]  /*4850*/  MOV R13, R139 ;  /* 0x0000008b000d7202 */ /* 0x000fe40000000f00 */
[----:B------:R-:W-:Y:S02]  /*4860*/  MOV R11, R141 ;  /* 0x0000008d000b7202 */ /* 0x000fe40000000f00 */
[----:B------:R-:W-:Y:S02]  /*4870*/  MOV R10, R142 ;  /* 0x0000008e000a7202 */ /* 0x000fe40000000f00 */
[----:B------:R-:W-:Y:S02]  /*4880*/  MOV R8, R144 ;  /* 0x0000009000087202 */ /* 0x000fe40000000f00 */
[----:B------:R-:W-:-:S02]  /*4890*/  MOV R7, R145 ;  /* 0x0000009100077202 */ /* 0x000fc40000000f00 */
[----:B------:R-:W-:Y:S02]  /*48a0*/  MOV R5, R147 ;  /* 0x0000009300057202 */ /* 0x000fe40000000f00 */
[----:B------:R-:W-:Y:S02]  /*48b0*/  MOV R4, R148 ;  /* 0x0000009400047202 */ /* 0x000fe40000000f00 */
[----:B------:R-:W-:Y:S02]  /*48c0*/  MOV R2, R150 ;  /* 0x0000009600027202 */ /* 0x000fe40000000f00 */
[----:B------:R-:W-:Y:S02]  /*48d0*/  MOV R0, R151 ;  /* 0x0000009700007202 */ /* 0x000fe40000000f00 */
[----:B-1----:R-:W-:-:S06]  /*48e0*/  WARPGROUP.ARRIVE ;  /* 0x00000000000079c5 */ /* 0x002fcc0000000000 */
[----:B------:R-:W-:Y:S03]  /*48f0*/  HGMMA.64x256x16.F32.BF16 R24, R164, gdesc[UR8].tnspB, RZ, !UPT, gsb0 ;  /* 0x43e00008a4187df0 */ /* 0x000fe6000c0018ff */
[----:B------:R-:W-:Y:S02]  /*4900*/  WARPGROUP.DEPBAR.LE gsb0, 0x0 ;  /* 0x00008000000079c5 */ /* 0x000fe40000010000 */
[----:B------:R-:W-:Y:S04]  /*4910*/  STL.64 [R1+0x940], R150 ;  /* 0x0009409601007387 */ /* 0x000fe80000100a00 */
        /* <DEDUP_REMOVED lines=58> */
[----:B------:R1:W-:Y:S04]  /*4cc0*/  STL.64 [R1+0x768], R32 ;  /* 0x0007682001007387 */ /* 0x0003e80000100a00 */
[----:B-1----:R-:W2:Y:S04]  /*4cd0*/  LDL.LU R32, [R1] ;  /* 0x0000000001207983 */ /* 0x002ea80000300800 */
[----:B------:R-:W2:Y:S04]  /*4ce0*/  LDL.LU R33, [R1+0x4] ;  /* 0x0000040001217983 */ /* 0x000ea80000300800 */
        /* <DEDUP_REMOVED lines=30> */
[----:B------:R-:W2:Y:S01]  /*4ed0*/  LDL.LU R64, [R1+0x80] ;  /* 0x0000800001407983 */ /* 0x000ea20000300800 */
        /* <DEDUP_REMOVED lines=65> */
[----:B------:R-:W-:Y:S01]  /*52f0*/  UIADD3 UR5, UR4, 0x80, URZ ;  /* 0x0000008004057890 */ /* 0x000fe2000fffe03f */
[----:B------:R-:W-:Y:S01]  /*5300*/  MOV R111, R189 ;  /* 0x000000bd006f7202 */ /* 0x000fe20000000f00 */
[----:B------:R-:W-:Y:S01]  /*5310*/  UMOV UR11, 0x40000040 ;  /* 0x40000040000b7882 */ /* 0x000fe20000000000 */
[----:B------:R-:W-:-:S02]  /*5320*/  MOV R112, R188 ;  /* 0x000000bc00707202 */ /* 0x000fc40000000f00 */
[----:B------:R-:W-:Y:S02]  /*5330*/  MOV R114, R186 ;  /* 0x000000ba00727202 */ /* 0x000fe40000000f00 */
[----:B------:R-:W-:Y:S01]  /*5340*/  MOV R115, R185 ;  /* 0x000000b900737202 */ /* 0x000fe20000000f00 */
[----:B------:R-:W-:Y:S01]  /*5350*/  UMOV UR10, UR5 ;  /* 0x00000005000a7c82 */ /* 0x000fe20008000000 */
        /* <DEDUP_REMOVED lines=25> */
[----:B------:R-:W-:-:S06]  /*54f0*/  MOV R159, R0 ;  /* 0x00000000009f7202 */ /* 0x000fcc0000000f00 */
[----:B--2---:R-:W-:-:S06]  /*5500*/  WARPGROUP.ARRIVE ;  /* 0x00000000000079c5 */ /* 0x004fcc0000000000 */
[----:B------:R-:W-:Y:S03]  /*5510*/  HGMMA.64x256x16.F32.BF16 R32, R160, gdesc[UR8].tnspB, R32, gsb0 ;  /* 0x43e00008a0207df0 */ /* 0x000fe60008001820 */
[----:B------:R-:W-:Y:S02]  /*5520*/  WARPGROUP.DEPBAR.LE gsb0, 0x0 ;  /* 0x00008000000079c5 */ /* 0x000fe40000010000 */
[----:B------:R-:W-:Y:S04]  /*5530*/  STL.64 [R1], R32 ;  /* 0x0000002001007387 */ /* 0x000fe80000100a00 */
        /* <DEDUP_REMOVED lines=63> */
[----:B-1----:R-:W2:Y:S04]  /*5930*/  LDL.LU.64 R158, [R1+0x950] ;  /* 0x00095000019e7983 */ /* 0x002ea80000300a00 */
[----:B------:R-:W2:Y:S04]  /*5940*/  LDL.LU.64 R156, [R1+0x948] ;  /* 0x00094800019c7983 */ /* 0x000ea80000300a00 */
[----:B------:R-:W3:Y:S04]  /*5950*/  LDL.LU.64 R150, [R1+0x940] ;  /* 0x0009400001967983 */ /* 0x000ee80000300a00 */
        /* <DEDUP_REMOVED lines=58> */
[----:B------:R-:W3:Y:S01]  /*5d00*/  LDL.LU.64 R32, [R1+0x768] ;  /* 0x0007680001207983 */ /* 0x000ee20000300a00 */
[----:B------:R-:W-:Y:S01]  /*5d10*/  UIADD3 UR5, UR4, 0x880, URZ ;  /* 0x0000088004057890 */ /* 0x000fe2000fffe03f */
[----:B------:R-:W-:-:S06]  /*5d20*/  UMOV UR11, 0x40000040 ;  /* 0x40000040000b7882 */ /* 0x000fcc0000000000 */
[----:B------:R-:W-:Y:S01]  /*5d30*/  UMOV UR10, UR5 ;  /* 0x00000005000a7c82 */ /* 0x000fe20008000000 */
[----:B---3--:R-:W-:-:S06]  /*5d40*/  WARPGROUP.ARRIVE ;  /* 0x00000000000079c5 */ /* 0x008fcc0000000000 */
[----:B------:R-:W-:Y:S03]  /*5d50*/  HGMMA.64x256x16.F32.BF16 R24, R160, gdesc[UR8].tnspB, R24, gsb0 ;  /* 0x43e00008a0187df0 */ /* 0x000fe60008001818 */
        /* <DEDUP_REMOVED lines=65> */
[----:B-1----:R-:W2:Y:S04]  /*6170*/  LDL.LU.64 R24, [R1] ;  /* 0x0000000001187983 */ /* 0x002ea80000300a00 */
[----:B------:R-:W2:Y:S04]  /*6180*/  LDL.LU.64 R26, [R1+0x8] ;  /* 0x00000800011a7983 */ /* 0x000ea80000300a00 */
        /* <DEDUP_REMOVED lines=61> */
[----:B------:R-:W2:Y:S01]  /*6560*/  LDL.LU.64 R150, [R1+0x1f8] ;  /* 0x0001f80001967983 */ /* 0x000ea20000300a00 */
[----:B------:R-:W-:Y:S01]  /*6570*/  UIADD3 UR5, UR4, 0x100, URZ ;  /* 0x0000010004057890 */ /* 0x000fe2000fffe03f */
[----:B------:R-:W-:-:S06]  /*6580*/  UMOV UR11, 0x40000040 ;  /* 0x40000040000b7882 */ /* 0x000fcc0000000000 */
[----:B------:R-:W-:Y:S01]  /*6590*/  UMOV UR10, UR5 ;  /* 0x00000005000a7c82 */ /* 0x000fe20008000000 */
[----:B--2---:R-:W-:-:S06]  /*65a0*/  WARPGROUP.ARRIVE ;  /* 0x00000000000079c5 */ /* 0x004fcc0000000000 */
[----:B------:R-:W-:Y:S03]  /*65b0*/  HGMMA.64x256x16.F32.BF16 R24, R156, gdesc[UR8].tnspB, R24, gsb0 ;  /* 0x43e000089c187df0 */ /* 0x000fe60008001818 */
[----:B------:R-:W-:Y:S02]  /*65c0*/  WARPGROUP.DEPBAR.LE gsb0, 0x0 ;  /* 0x00008000000079c5 */ /* 0x000fe40000010000 */
[----:B------:R-:W-:Y:S01]  /*65d0*/  STL.64 [R1], R24 ;  /* 0x0000001801007387 */ /* 0x000fe20000100a00 */
        /* <DEDUP_REMOVED lines=47> */
[----:B------:R1:W-:Y:S01]  /*68d0*/  STL [R1+0x60], R48 ;  /* 0x0000603001007387 */ /* 0x0003e20000100800 */
[----:B------:R-:W-:Y:S01]  /*68e0*/  MOV R179, R114 ;  /* 0x0000007200b37202 */ /* 0x000fe20000000f00 */
[----:B------:R-:W-:Y:S01]  /*68f0*/  IMAD.MOV.U32 R180, RZ, RZ, R113 ;  /* 0x000000ffffb47224 */ /* 0x000fe200078e0071 */
[----:B------:R-:W-:Y:S01]  /*6900*/  MOV R178, R115 ;  /* 0x0000007300b27202 */ /* 0x000fe20000000f00 */
[----:B------:R-:W2:Y:S01]  /*6910*/  LDL.LU.64 R150, [R1+0x760] ;  /* 0x0007600001967983 */ /* 0x000ea20000300a00 */
        /* <DEDUP_REMOVED lines=84> */
[----:B------:R-:W-:-:S03]  /*6e60*/  MOV R155, R49 ;  /* 0x00000031009b7202 */ /* 0x000fc60000000f00 */
        /* <DEDUP_REMOVED lines=29> */
[----:B-1----:R-:W2:Y:S04]  /*7040*/  LDL.LU.64 R48, [R1+0x5c8] ;  /* 0x0005c80001307983 */ /* 0x002ea80000300a00 */
        /* <DEDUP_REMOVED lines=103> */
[----:B------:R-:W-:-:S03]  /*76c0*/  IMAD.MOV.U32 R49, RZ, RZ, R155 ;  /* 0x000000ffff317224 */ /* 0x000fc600078e009b */
[----:B------:R-:W2:Y:S01]  /*76d0*/  LDL.LU R45, [R1+0x54] ;  /* 0x00005400012d7983 */ /* 0x000ea20000300800 */
[----:B------:R-:W-:-:S03]  /*76e0*/  MOV R50, R0 ;  /* 0x0000000000327202 */ /* 0x000fc60000000f00 */
[----:B------:R-:W2:Y:S04]  /*76f0*/  LDL.LU R46, [R1+0x58] ;  /* 0x00005800012e7983 */ /* 0x000ea80000300800 */
[----:B------:R-:W2:Y:S01]  /*7700*/  LDL.LU R47, [R1+0x5c] ;  /* 0x00005c00012f7983 */ /* 0x000ea20000300800 */
[----:B------:R-:W-:-:S03]  /*7710*/  MOV R51, R152 ;  /* 0x0000009800337202 */ /* 0x000fc60000000f00 */
[----:B------:R-:W2:Y:S01]  /*7720*/  LDL.LU R48, [R1+0x60] ;  /* 0x0000600001307983 */ /* 0x000ea20000300800 */
[----:B------:R-:W-:-:S03]  /*7730*/  IMAD.MOV.U32 R52, RZ, RZ, R153 ;  /* 0x000000ffff347224 */ /* 0x000fc600078e0099 */
[----:B------:R-:W3:Y:S01]  /*7740*/  LDL.LU R155, [R1+0x564] ;  /* 0x00056400019b7983 */ /* 0x000ee20000300800 */
[----:B------:R-:W-:-:S03]  /*7750*/  MOV R53, R154 ;  /* 0x0000009a00357202 */ /* 0x000fc60000000f00 */
[----:B------:R-:W3:Y:S04]  /*7760*/  LDL.LU R0, [R1+0x560] ;  /* 0x0005600001007983 */ /* 0x000ee80000300800 */
        /* <DEDUP_REMOVED lines=73> */
[----:B------:R-:W-:Y:S01]  /*7c00*/  MOV R107, R186 ;  /* 0x000000ba006b7202 */ /* 0x000fe20000000f00 */
[----:B------:R1:W5:Y:S01]  /*7c10*/  LDL.LU R235, [R1+0x550] ;  /* 0x0005500001eb7983 */ /* 0x0003620000300800 */
        /* <DEDUP_REMOVED lines=28> */
[----:B------:R-:W-:Y:S01]  /*7de0*/  MOV R150, R6 ;  /* 0x0000000600967202 */ /* 0x000fe20000000f00 */
[----:B------:R-:W-:Y:S01]  /*7df0*/  UMOV UR10, UR5 ;  /* 0x00000005000a7c82 */ /* 0x000fe20008000000 */
[----:B------:R1:W5:Y:S01]  /*7e00*/  LDL.LU R234, [R1+0x54c] ;  /* 0x00054c0001ea7983 */ /* 0x0003620000300800 */
[----:B---3--:R-:W-:-:S03]  /*7e10*/  F2FP.BF16.F32.PACK_AB R155, R155, R0 ;  /* 0x000000009b9b723e */ /* 0x008fc600000010ff */
[----:B------:R1:W5:Y:S01]  /*7e20*/  LDL.LU R233, [R1+0x548] ;  /* 0x0005480001e97983 */ /* 0x0003620000300800 */
[----:B------:R-:W-:Y:S01]  /*7e30*/  UIADD3 UR4, UR4, 0x980, URZ ;  /* 0x0000098004047890 */ /* 0x000fe2000fffe03f */
[----:B------:R-:W3:Y:S02]  /*7e40*/  LDC R2, c[0x0][0x28c] ;  /* 0x0000a300ff027b82 */ /* 0x000ee40000000800 */
[----:B------:R1:W5:Y:S04]  /*7e50*/  LDL.LU R232, [R1+0x544] ;  /* 0x0005440001e87983 */ /* 0x0003680000300800 */
[----:B------:R1:W5:Y:S01]  /*7e60*/  LDL.LU R231, [R1+0x540] ;  /* 0x0005400001e77983 */ /* 0x0003620000300800 */
[----:B--2---:R-:W-:-:S03]  /*7e70*/  WARPGROUP.ARRIVE ;  /* 0x00000000000079c5 */ /* 0x004fc60000000000 */
[----:B------:R1:W5:Y:S04]  /*7e80*/  LDL.LU R230, [R1+0x53c] ;  /* 0x00053c0001e67983 */ /* 0x0003680000300800 */
[----:B------:R1:W5:Y:S01]  /*7e90*/  LDL.LU R229, [R1+0x538] ;  /* 0x0005380001e57983 */ /* 0x0003620000300800 */
[----:B------:R-:W-:Y:S03]  /*7ea0*/  HGMMA.64x256x16.F32.BF16 R24, R152, gdesc[UR8].tnspB, R24, gsb0 ;  /* 0x43e0000898187df0 */ /* 0x000fe60008001818 */
[----:B------:R1:W5:Y:S04]  /*7eb0*/  LDL.LU R228, [R1+0x534] ;  /* 0x0005340001e47983 */ /* 0x0003680000300800 */
        /* <DEDUP_REMOVED lines=42> */
[----:B------:R1:W5:Y:S01]  /*8160*/  LDL.LU R4, [R1+0x488] ;  /* 0x0004880001047983 */ /* 0x0003620000300800 */
[----:B------:R-:W-:-:S03]  /*8170*/  WARPGROUP.DEPBAR.LE gsb0, 0x0 ;  /* 0x00008000000079c5 */ /* 0x000fc60000010000 */
        /* <DEDUP_REMOVED lines=64> */
[----:B--2---:R-:W2:Y:S04]  /*8580*/  LDL.LU.64 R150, [R1+0x480] ;  /* 0x0004800001967983 */ /* 0x004ea80000300a00 */
        /* <DEDUP_REMOVED lines=63> */
[----:B------:R-:W-:Y:S01]  /*8980*/  UMOV UR10, UR4 ;  /* 0x00000004000a7c82 */ /* 0x000fe20008000000 */
[----:B------:R-:W-:Y:S01]  /*8990*/  UMOV UR11, 0x40000040 ;  /* 0x40000040000b7882 */ /* 0x000fe20000000000 */
[----:B--2---:R-:W-:-:S06]  /*89a0*/  WARPGROUP.ARRIVE ;  /* 0x00000000000079c5 */ /* 0x004fcc0000000000 */
[----:B------:R-:W-:Y:S03]  /*89b0*/  HGMMA.64x256x16.F32.BF16 R24, R152, gdesc[UR8].tnspB, R24, gsb0 ;  /* 0x43e0000898187df0 */ /* 0x000fe60008001818 */
[----:B------:R-:W-:Y:S02]  /*89c0*/  WARPGROUP.DEPBAR.LE gsb0, 0x0 ;  /* 0x00008000000079c5 */ /* 0x000fe40000010000 */
[----:B-1-3--:R-:W-:Y:S05]  /*89d0*/  @!P0 BRA `(.L_x_23) ;  /* 0x0000000000048947 */ /* 0x00afea0003800000 */
[----:B------:R-:W-:Y:S01]  /*89e0*/  BPT.TRAP 0x1 ;  /* 0x000000040000795c */ /* 0x000fe20000300000 */
.L_x_23:
[----:B------:R-:W2:Y:S01]  /*89f0*/  LDL R0, [R1+0x27c] ;  /* 0x00027c0001007983 */ /* 0x000ea20000100800 */
[----:B------:R-:W-:-:S04]  /*8a00*/  UIADD3 UR4, UR38, 0x74428, URZ ;  /* 0x0007442826047890 */ /* 0x000fc8000fffe03f */
[----:B------:R-:W-:-:S09]  /*8a10*/  UPRMT UR4, URZ, 0x654, UR4 ;  /* 0x000006543f047896 */ /* 0x000fd20008000004 */
[----:B------:R-:W-:Y:S01]  /*8a20*/  SYNCS.ARRIVE.TRANS64.RED.A1T0 RZ, [UR4], RZ ;  /* 0x000000ffffff79a7 */ /* 0x000fe20008100404 */
[----:B--2---:R-:W-:-:S13]  /*8a30*/  R2UR UR5, R0 ;  /* 0x00000000000572ca */ /* 0x004fda00000e0000 */
[----:B------:R-:W-:-:S06]  /*8a40*/  UISETP.GT.U32.AND UP0, UPT, UR5, 0x1, UPT ;  /* 0x000000010500788c */ /* 0x000fcc000bf04070 */
[----:B------:R-:W-:-:S13]  /*8a50*/  PLOP3.LUT P1, PT, PT, PT, UP0, 0x80, 0x0 ;  /* 0x000000000000781c */ /* 0x000fda0003f2f008 */
[----:B------:R-:W-:Y:S05]  /*8a60*/  @P1 BRA `(.L_x_24) ;  /* 0x0000000000041947 */ /* 0x000fea0003800000 */
[----:B------:R-:W-:Y:S01]  /*8a70*/  BPT.TRAP 0x1 ;  /* 0x000000040000795c */ /* 0x000fe20000300000 */
.L_x_24:
[----:B------:R-:W-:Y:S01]  /*8a80*/  UIADD3 UR36, UR6, 0x1, URZ ;  /* 0x0000000106247890 */ /* 0x000fe2000fffe03f */
[C---:B------:R-:W-:Y:S02]  /*8a90*/  ISETP.GE.AND P2, PT, R2.reuse, 0x81, PT ;  /* 0x000000810200780c */ /* 0x040fe40003f46270 */
[----:B------:R-:W-:Y:S01]  /*8aa0*/  IADD3 R186, R2, 0x3f, RZ ;  /* 0x0000003f02ba7810 */ /* 0x000fe20007ffe0ff */
[----:B------:R-:W-:Y:S01]  /*8ab0*/  UISETP.NE.AND UP0, UPT, UR36, 0x5, UPT ;  /* 0x000000052400788c */ /* 0x000fe2000bf05270 */
[----:B------:R-:W-:Y:S02]  /*8ac0*/  IADD3 R2, R236, 0x40, RZ ;  /* 0x00000040ec027810 */ /* 0x000fe40007ffe0ff */
[----:B------:R-:W-:Y:S01]  /*8ad0*/  SHF.R.S32.HI R0, RZ, 0x1f, R186 ;  /* 0x0000001fff007819 */ /* 0x000fe200000114ba */
[----:B------:R-:W-:Y:S02]  /*8ae0*/  USEL UR4, URZ, 0x1, UP0 ;  /* 0x000000013f047887 */ /* 0x000fe40008000000 */
[----:B------:R-:W-:Y:S01]  /*8af0*/  USEL UR36, UR36, URZ, UP0 ;  /* 0x0000003f24247287 */ /* 0x000fe20008000000 */
[----:B------:R-:W-:-:S03]  /*8b00*/  LEA.HI R186, R0, R186, RZ, 0x6 ;  /* 0x000000ba00ba7211 */ /* 0x000fc600078f30ff */
[----:B-----5:R-:W-:Y:S02]  /*8b10*/  LOP3.LUT R16, R16, UR4, RZ, 0x3c, !PT ;  /* 0x0000000410107c12 */ /* 0x020fe4000f8e3cff */
[----:B------:R-:W-:Y:S01]  /*8b20*/  LEA.HI.SX32 R186, R186, 0xffffffff, 0x1a ;  /* 0xffffffffbaba7811 */ /* 0x000fe200078fd2ff */
[----:B------:R-:W-:Y:S06]  /*8b30*/  @!P2 BRA `(.L_x_25) ;  /* 0x000000a400cca947 */ /* 0x000fec0003800000 */
[----:B------:R-:W-:Y:S01]  /*8b40*/  IMAD.MOV.U32 R3, RZ, RZ, R5 ;  /* 0x000000ffff037224 */ /* 0x000fe200078e0005 */
[----:B------:R-:W-:Y:S01]  /*8b50*/  MOV R17, R4 ;  /* 0x0000000400117202 */ /* 0x000fe20000000f00 */
[----:B------:R-:W-:Y:S01]  /*8b60*/  ULDC UR4, c[0x0][0x604] ;  /* 0x0001810000047ab9 */ /* 0x000fe20000000800 */
[----:B------:R-:W-:-:S07]  /*8b70*/  MOV R18, R186 ;  /* 0x000000ba00127202 */ /* 0x000fce0000000f00 */
.L_x_36:
[----:B------:R-:W-:Y:S05]  /*8b80*/  @!P0 BRA `(.L_x_26) ;  /* 0x0000000000048947 */ /* 0x000fea0003800000 */
[----:B------:R-:W-:Y:S01]  /*8b90*/  BPT.TRAP 0x1 ;  /* 0x000000040000795c */ /* 0x000fe20000300000 */
.L_x_26:
[----:B------:R-:W-:Y:S01]  /*8ba0*/  ULEA UR5, UR36, UR37, 0x3 ;  /* 0x0000002524057291 */ /* 0x000fe2000f8e183f */
[----:B------:R-:W-:-:S08]  /*8bb0*/  SHF.L.U32 R0, R16, 0x1f, RZ ;  /* 0x0000001f10007819 */ /* 0x000fd000000006ff */
[----:B------:R-:W1:Y:S02]  /*8bc0*/  SYNCS.PHASECHK.TRANS64.TRYWAIT P2, [UR5+0x74400], R0 ;  /* 0x07440000ff0075a7 */ /* 0x000e640008040145 */
[----:B-1----:R-:W-:Y:S05]  /*8bd0*/  @!P2 BRA `(.L_x_27) ;  /* 0x000001d800a4a947 */ /* 0x002fea0003800000 */
.L_x_153:
[----:B------:R-:W-:Y:S01]  /*8be0*/  R2UR UR52, R234 ;  /* 0x00000000ea3472ca */ /* 0x000fe200000e0000 */
[----:B------:R-:W-:Y:S01]  /*8bf0*/  ULEA UR5, UR36, UR40, 0xc ;  /* 0x0000002824057291 */ /* 0x000fe2000f8e603f */
[----:B------:R-:W-:Y:S01]  /*8c00*/  R2UR UR53, R235 ;  /* 0x00000000eb3572ca */ /* 0x000fe200000e0000 */
[----:B------:R-:W-:Y:S01]  /*8c10*/  WARPGROUP.ARRIVE ;  /* 0x00000000000079c5 */ /* 0x000fe20000000000 */
[----:B------:R-:W-:Y:S01]  /*8c20*/  UMOV UR55, 0x40000040 ;  /* 0x4000004000377882 */ /* 0x000fe20000000000 */
[----:B------:R-:W-:Y:S01]  /*8c30*/  UIADD3 UR7, UR5, 0x2, URZ ;  /* 0x0000000205077890 */ /* 0x000fe2000fffe03f */
[----:B------:R-:W-:Y:S02]  /*8c40*/  UMOV UR11, 0x40000040 ;  /* 0x40000040000b7882 */ /* 0x000fe40000000000 */
[----:B------:R-:W-:Y:S01]  /*8c50*/  UMOV UR54, UR5 ;  /* 0x0000000500367c82 */ /* 0x000fe20008000000 */
[----:B------:R-:W-:Y:S01]  /*8c60*/  UMOV UR15, 0x40000040 ;  /* 0x40000040000f7882 */ /* 0x000fe20000000000 */
[----:B------:R-:W-:Y:S01]  /*8c70*/  UMOV UR19, 0x40000040 ;  /* 0x4000004000137882 */ /* 0x000fe20000000000 */
[----:B------:R-:W-:Y:S01]  /*8c80*/  UMOV UR23, 0x40000040 ;  /* 0x4000004000177882 */ /* 0x000fe20000000000 */
[----:B------:R-:W-:Y:S01]  /*8c90*/  UMOV UR27, 0x40000040 ;  /* 0x40000040001b7882 */ /* 0x000fe20000000000 */
[----:B------:R-:W-:Y:S01]  /*8ca0*/  UMOV UR31, 0x40000040 ;  /* 0x40000040001f7882 */ /* 0x000fe20000000000 */
[----:B------:R-:W-:Y:S01]  /*8cb0*/  UMOV UR35, 0x40000040 ;  /* 0x4000004000237882 */ /* 0x000fe20000000000 */
[----:B------:R-:W-:Y:S01]  /*8cc0*/  HGMMA.64x64x16.F32.BF16 R152, gdesc[UR52], RZ, !UPT, gsb0 ;  /* 0x00e00000349879f0 */ /* 0x000fe2000c0018ff */
[----:B------:R-:W-:Y:S01]  /*8cd0*/  R2UR UR52, R232 ;  /* 0x00000000e83472ca */ /* 0x000fe200000e0000 */
[----:B------:R-:W-:Y:S01]  /*8ce0*/  UMOV UR54, UR7 ;  /* 0x0000000700367c82 */ /* 0x000fe20008000000 */
[----:B------:R-:W-:Y:S01]  /*8cf0*/  R2UR UR53, R233 ;  /* 0x00000000e93572ca */ /* 0x000fe200000e0000 */
[----:B------:R-:W-:Y:S01]  /*8d00*/  UMOV UR55, 0x40000040 ;  /* 0x4000004000377882 */ /* 0x000fe20000000000 */
[----:B------:R-:W-:Y:S01]  /*8d10*/  UIADD3 UR7, UR5, 0x4, URZ ;  /* 0x0000000405077890 */ /* 0x000fe2000fffe03f */
[----:B------:R-:W-:Y:S01]  /*8d20*/  UMOV UR51, 0x40000040 ;  /* 0x4000004000337882 */ /* 0x000fe20000000000 */
[----:B------:R-:W-:-:S02]  /*8d30*/  WARPGROUP.DEPBAR.LE gsb0, 0x0 ;  /* 0x00008000000079c5 */ /* 0x000fc40000010000 */
[----:B------:R-:W-:-:S07]  /*8d40*/  WARPGROUP.ARRIVE ;  /* 0x00000000000079c5 */ /* 0x000fce0000000000 */
[----:B------:R-:W-:Y:S01]  /*8d50*/  HGMMA.64x64x16.F32.BF16 R152, gdesc[UR52], R152, gsb0 ;  /* 0x00e00000349879f0 */ /* 0x000fe20008001898 */
[----:B------:R-:W-:Y:S01]  /*8d60*/  R2UR UR52, R230 ;  /* 0x00000000e63472ca */ /* 0x000fe200000e0000 */
[----:B------:R-:W-:Y:S01]  /*8d70*/  UMOV UR54, UR7 ;  /* 0x0000000700367c82 */ /* 0x000fe20008000000 */
[----:B------:R-:W-:Y:S01]  /*8d80*/  R2UR UR53, R231 ;  /* 0x00000000e73572ca */ /* 0x000fe200000e0000 */
[----:B------:R-:W-:Y:S01]  /*8d90*/  UMOV UR55, 0x40000040 ;  /* 0x4000004000377882 */ /* 0x000fe20000000000 */
[----:B------:R-:W-:Y:S01]  /*8da0*/  UIADD3 UR7, UR5, 0x6, URZ ;  /* 0x0000000605077890 */ /* 0x000fe2000fffe03f */
[----:B------:R-:W-:Y:S02]  /*8db0*/  WARPGROUP.DEPBAR.LE gsb0, 0x0 ;  /* 0x00008000000079c5 */ /* 0x000fe40000010000 */
[----:B------:R-:W-:-:S08]  /*8dc0*/  WARPGROUP.ARRIVE ;  /* 0x00000000000079c5 */ /* 0x000fd00000000000 */
        /* <DEDUP_REMOVED lines=153> */
[----:B------:R-:W-:Y:S01]  /*9760*/  UMOV UR54, UR7 ;  /* 0x0000000700367c82 */ /* 0x000fe20008000000 */
[----:B------:R-:W-:Y:S01]  /*9770*/  UMOV UR55, 0x40000040 ;  /* 0x4000004000377882 */ /* 0x000fe20000000000 */
[----:B------:R-:W-:Y:S01]  /*9780*/  UMOV UR52, UR56 ;  /* 0x0000003800347c82 */ /* 0x000fe20008000000 */
[----:B------:R-:W-:Y:S01]  /*9790*/  UMOV UR53, UR57 ;  /* 0x0000003900357c82 */ /* 0x000fe20008000000 */
[----:B------:R-:W-:-:S07]  /*97a0*/  UIADD3 UR7, UR5, 0xa06, URZ ;  /* 0x00000a0605077890 */ /* 0x000fce000fffe03f */
        /* <DEDUP_REMOVED lines=13> */
[----:B------:R-:W-:Y:S02]  /*9880*/  UIADD3 UR7, UR5, 0xe04, URZ ;  /* 0x00000e0405077890 */ /* 0x000fe4000fffe03f */
[----:B------:R-:W-:-:S05]  /*9890*/  UIADD3 UR5, UR5, 0xe06, URZ ;  /* 0x00000e0605057890 */ /* 0x000fca000fffe03f */
[----:B------:R-:W-:Y:S01]  /*98a0*/  UMOV UR50, UR7 ;  /* 0x0000000700327c82 */ /* 0x000fe20008000000 */
[----:B------:R-:W-:Y:S02]  /*98b0*/  WARPGROUP.DEPBAR.LE gsb0, 0x0 ;  /* 0x00008000000079c5 */ /* 0x000fe40000010000 */
[----:B------:R-:W-:-:S06]  /*98c0*/  WARPGROUP.ARRIVE ;  /* 0x00000000000079c5 */ /* 0x000fcc0000000000 */
[----:B------:R-:W-:Y:S01]  /*98d0*/  HGMMA.64x64x16.F32.BF16 R152, gdesc[UR52], R152, gsb0 ;  /* 0x00e00000349879f0 */ /* 0x000fe20008001898 */
[----:B------:R-:W-:Y:S01]  /*98e0*/  R2UR UR52, R190 ;  /* 0x00000000be3472ca */ /* 0x000fe200000e0000 */
[----:B------:R-:W-:Y:S01]  /*98f0*/  UMOV UR54, UR5 ;  /* 0x0000000500367c82 */ /* 0x000fe20008000000 */
[----:B------:R-:W-:Y:S01]  /*9900*/  R2UR UR53, R191 ;  /* 0x00000000bf3572ca */ /* 0x000fe200000e0000 */
[----:B------:R-:W-:Y:S01]  /*9910*/  UMOV UR55, 0x40000040 ;  /* 0x4000004000377882 */ /* 0x000fe20000000000 */
[----:B------:R-:W-:-:S04]  /*9920*/  UIADD3 UR5, UR36, 0x1, URZ ;  /* 0x0000000124057890 */ /* 0x000fc8000fffe03f */
[----:B------:R-:W-:-:S04]  /*9930*/  UISETP.NE.AND UP0, UPT, UR5, 0x5, UPT ;  /* 0x000000050500788c */ /* 0x000fc8000bf05270 */
[----:B------:R-:W-:Y:S02]  /*9940*/  USEL UR7, URZ, 0x1, UP0 ;  /* 0x000000013f077887 */ /* 0x000fe40008000000 */
[----:B------:R-:W-:-:S04]  /*9950*/  USEL UR5, UR5, URZ, UP0 ;  /* 0x0000003f05057287 */ /* 0x000fc80008000000 */
[----:B------:R-:W-:Y:S01]  /*9960*/  LOP3.LUT R19, R16, UR7, RZ, 0x3c, !PT ;  /* 0x0000000710137c12 */ /* 0x000fe2000f8e3cff */
        /* <DEDUP_REMOVED lines=28> */
[----:B------:R-:W-:Y:S05]  /*9b30*/  @!P0 BRA `(.L_x_28) ;  /* 0x0000000000048947 */ /* 0x000fea0003800000 */
[----:B------:R-:W-:Y:S01]  /*9b40*/  BPT.TRAP 0x1 ;  /* 0x000000040000795c */ /* 0x000fe20000300000 */
.L_x_28:
[----:B------:R-:W-:Y:S01]  /*9b50*/  FMNMX R5, R152, R3, !PT ;  /* 0x0000000398057209 */ /* 0x000fe20007800000 */
[----:B------:R2:W-:Y:S03]  /*9b60*/  STL [R1+0x400], R58 ;  /* 0x0004003a01007387 */ /* 0x0005e60000100800 */
[----:B------:R-:W-:-:S04]  /*9b70*/  FMNMX R5, R153, R5, !PT ;  /* 0x0000000599057209 */ /* 0x000fc80007800000 */
[----:B------:R-:W-:Y:S01]  /*9b80*/  FMNMX R5, R156, R5, !PT ;  /* 0x000000059c057209 */ /* 0x000fe20007800000 */
[----:B--2---:R-:W2:Y:S03]  /*9b90*/  LDL.LU R58, [R1] ;  /* 0x00000000013a7983 */ /* 0x004ea60000300800 */
[----:B------:R-:W-:Y:S01]  /*9ba0*/  FMNMX R5, R157, R5, !PT ;  /* 0x000000059d057209 */ /* 0x000fe20007800000 */
[----:B------:R3:W-:Y:S03]  /*9bb0*/  STL [R1+0x3fc], R59 ;  /* 0x0003fc3b01007387 */ /* 0x0007e60000100800 */
[----:B------:R-:W-:-:S04]  /*9bc0*/  FMNMX R5, R160, R5, !PT ;  /* 0x00000005a0057209 */ /* 0x000fc80007800000 */
[----:B------:R-:W-:-:S04]  /*9bd0*/  FMNMX R5, R161, R5, !PT ;  /* 0x00000005a1057209 */ /* 0x000fc80007800000 */
[----:B------:R-:W-:Y:S01]  /*9be0*/  FMNMX R5, R164, R5, !PT ;  /* 0x00000005a4057209 */ /* 0x000fe20007800000 */
[----:B---3--:R-:W3:Y:S03]  /*9bf0*/  LDL.LU R59, [R1+0x4] ;  /* 0x00000400013b7983 */ /* 0x008ee60000300800 */
[----:B------:R-:W-:Y:S01]  /*9c00*/  FMNMX R5, R165, R5, !PT ;  /* 0x00000005a5057209 */ /* 0x000fe20007800000 */
[----:B------:R4:W-:Y:S03]  /*9c10*/  STL [R1+0x3f8], R62 ;  /* 0x0003f83e01007387 */ /* 0x0009e60000100800 */
[----:B------:R-:W-:-:S04]  /*9c20*/  FMNMX R5, R168, R5, !PT ;  /* 0x00000005a8057209 */ /* 0x000fc80007800000 */
[----:B------:R-:W-:Y:S01]  /*9c30*/  FMNMX R5, R169, R5, !PT ;  /* 0x00000005a9057209 */ /* 0x000fe20007800000 */
[----:B----4-:R-:W4:Y:S03]  /*9c40*/  LDL.LU R62, [R1+0x10] ;  /* 0x00001000013e7983 */ /* 0x010f260000300800 */
[----:B------:R-:W-:Y:S01]  /*9c50*/  FMNMX R5, R172, R5, !PT ;  /* 0x00000005ac057209 */ /* 0x000fe20007800000 */
[----:B------:R1:W-:Y:S03]  /*9c60*/  STL [R1+0x3f4], R63 ;  /* 0x0003f43f01007387 */ /* 0x0003e60000100800 */
[----:B------:R-:W-:-:S04]  /*9c70*/  FMNMX R5, R173, R5, !PT ;  /* 0x00000005ad057209 */ /* 0x000fc80007800000 */
[----:B------:R-:W-:-:S04]  /*9c80*/  FMNMX R5, R176, R5, !PT ;  /* 0x00000005b0057209 */ /* 0x000fc80007800000 */
[----:B------:R-:W-:Y:S01]  /*9c90*/  FMNMX R5, R177, R5, !PT ;  /* 0x00000005b1057209 */ /* 0x000fe20007800000 */
[----:B-1----:R-:W4:Y:S03]  /*9ca0*/  LDL.LU R63, [R1+0x14] ;  /* 0x00001400013f7983 */ /* 0x002f260000300800 */
[----:B------:R-:W-:Y:S01]  /*9cb0*/  FMNMX R5, R180, R5, !PT ;  /* 0x00000005b4057209 */ /* 0x000fe20007800000 */
[----:B------:R1:W-:Y:S03]  /*9cc0*/  STL [R1+0x3f0], R66 ;  /* 0x0003f04201007387 */ /* 0x0003e60000100800 */
[----:B------:R-:W-:-:S05]  /*9cd0*/  FMNMX R5, R181, R5, !PT ;  /* 0x00000005b5057209 */ /* 0x000fca0007800000 */
[----:B------:R-:W1:Y:S04]  /*9ce0*/  SHFL.BFLY PT, R0, R5, 0x1, 0x1f ;  /* 0x0c201f0005007f89 */ /* 0x000e6800000e0000 */
[----:B-1----:R-:W4:Y:S04]  /*9cf0*/  LDL.LU R66, [R1+0x20] ;  /* 0x0000200001427983 */ /* 0x002f280000300800 */
[----:B------:R1:W-:Y:S04]  /*9d00*/  STL [R1+0x3ec], R67 ;  /* 0x0003ec4301007387 */ /* 0x0003e80000100800 */
[----:B-1----:R-:W4:Y:S04]  /*9d10*/  LDL.LU R67, [R1+0x24] ;  /* 0x0000240001437983 */ /* 0x002f280000300800 */
[----:B------:R1:W-:Y:S01]  /*9d20*/  STL [R1+0x3e8], R70 ;  /* 0x0003e84601007387 */ /* 0x0003e20000100800 */
[----:B------:R-:W-:-:S05]  /*9d30*/  FMNMX R5, R5, R0, !PT ;  /* 0x0000000005057209 */ /* 0x000fca0007800000 */
[----:B------:R-:W1:Y:S04]  /*9d40*/  SHFL.BFLY PT, R0, R5, 0x2, 0x1f ;  /* 0x0c401f0005007f89 */ /* 0x000e6800000e0000 */
[----:B-1----:R-:W4:Y:S04]  /*9d50*/  LDL.LU R70, [R1+0x30] ;  /* 0x0000300001467983 */ /* 0x002f280000300800 */
[----:B------:R1:W-:Y:S04]  /*9d60*/  STL [R1+0x3e4], R71 ;  /* 0x0003e44701007387 */ /* 0x0003e80000100800 */
[----:B-1----:R-:W4:Y:S04]  /*9d70*/  LDL.LU R71, [R1+0x34] ;  /* 0x0000340001477983 */ /* 0x002f280000300800 */
[----:B------:R1:W-:Y:S01]  /*9d80*/  STL [R1+0x3e0], R74 ;  /* 0x0003e04a01007387 */ /* 0x0003e20000100800 */
[----:B------:R-:W-:-:S04]  /*9d90*/  FMNMX R5, R5, R0, !PT ;  /* 0x0000000005057209 */ /* 0x000fc80007800000 */
[----:B------:R-:W-:-:S04]  /*9da0*/  FSETP.NEU.AND P2, PT, R5, -INF , PT ;  /* 0xff8000000500780b */ /* 0x000fc80003f4d000 */
[----:B------:R-:W-:Y:S01]  /*9db0*/  FSEL R4, R5, RZ, P2 ;  /* 0x000000ff05047208 */ /* 0x000fe20001000000 */
[----:B-1----:R-:W4:Y:S04]  /*9dc0*/  LDL.LU R74, [R1+0x40] ;  /* 0x00004000014a7983 */ /* 0x002f280000300800 */
[----:B------:R-:W-:Y:S01]  /*9dd0*/  FMUL R0, R4, UR4 ;  /* 0x0000000404007c20 */ /* 0x000fe20008400000 */
[----:B------:R1:W-:Y:S03]  /*9de0*/  STL [R1+0x3dc], R75 ;  /* 0x0003dc4b01007387 */ /* 0x0003e60000100800 */
[----:B------:R-:W-:-:S05]  /*9df0*/  FFMA R152, R152, UR4, -R0 ;  /* 0x0000000498987c23 */ /* 0x000fca0008000800 */
[----:B------:R-:W-:Y:S01]  /*9e00*/  FSETP.GEU.AND P6, PT, R152, -126, PT ;  /* 0xc2fc00009800780b */ /* 0x000fe20003fce000 */
[--C-:B------:R-:W-:Y:S01]  /*9e10*/  FFMA R156, R156, UR4, -R0.reuse ;  /* 0x000000049c9c7c23 */ /* 0x100fe20008000800 */
        /* <DEDUP_REMOVED lines=8> */
[----:B------:R-:W-:Y:S01]  /*9ea0*/  FFMA R165, R165, UR4, -R0 ;  /* 0x00000004a5a57c23 */ /* 0x000fe20008000800 */
[----:B-1----:R-:W4:Y:S02]  /*9eb0*/  LDL.LU R75, [R1+0x44] ;  /* 0x00004400014b7983 */ /* 0x002f240000300800 */
[----:B------:R-:W-:Y:S01]  /*9ec0*/  @!P6 FMUL R152, R152, 0.5 ;  /* 0x3f0000009898e820 */ /* 0x000fe20000400000 */
[----:B------:R-:W-:Y:S01]  /*9ed0*/  FSETP.GEU.AND P4, PT, R156, -126, PT ;  /* 0xc2fc00009c00780b */ /* 0x000fe20003f8e000 */
[----:B------:R1:W-:Y:S02]  /*9ee0*/  STL [R1+0x3d8], R78 ;  /* 0x0003d84e01007387 */ /* 0x0003e40000100800 */
[----:B------:R-:W1:Y:S01]  /*9ef0*/  MUFU.EX2 R14, R152 ;  /* 0x00000098000e7308 */ /* 0x000e620000000800 */
[----:B------:R-:W-:-:S02]  /*9f00*/  FSETP.GEU.AND P3, PT, R160, -126, PT ;  /* 0xc2fc0000a000780b */ /* 0x000fc40003f6e000 */
[----:B------:R-:W-:Y:S02]  /*9f10*/  FSETP.GEU.AND P2, PT, R157, -126, PT ;  /* 0xc2fc00009d00780b */ /* 0x000fe40003f4e000 */
[----:B------:R-:W-:Y:S01]  /*9f20*/  FSETP.GEU.AND P5, PT, R153, -126, PT ;  /* 0xc2fc00009900780b */ /* 0x000fe20003fae000 */
[----:B-1----:R-:W4:Y:S04]  /*9f30*/  LDL.LU R78, [R1+0x50] ;  /* 0x00005000014e7983 */ /* 0x002f280000300800 */
[----:B------:R-:W-:Y:S01]  /*9f40*/  @!P4 FMUL R156, R156, 0.5 ;  /* 0x3f0000009c9cc820 */ /* 0x000fe20000400000 */
[----:B------:R1:W-:Y:S01]  /*9f50*/  STL [R1+0x3d4], R79 ;  /* 0x0003d44f01007387 */ /* 0x0003e20000100800 */
[----:B------:R-:W-:Y:S01]  /*9f60*/  @!P6 FMUL R14, R14, R14 ;  /* 0x0000000e0e0ee220 */ /* 0x000fe20000400000 */
[----:B------:R-:W-:Y:S01]  /*9f70*/  FSETP.GEU.AND P6, PT, R161, -126, PT ;  /* 0xc2fc0000a100780b */ /* 0x000fe20003fce000 */
[----:B------:R-:W-:-:S02]  /*9f80*/  @!P3 FMUL R160, R160, 0.5 ;  /* 0x3f000000a0a0b820 */ /* 0x000fc40000400000 */
[----:B------:R-:W-:Y:S01]  /*9f90*/  @!P2 FMUL R157, R157, 0.5 ;  /* 0x3f0000009d9da820 */ /* 0x000fe20000400000 */
[----:B------:R-:W1:Y:S01]  /*9fa0*/  MUFU.EX2 R12, R156 ;  /* 0x0000009c000c7308 */ /* 0x000e620000000800 */
[----:B------:R-:W-:Y:S01]  /*9fb0*/  @!P5 FMUL R153, R153, 0.5 ;  /* 0x3f0000009999d820 */ /* 0x000fe20000400000 */
[----:B-1----:R-:W4:Y:S04]  /*9fc0*/  LDL.LU R79, [R1+0x54] ;  /* 0x00005400014f7983 */ /* 0x002f280000300800 */
[----:B------:R1:W-:Y:S02]  /*9fd0*/  STL [R1+0x3d0], R82 ;  /* 0x0003d05201007387 */ /* 0x0003e40000100800 */
[----:B------:R-:W1:Y:S01]  /*9fe0*/  MUFU.EX2 R11, R160 ;  /* 0x000000a0000b7308 */ /* 0x000e620000000800 */
[----:B------:R-:W-:-:S07]  /*9ff0*/  @!P6 FMUL R161, R161, 0.5 ;  /* 0x3f000000a1a1e820 */ /* 0x000fce0000400000 */
[----:B------:R-:W1:Y:S01]  /*a000*/  MUFU.EX2 R10, R157 ;  /* 0x0000009d000a7308 */ /* 0x000e620000000800 */
[----:B------:R-:W-:Y:S01]  /*a010*/  @!P4 FMUL R12, R12, R12 ;  /* 0x0000000c0c0cc220 */ /* 0x000fe20000400000 */
[----:B-1----:R-:W4:Y:S06]  /*a020*/  LDL.LU R82, [R1+0x60] ;  /* 0x0000600001527983 */ /* 0x002f2c0000300800 */
[----:B------:R-:W1:Y:S08]  /*a030*/  MUFU.EX2 R160, R161 ;  /* 0x000000a100a07308 */ /* 0x000e700000000800 */
[----:B------:R-:W1:Y:S01]  /*a040*/  MUFU.EX2 R13, R153 ;  /* 0x00000099000d7308 */ /* 0x000e620000000800 */
[----:B------:R-:W-:Y:S01]  /*a050*/  @!P3 FMUL R11, R11, R11 ;  /* 0x0000000b0b0bb220 */ /* 0x000fe20000400000 */
[----:B------:R-:W-:Y:S01]  /*a060*/  FSETP.GEU.AND P4, PT, R169, -126, PT ;  /* 0xc2fc0000a900780b */ /* 0x000fe20003f8e000 */
[----:B------:R-:W-:Y:S01]  /*a070*/  @!P2 FMUL R10, R10, R10 ;  /* 0x0000000a0a0aa220 */ /* 0x000fe20000400000 */
[----:B------:R-:W-:Y:S01]  /*a080*/  FSETP.GEU.AND P3, PT, R177, -126, PT ;  /* 0xc2fc0000b100780b */ /* 0x000fe20003f6e000 */
[----:B------:R1:W-:Y:S01]  /*a090*/  STL [R1+0x3cc], R83 ;  /* 0x0003cc5301007387 */ /* 0x0003e20000100800 */
[----:B------:R-:W-:Y:S01]  /*a0a0*/  FSETP.GEU.AND P2, PT, R173, -126, PT ;  /* 0xc2fc0000ad00780b */ /* 0x000fe20003f4e000 */
[----:B-1----:R-:W-:Y:S01]  /*a0b0*/  @!P6 FMUL R160, R160, R160 ;  /* 0x000000a0a0a0e220 */ /* 0x002fe20000400000 */
[----:B------:R-:W-:Y:S01]  /*a0c0*/  FSETP.GEU.AND P6, PT, R181, -126, PT ;  /* 0xc2fc0000b500780b */ /* 0x000fe20003fce000 */
[----:B------:R-:W-:Y:S01]  /*a0d0*/  @!P5 FMUL R13, R13, R13 ;  /* 0x0000000d0d0dd220 */ /* 0x000fe20000400000 */
[----:B------:R-:W-:-:S05]  /*a0e0*/  FSETP.GEU.AND P5, PT, R165, -126, PT ;  /* 0xc2fc0000a500780b */ /* 0x000fca0003fae000 */
[----:B------:R-:W-:Y:S02]  /*a0f0*/  @!P4 FMUL R169, R169, 0.5 ;  /* 0x3f000000a9a9c820 */ /* 0x000fe40000400000 */
[----:B------:R-:W-:Y:S02]  /*a100*/  @!P3 FMUL R177, R177, 0.5 ;  /* 0x3f000000b1b1b820 */ /* 0x000fe40000400000 */
[----:B------:R-:W-:Y:S01]  /*a110*/  @!P2 FMUL R173, R173, 0.5 ;  /* 0x3f000000adada820 */ /* 0x000fe20000400000 */
[----:B------:R-:W4:Y:S01]  /*a120*/  LDL.LU R83, [R1+0x64] ;  /* 0x0000640001537983 */ /* 0x000f220000300800 */
[----:B------:R-:W-:Y:S01]  /*a130*/  @!P6 FMUL R181, R181, 0.5 ;  /* 0x3f000000b5b5e820 */ /* 0x000fe20000400000 */
[----:B------:R-:W1:Y:S02]  /*a140*/  MUFU.EX2 R169, R169 ;  /* 0x000000a900a97308 */ /* 0x000e640000000800 */
[----:B------:R1:W-:Y:S01]  /*a150*/  STL [R1+0x3c8], R86 ;  /* 0x0003c85601007387 */ /* 0x0003e20000100800 */
[----:B------:R-:W-:-:S05]  /*a160*/  @!P5 FMUL R165, R165, 0.5 ;  /* 0x3f000000a5a5d820 */ /* 0x000fca0000400000 */
[----:B------:R-:W2:Y:S01]  /*a170*/  MUFU.EX2 R177, R177 ;  /* 0x000000b100b17308 */ /* 0x000ea20000000800 */
[----:B-1----:R-:W4:Y:S04]  /*a180*/  LDL.LU R86, [R1+0x70] ;  /* 0x0000700001567983 */ /* 0x002f280000300800 */
[----:B------:R1:W-:Y:S03]  /*a190*/  STL [R1+0x3c4], R87 ;  /* 0x0003c45701007387 */ /* 0x0003e60000100800 */
[----:B------:R-:W2:Y:S08]  /*a1a0*/  MUFU.EX2 R173, R173 ;  /* 0x000000ad00ad7308 */ /* 0x000eb00000000800 */
[----:B------:R-:W2:Y:S01]  /*a1b0*/  MUFU.EX2 R9, R165 ;  /* 0x000000a500097308 */ /* 0x000ea20000000800 */
[----:B-1----:R-:W4:Y:S04]  /*a1c0*/  LDL.LU R87, [R1+0x74] ;  /* 0x0000740001577983 */ /* 0x002f280000300800 */
[----:B------:R1:W-:Y:S03]  /*a1d0*/  STL [R1+0x3c0], R90 ;  /* 0x0003c05a01007387 */ /* 0x0003e60000100800 */
[----:B------:R-:W2:Y:S01]  /*a1e0*/  MUFU.EX2 R181, R181 ;  /* 0x000000b500b57308 */ /* 0x000ea20000000800 */
[--C-:B------:R-:W-:Y:S01]  /*a1f0*/  FFMA R168, R168, UR4, -R0.reuse ;  /* 0x00000004a8a87c23 */ /* 0x100fe20008000800 */
[--C-:B------:R-:W-:Y:S01]  /*a200*/  FFMA R176, R176, UR4, -R0.reuse ;  /* 0x00000004b0b07c23 */ /* 0x100fe20008000800 */
[----:B-1----:R-:W4:Y:S04]  /*a210*/  LDL.LU R90, [R1+0x80] ;  /* 0x00008000015a7983 */ /* 0x002f280000300800 */
[----:B------:R1:W-:Y:S01]  /*a220*/  STL [R1+0x3bc], R91 ;  /* 0x0003bc5b01007387 */ /* 0x0003e20000100800 */
[--C-:B------:R-:W-:Y:S01]  /*a230*/  FFMA R172, R172, UR4, -R0.reuse ;  /* 0x00000004acac7c23 */ /* 0x100fe20008000800 */
[--C-:B------:R-:W-:Y:S01]  /*a240*/  FFMA R164, R164, UR4, -R0.reuse ;  /* 0x00000004a4a47c23 */ /* 0x100fe20008000800 */
[----:B------:R-:W-:Y:S01]  /*a250*/  @!P4 FMUL R169, R169, R169 ;  /* 0x000000a9a9a9c220 */ /* 0x000fe20000400000 */
[----:B-1----:R-:W4:Y:S04]  /*a260*/  LDL.LU R91, [R1+0x84] ;  /* 0x00008400015b7983 */ /* 0x002f280000300800 */
[----:B------:R1:W-:Y:S01]  /*a270*/  STL [R1+0x3b8], R94 ;  /* 0x0003b85e01007387 */ /* 0x0003e20000100800 */
[----:B--2---:R-:W-:Y:S01]  /*a280*/  @!P3 FMUL R177, R177, R177 ;  /* 0x000000b1b1b1b220 */ /* 0x004fe20000400000 */
[----:B------:R-:W-:Y:S01]  /*a290*/  FSETP.GEU.AND P4, PT, R168, -126, PT ;  /* 0xc2fc0000a800780b */ /* 0x000fe20003f8e000 */
[----:B------:R-:W-:Y:S01]  /*a2a0*/  FFMA R0, R180, UR4, -R0 ;  /* 0x00000004b4007c23 */ /* 0x000fe20008000800 */
[----:B------:R-:W-:Y:S01]  /*a2b0*/  FSETP.GEU.AND P3, PT, R176, -126, PT ;  /* 0xc2fc0000b000780b */ /* 0x000fe20003f6e000 */
[----:B-1----:R-:W2:Y:S04]  /*a2c0*/  LDL.LU R94, [R1+0x90] ;  /* 0x00009000015e7983 */ /* 0x002ea80000300800 */
[----:B------:R1:W-:Y:S01]  /*a2d0*/  STL [R1+0x3b4], R95 ;  /* 0x0003b45f01007387 */ /* 0x0003e20000100800 */
[----:B------:R-:W-:Y:S01]  /*a2e0*/  @!P2 FMUL R173, R173, R173 ;  /* 0x000000adadada220 */ /* 0x000fe20000400000 */
[----:B------:R-:W-:-:S02]  /*a2f0*/  FSETP.GEU.AND P2, PT, R172, -126, PT ;  /* 0xc2fc0000ac00780b */ /* 0x000fc40003f4e000 */
[----:B-1----:R-:W2:Y:S04]  /*a300*/  LDL.LU R95, [R1+0x94] ;  /* 0x00009400015f7983 */ /* 0x002ea80000300800 */
[----:B------:R1:W-:Y:S01]  /*a310*/  STL [R1+0x3b0], R98 ;  /* 0x0003b06201007387 */ /* 0x0003e20000100800 */
[----:B------:R-:W-:Y:S01]  /*a320*/  @!P5 FMUL R9, R9, R9 ;  /* 0x000000090909d220 */ /* 0x000fe20000400000 */
[----:B------:R-:W-:Y:S01]  /*a330*/  @!P6 FMUL R181, R181, R181 ;  /* 0x000000b5b5b5e220 */ /* 0x000fe20000400000 */
[----:B------:R-:W-:Y:S01]  /*a340*/  FSETP.GEU.AND P5, PT, R164, -126, PT ;  /* 0xc2fc0000a400780b */ /* 0x000fe20003fae000 */
[----:B-1----:R-:W2:Y:S04]  /*a350*/  LDL.LU R98, [R1+0xa0] ;  /* 0x0000a00001627983 */ /* 0x002ea80000300800 */
[----:B------:R1:W-:Y:S01]  /*a360*/  STL [R1+0x3ac], R99 ;  /* 0x0003ac6301007387 */ /* 0x0003e20000100800 */
[----:B------:R-:W-:-:S03]  /*a370*/  FSETP.GEU.AND P6, PT, R0, -126, PT ;  /* 0xc2fc00000000780b */ /* 0x000fc60003fce000 */
[----:B-1----:R-:W2:Y:S04]  /*a380*/  LDL.LU R99, [R1+0xa4] ;  /* 0x0000a40001637983 */ /* 0x002ea80000300800 */
[----:B------:R1:W-:Y:S04]  /*a390*/  STL [R1+0x3a8], R102 ;  /* 0x0003a86601007387 */ /* 0x0003e80000100800 */
[----:B-1----:R-:W2:Y:S04]  /*a3a0*/  LDL.LU R102, [R1+0xb0] ;  /* 0x0000b00001667983 */ /* 0x002ea80000300800 */
[----:B------:R1:W-:Y:S01]  /*a3b0*/  STL [R1+0x3a4], R103 ;  /* 0x0003a46701007387 */ /* 0x0003e20000100800 */
[----:B------:R-:W-:-:S03]  /*a3c0*/  @!P4 FMUL R168, R168, 0.5 ;  /* 0x3f000000a8a8c820 */ /* 0x000fc60000400000 */
        /* <DEDUP_REMOVED lines=8> */
[----:B------:R-:W3:Y:S01]  /*a450*/  MUFU.EX2 R156, R168 ;  /* 0x000000a8009c7308 */ /* 0x000ee20000000800 */
[----:B------:R-:W-:Y:S02]  /*a460*/  @!P5 FMUL R164, R164, 0.5 ;  /* 0x3f000000a4a4d820 */ /* 0x000fe40000400000 */
[----:B-1----:R-:W2:Y:S04]  /*a470*/  LDL.LU R110, [R1+0xd0] ;  /* 0x0000d000016e7983 */ /* 0x002ea80000300800 */
[----:B------:R1:W-:Y:S01]  /*a480*/  STL [R1+0x394], R111 ;  /* 0x0003946f01007387 */ /* 0x0003e20000100800 */
[----:B------:R-:W3:Y:S01]  /*a490*/  MUFU.EX2 R152, R176 ;  /* 0x000000b000987308 */ /* 0x000ee20000000800 */
[----:B------:R-:W-:-:S02]  /*a4a0*/  @!P6 FMUL R0, R0, 0.5 ;  /* 0x3f0000000000e820 */ /* 0x000fc40000400000 */
[----:B-1----:R-:W2:Y:S04]  /*a4b0*/  LDL.LU R111, [R1+0xd4] ;  /* 0x0000d400016f7983 */ /* 0x002ea80000300800 */
[----:B------:R1:W-:Y:S01]  /*a4c0*/  STL [R1+0x390], R114 ;  /* 0x0003907201007387 */ /* 0x0003e20000100800 */
[----:B------:R-:W3:Y:S03]  /*a4d0*/  MUFU.EX2 R7, R164 ;  /* 0x000000a400077308 */ /* 0x000ee60000000800 */
[----:B-1----:R-:W2:Y:S04]  /*a4e0*/  LDL.LU R114, [R1+0xe0] ;  /* 0x0000e00001727983 */ /* 0x002ea80000300800 */
[----:B------:R1:W-:Y:S01]  /*a4f0*/  STL [R1+0x38c], R115 ;  /* 0x00038c7301007387 */ /* 0x0003e20000100800 */
[----:B------:R-:W3:Y:S01]  /*a500*/  MUFU.EX2 R172, R172 ;  /* 0x000000ac00ac7308 */ /* 0x000ee20000000800 */
[----:B------:R-:W-:-:S02]  /*a510*/  FADD R15, -R4, R3 ;  /* 0x00000003040f7221 */ /* 0x000fc40000000100 */
[----:B-1----:R-:W2:Y:S04]  /*a520*/  LDL.LU R115, [R1+0xe4] ;  /* 0x0000e40001737983 */ /* 0x002ea80000300800 */
[----:B------:R1:W-:Y:S01]  /*a530*/  STL [R1+0x388], R118 ;  /* 0x0003887601007387 */ /* 0x0003e20000100800 */
[----:B------:R3:W3:Y:S01]  /*a540*/  MUFU.EX2 R8, R0 ;  /* 0x0000000000087308 */ /* 0x0006e20000000800 */
[----:B------:R-:W-:Y:S01]  /*a550*/  FADD R4, R13, R169 ;  /* 0x000000a90d047221 */ /* 0x000fe20000000000 */
[----:B------:R-:W-:Y:S01]  /*a560*/  FADD R3, R160, R177 ;  /* 0x000000b1a0037221 */ /* 0x000fe20000000000 */
[----:B-1----:R-:W2:Y:S04]  /*a570*/  LDL.LU R118, [R1+0xf0] ;  /* 0x0000f00001767983 */ /* 0x002ea80000300800 */
[----:B------:R1:W-:Y:S01]  /*a580*/  STL [R1+0x384], R119 ;  /* 0x0003847701007387 */ /* 0x0003e20000100800 */
[----:B------:R-:W-:-:S03]  /*a590*/  FADD R4, R4, R3 ;  /* 0x0000000304047221 */ /* 0x000fc60000000000 */
[----:B-1----:R-:W2:Y:S04]  /*a5a0*/  LDL.LU R119, [R1+0xf4] ;  /* 0x0000f40001777983 */ /* 0x002ea80000300800 */
[----:B------:R1:W-:Y:S01]  /*a5b0*/  STL [R1+0x380], R122 ;  /* 0x0003807a01007387 */ /* 0x0003e20000100800 */
[----:B------:R-:W-:Y:S01]  /*a5c0*/  FADD R3, R10, R173 ;  /* 0x000000ad0a037221 */ /* 0x000fe20000000000 */
[----:B---3--:R-:W-:Y:S02]  /*a5d0*/  FADD R0, R9, R181 ;  /* 0x000000b509007221 */ /* 0x008fe40000000000 */
[----:B-1----:R-:W3:Y:S04]  /*a5e0*/  LDL.LU R122, [R1+0x100] ;  /* 0x00010000017a7983 */ /* 0x002ee80000300800 */
[----:B------:R1:W-:Y:S01]  /*a5f0*/  STL [R1+0x37c], R123 ;  /* 0x00037c7b01007387 */ /* 0x0003e20000100800 */
[----:B------:R-:W-:-:S03]  /*a600*/  FADD R0, R3, R0 ;  /* 0x0000000003007221 */ /* 0x000fc60000000000 */
[----:B-1----:R-:W3:Y:S04]  /*a610*/  LDL.LU R123, [R1+0x104] ;  /* 0x00010400017b7983 */ /* 0x002ee80000300800 */
[----:B------:R1:W-:Y:S01]  /*a620*/  STL [R1+0x378], R126 ;  /* 0x0003787e01007387 */ /* 0x0003e20000100800 */
[----:B------:R-:W-:Y:S01]  /*a630*/  @!P4 FMUL R156, R156, R156 ;  /* 0x0000009c9c9cc220 */ /* 0x000fe20000400000 */
[----:B------:R-:W-:Y:S02]  /*a640*/  @!P3 FMUL R152, R152, R152 ;  /* 0x000000989898b220 */ /* 0x000fe40000400000 */
[----:B-1----:R-:W3:Y:S04]  /*a650*/  LDL.LU R126, [R1+0x110] ;  /* 0x00011000017e7983 */ /* 0x002ee80000300800 */
[----:B------:R1:W-:Y:S01]  /*a660*/  STL [R1+0x374], R127 ;  /* 0x0003747f01007387 */ /* 0x0003e20000100800 */
[----:B------:R-:W-:-:S03]  /*a670*/  FADD R6, R4, R0 ;  /* 0x0000000004067221 */ /* 0x000fc60000000000 */
[----:B-1----:R-:W3:Y:S04]  /*a680*/  LDL.LU R127, [R1+0x114] ;  /* 0x00011400017f7983 */ /* 0x002ee80000300800 */
[----:B------:R1:W-:Y:S01]  /*a690*/  STL [R1+0x370], R130 ;  /* 0x0003708201007387 */ /* 0x0003e20000100800 */
[----:B------:R-:W-:Y:S01]  /*a6a0*/  FADD R3, R14, R156 ;  /* 0x0000009c0e037221 */ /* 0x000fe20000000000 */
[----:B------:R-:W-:Y:S02]  /*a6b0*/  FADD R0, R11, R152 ;  /* 0x000000980b007221 */ /* 0x000fe40000000000 */
[----:B-1----:R-:W3:Y:S04]  /*a6c0*/  LDL.LU R130, [R1+0x120] ;  /* 0x0001200001827983 */ /* 0x002ee80000300800 */
[----:B------:R1:W-:Y:S01]  /*a6d0*/  STL [R1+0x36c], R131 ;  /* 0x00036c8301007387 */ /* 0x0003e20000100800 */
[----:B------:R-:W-:Y:S01]  /*a6e0*/  @!P5 FMUL R7, R7, R7 ;  /* 0x000000070707d220 */ /* 0x000fe20000400000 */
[----:B------:R-:W-:Y:S01]  /*a6f0*/  @!P2 FMUL R172, R172, R172 ;  /* 0x000000acacaca220 */ /* 0x000fe20000400000 */
[----:B------:R-:W-:Y:S01]  /*a700*/  @!P6 FMUL R8, R8, R8 ;  /* 0x000000080808e220 */ /* 0x000fe20000400000 */
        /* <DEDUP_REMOVED lines=9> */
[----:B------:R-:W-:-:S03]  /*a7a0*/  FADD R0, R3, R0 ;  /* 0x0000000003007221 */ /* 0x000fc60000000000 */
[----:B-1----:R-:W3:Y:S04]  /*a7b0*/  LDL.LU R138, [R1+0x140] ;  /* 0x00014000018a7983 */ /* 0x002ee80000300800 */
[----:B------:R1:W-:Y:S01]  /*a7c0*/  STL [R1+0x35c], R139 ;  /* 0x00035c8b01007387 */ /* 0x0003e20000100800 */
[----:B------:R-:W-:-:S03]  /*a7d0*/  FMNMX R3, R154, R17, !PT ;  /* 0x000000119a037209 */ /* 0x000fc60007800000 */
[----:B-1----:R-:W3:Y:S04]  /*a7e0*/  LDL.LU R139, [R1+0x144] ;  /* 0x00014400018b7983 */ /* 0x002ee80000300800 */
[----:B------:R1:W-:Y:S04]  /*a7f0*/  STL [R1+0x358], R142 ;  /* 0x0003588e01007387 */ /* 0x0003e80000100800 */
        /* <DEDUP_REMOVED lines=29> */
[----:B------:R-:W3:Y:S04]  /*a9d0*/  LDL.LU R20, [R1+0x1f0] ;  /* 0x0001f00001147983 */ /* 0x000ee80000300800 */
[----:B------:R-:W3:Y:S04]  /*a9e0*/  LDL.LU R16, [R1+0x1f4] ;  /* 0x0001f40001107983 */ /* 0x000ee80000300800 */
        /* <DEDUP_REMOVED lines=46> */
[----:B------:R-:W-:-:S03]  /*acd0*/  FADD R0, R4, R0 ;  /* 0x0000000004007221 */ /* 0x000fc60000000000 */
[----:B-1----:R-:W3:Y:S04]  /*ace0*/  LDL.LU R211, [R1+0x98] ;  /* 0x0000980001d37983 */ /* 0x002ee80000300800 */
[----:B------:R1:W-:Y:S04]  /*acf0*/  STL [R1+0x2dc], R210 ;  /* 0x0002dcd201007387 */ /* 0x0003e80000100800 */
[----:B-1----:R-:W3:Y:S04]  /*ad00*/  LDL.LU R210, [R1+0x9c] ;  /* 0x00009c0001d27983 */ /* 0x002ee80000300800 */
[----:B------:R1:W-:Y:S04]  /*ad10*/  STL [R1+0x2d8], R209 ;  /* 0x0002d8d101007387 */ /* 0x0003e80000100800 */
[----:B------:R-:W4:Y:S04]  /*ad20*/  SHFL.BFLY PT, R4, R3, 0x1, 0x1f ;  /* 0x0c201f0003047f89 */ /* 0x000f2800000e0000 */
[----:B-1----:R-:W3:Y:S04]  /*ad30*/  LDL.LU R209, [R1+0xa8] ;  /* 0x0000a80001d17983 */ /* 0x002ee80000300800 */
[----:B------:R1:W-:Y:S04]  /*ad40*/  STL [R1+0x2d4], R208 ;  /* 0x0002d4d001007387 */ /* 0x0003e80000100800 */
        /* <DEDUP_REMOVED lines=17> */
[----:B------:R1:W-:Y:S01]  /*ae60*/  STL [R1+0x2b0], R199 ;  /* 0x0002b0c701007387 */ /* 0x0003e20000100800 */
[----:B----4-:R-:W-:-:S03]  /*ae70*/  FMNMX R3, R3, R4, !PT ;  /* 0x0000000403037209 */ /* 0x010fc60007800000 */
[----:B-1----:R-:W4:Y:S04]  /*ae80*/  LDL.LU R199, [R1+0xf8] ;  /* 0x0000f80001c77983 */ /* 0x002f280000300800 */
[----:B------:R1:W-:Y:S04]  /*ae90*/  STL [R1+0x2ac], R198 ;  /* 0x0002acc601007387 */ /* 0x0003e80000100800 */
[----:B-1----:R-:W4:Y:S04]  /*aea0*/  LDL.LU R198, [R1+0xfc] ;  /* 0x0000fc0001c67983 */ /* 0x002f280000300800 */
[----:B------:R1:W-:Y:S04]  /*aeb0*/  STL [R1+0x2a8], R197 ;  /* 0x0002a8c501007387 */ /* 0x0003e80000100800 */
[----:B-1----:R-:W4:Y:S04]  /*aec0*/  LDL.LU R197, [R1+0x108] ;  /* 0x0001080001c57983 */ /* 0x002f280000300800 */
[----:B------:R1:W-:Y:S04]  /*aed0*/  STL [R1+0x2a4], R196 ;  /* 0x0002a4c401007387 */ /* 0x0003e80000100800 */
[----:B-1----:R-:W4:Y:S04]  /*aee0*/  LDL.LU R196, [R1+0x10c] ;  /* 0x00010c0001c47983 */ /* 0x002f280000300800 */
[----:B------:R1:W-:Y:S04]  /*aef0*/  STL [R1+0x2a0], R195 ;  /* 0x0002a0c301007387 */ /* 0x0003e80000100800 */
[----:B------:R-:W2:Y:S04]  /*af00*/  SHFL.BFLY PT, R4, R3, 0x2, 0x1f ;  /* 0x0c401f0003047f89 */ /* 0x000ea800000e0000 */
        /* <DEDUP_REMOVED lines=15> */
[----:B------:R-:W4:Y:S04]  /*b000*/  LDL.LU R187, [R1+0x1cc] ;  /* 0x0001cc0001bb7983 */ /* 0x000f280000300800 */
        /* <DEDUP_REMOVED lines=8> */
[----:B------:R-:W4:Y:S01]  /*b090*/  LDL.LU R161, [R1+0x1d0] ;  /* 0x0001d00001a17983 */ /* 0x000f220000300800 */
[----:B------:R-:W-:-:S03]  /*b0a0*/  FADD R6, R0, R6 ;  /* 0x0000000600067221 */ /* 0x000fc60000000000 */
[----:B------:R-:W4:Y:S01]  /*b0b0*/  LDL.LU R165, [R1+0x1c4] ;  /* 0x0001c40001a57983 */ /* 0x000f220000300800 */
[----:B------:R-:W-:-:S03]  /*b0c0*/  FMUL R0, R15, UR4 ;  /* 0x000000040f007c20 */ /* 0x000fc60008400000 */
[----:B------:R-:W4:Y:S01]  /*b0d0*/  LDL.LU R180, [R1+0x1c8] ;  /* 0x0001c80001b47983 */ /* 0x000f220000300800 */
[----:B--2---:R-:W-:-:S03]  /*b0e0*/  FMNMX R4, R3, R4, !PT ;  /* 0x0000000403047209 */ /* 0x004fc60007800000 */
[----:B------:R-:W2:Y:S04]  /*b0f0*/  LDL.LU R164, [R1+0x1c0] ;  /* 0x0001c00001a47983 */ /* 0x000ea80000300800 */
[----:B------:R-:W4:Y:S04]  /*b100*/  LDL.LU R168, [R1+0x1bc] ;  /* 0x0001bc0001a87983 */ /* 0x000f280000300800 */
[----:B------:R-:W4:Y:S04]  /*b110*/  LDL.LU R176, [R1+0x1b8] ;  /* 0x0001b80001b07983 */ /* 0x000f280000300800 */
[----:B------:R-:W2:Y:S01]  /*b120*/  LDL.LU R15, [R1+0x1b4] ;  /* 0x0001b400010f7983 */ /* 0x000ea20000300800 */
[----:B------:R-:W-:-:S03]  /*b130*/  FSETP.GEU.AND P2, PT, R0, -126, PT ;  /* 0xc2fc00000000780b */ /* 0x000fc60003f4e000 */
[----:B------:R-:W4:Y:S10]  /*b140*/  LDL.LU R3, [R1+0x1b0] ;  /* 0x0001b00001037983 */ /* 0x000f340000300800 */
[----:B------:R-:W-:-:S06]  /*b150*/  @!P2 FMUL R0, R0, 0.5 ;  /* 0x3f0000000000a820 */ /* 0x000fcc0000400000 */
[----:B------:R-:W1:Y:S02]  /*b160*/  MUFU.EX2 R0, R0 ;  /* 0x0000000000007308 */ /* 0x000e640000000800 */
[----:B-1----:R-:W-:-:S04]  /*b170*/  @!P2 FMUL R0, R0, R0 ;  /* 0x000000000000a220 */ /* 0x002fc80000400000 */
[-C--:B------:R-:W-:Y:S01]  /*b180*/  FMUL R58, R58, R0.reuse ;  /* 0x000000003a3a7220 */ /* 0x080fe20000400000 */
[-C--:B------:R-:W-:Y:S01]  /*b190*/  FMUL R59, R59, R0.reuse ;  /* 0x000000003b3b7220 */ /* 0x080fe20000400000 */
[-C--:B------:R-:W-:Y:S01]  /*b1a0*/  FMUL R62, R62, R0.reuse ;  /* 0x000000003e3e7220 */ /* 0x080fe20000400000 */
[-C--:B------:R-:W-:Y:S02]  /*b1b0*/  FMUL R63, R63, R0.reuse ;  /* 0x000000003f3f7220 */ /* 0x080fe40000400000 */
[----:B------:R1:W-:Y:S01]  /*b1c0*/  STL [R1], R58 ;  /* 0x0000003a01007387 */ /* 0x0003e20000100800 */
[-C--:B------:R-:W-:Y:S01]  /*b1d0*/  FMUL R66, R66, R0.reuse ;  /* 0x0000000042427220 */ /* 0x080fe20000400000 */
[-C--:B------:R-:W-:Y:S01]  /*b1e0*/  FMUL R67, R67, R0.reuse ;  /* 0x0000000043437220 */ /* 0x080fe20000400000 */
[-C--:B------:R-:W-:Y:S01]  /*b1f0*/  FMUL R70, R70, R0.reuse ;  /* 0x0000000046467220 */ /* 0x080fe20000400000 */
[----:B-1----:R-:W2:Y:S04]  /*b200*/  LDL.LU R58, [R1+0x400] ;  /* 0x00040000013a7983 */ /* 0x002ea80000300800 */
[----:B------:R1:W-:Y:S01]  /*b210*/  STL [R1+0x4], R59 ;  /* 0x0000043b01007387 */ /* 0x0003e20000100800 */
[-C--:B------:R-:W-:Y:S01]  /*b220*/  FMUL R71, R71, R0.reuse ;  /* 0x0000000047477220 */ /* 0x080fe20000400000 */
[----:B------:R-:W-:-:S02]  /*b230*/  FMUL R74, R74, R0 ;  /* 0x000000004a4a7220 */ /* 0x000fc40000400000 */
[----:B-1----:R-:W2:Y:S04]  /*b240*/  LDL.LU R59, [R1+0x3fc] ;  /* 0x0003fc00013b7983 */ /* 0x002ea80000300800 */
[----:B------:R1:W-:Y:S01]  /*b250*/  STL [R1+0x10], R62 ;  /* 0x0000103e01007387 */ /* 0x0003e20000100800 */
[----:B------:R-:W-:-:S03]  /*b260*/  FMUL R75, R75, R0 ;  /* 0x000000004b4b7220 */ /* 0x000fc60000400000 */
        /* <DEDUP_REMOVED lines=68> */
[----:B---3--:R-:W-:-:S03]  /*b6b0*/  FMUL R122, R122, R0 ;  /* 0x000000007a7a7220 */ /* 0x008fc60000400000 */
[----:B-1----:R-:W3:Y:S04]  /*b6c0*/  LDL.LU R107, [R1+0x39c] ;  /* 0x00039c00016b7983 */ /* 0x002ee80000300800 */
[----:B------:R1:W-:Y:S01]  /*b6d0*/  STL [R1+0xd0], R110 ;  /* 0x0000d06e01007387 */ /* 0x0003e20000100800 */
[----:B------:R-:W-:-:S03]  /*b6e0*/  FMUL R123, R123, R0 ;  /* 0x000000007b7b7220 */ /* 0x000fc60000400000 */
        /* <DEDUP_REMOVED lines=62> */
[----:B----4-:R-:W-:-:S03]  /*bad0*/  FMUL R3, R3, R0 ;  /* 0x0000000003037220 */ /* 0x010fc60000400000 */
[----:B-1----:R-:W4:Y:S04]  /*bae0*/  LDL.LU R151, [R1+0x344] ;  /* 0x0003440001977983 */ /* 0x002f280000300800 */
[----:B------:R1:W-:Y:S01]  /*baf0*/  STL [R1+0x180], R235 ;  /* 0x000180eb01007387 */ /* 0x0003e20000100800 */
[----:B--2---:R-:W-:-:S03]  /*bb00*/  FMUL R15, R15, R0 ;  /* 0x000000000f0f7220 */ /* 0x004fc60000400000 */
[----:B-1----:R1:W5:Y:S04]  /*bb10*/  LDL.LU R235, [R1+0x340] ;  /* 0x0003400001eb7983 */ /* 0x0023680000300800 */
[----:B------:R2:W-:Y:S01]  /*bb20*/  STL [R1+0x184], R234 ;  /* 0x000184ea01007387 */ /* 0x0005e20000100800 */
[----:B------:R-:W-:-:S03]  /*bb30*/  FSETP.NEU.AND P2, PT, R4, -INF , PT ;  /* 0xff8000000400780b */ /* 0x000fc60003f4d000 */
[----:B--2---:R1:W5:Y:S04]  /*bb40*/  LDL.LU R234, [R1+0x33c] ;  /* 0x00033c0001ea7983 */ /* 0x0043680000300800 */
[----:B------:R2:W-:Y:S04]  /*bb50*/  STL [R1+0x190], R233 ;  /* 0x000190e901007387 */ /* 0x0005e80000100800 */
[----:B--2---:R1:W5:Y:S04]  /*bb60*/  LDL.LU R233, [R1+0x338] ;  /* 0x0003380001e97983 */ /* 0x0043680000300800 */
[----:B------:R2:W-:Y:S04]  /*bb70*/  STL [R1+0x194], R232 ;  /* 0x000194e801007387 */ /* 0x0005e80000100800 */
[----:B--2---:R1:W5:Y:S04]  /*bb80*/  LDL.LU R232, [R1+0x334] ;  /* 0x0003340001e87983 */ /* 0x0043680000300800 */
[----:B------:R2:W-:Y:S01]  /*bb90*/  STL [R1+0x1a0], R231 ;  /* 0x0001a0e701007387 */ /* 0x0005e20000100800 */
[----:B------:R-:W-:-:S03]  /*bba0*/  FMUL R164, R164, R0 ;  /* 0x00000000a4a47220 */ /* 0x000fc60000400000 */
[----:B--2---:R1:W5:Y:S04]  /*bbb0*/  LDL.LU R231, [R1+0x330] ;  /* 0x0003300001e77983 */ /* 0x0043680000300800 */
[----:B------:R2:W-:Y:S01]  /*bbc0*/  STL [R1+0x1a4], R230 ;  /* 0x0001a4e601007387 */ /* 0x0005e20000100800 */
[-C--:B------:R-:W-:Y:S01]  /*bbd0*/  FMUL R165, R165, R0.reuse ;  /* 0x00000000a5a57220 */ /* 0x080fe20000400000 */
[-C--:B------:R-:W-:Y:S01]  /*bbe0*/  FMUL R161, R161, R0.reuse ;  /* 0x00000000a1a17220 */ /* 0x080fe20000400000 */
[-C--:B------:R-:W-:Y:S01]  /*bbf0*/  FMUL R157, R157, R0.reuse ;  /* 0x000000009d9d7220 */ /* 0x080fe20000400000 */
[----:B--2---:R1:W5:Y:S04]  /*bc00*/  LDL.LU R230, [R1+0x32c] ;  /* 0x00032c0001e67983 */ /* 0x0043680000300800 */
[----:B------:R-:W-:Y:S04]  /*bc10*/  STL [R1+0x1b0], R3 ;  /* 0x0001b00301007387 */ /* 0x000fe80000100800 */
[----:B------:R2:W-:Y:S01]  /*bc20*/  STL [R1+0x1b4], R15 ;  /* 0x0001b40f01007387 */ /* 0x0005e20000100800 */
[-C--:B------:R-:W-:Y:S01]  /*bc30*/  FMUL R153, R153, R0.reuse ;  /* 0x0000000099997220 */ /* 0x080fe20000400000 */
[-C--:B------:R-:W-:Y:S01]  /*bc40*/  FMUL R229, R229, R0.reuse ;  /* 0x00000000e5e57220 */ /* 0x080fe20000400000 */
[-C--:B------:R-:W-:Y:S01]  /*bc50*/  FMUL R20, R20, R0.reuse ;  /* 0x0000000014147220 */ /* 0x080fe20000400000 */
[-C--:B------:R-:W-:Y:S01]  /*bc60*/  FMUL R16, R16, R0.reuse ;  /* 0x0000000010107220 */ /* 0x080fe20000400000 */
[-C--:B------:R-:W-:Y:S01]  /*bc70*/  FMUL R24, R24, R0.reuse ;  /* 0x0000000018187220 */ /* 0x080fe20000400000 */
[-C--:B------:R-:W-:Y:S01]  /*bc80*/  FMUL R25, R25, R0.reuse ;  /* 0x0000000019197220 */ /* 0x080fe20000400000 */
[----:B--2---:R-:W-:Y:S01]  /*bc90*/  FSEL R15, R4, RZ, P2 ;  /* 0x000000ff040f7208 */ /* 0x004fe20001000000 */
[-C--:B------:R-:W-:Y:S01]  /*bca0*/  FMUL R28, R28, R0.reuse ;  /* 0x000000001c1c7220 */ /* 0x080fe20000400000 */
        /* <DEDUP_REMOVED lines=60> */
[----:B------:R-:W-:Y:S01]  /*c070*/  FMUL R149, R149, R0 ;  /* 0x0000000095957220 */ /* 0x000fe20000400000 */
[----:B------:R-:W-:Y:S01]  /*c080*/  FFMA R189, R0, R189, R6 ;  /* 0x000000bd00bd7223 */ /* 0x000fe20000000006 */
[----:B------:R-:W-:-:S04]  /*c090*/  FMUL R0, R15, UR4 ;  /* 0x000000040f007c20 */ /* 0x000fc80008400000 */
[----:B------:R-:W-:-:S05]  /*c0a0*/  FFMA R154, R154, UR4, -R0 ;  /* 0x000000049a9a7c23 */ /* 0x000fca0008000800 */
[----:B------:R-:W-:Y:S01]  /*c0b0*/  FSETP.GEU.AND P6, PT, R154, -126, PT ;  /* 0xc2fc00009a00780b */ /* 0x000fe20003fce000 */
[----:B------:R-:W-:-:S05]  /*c0c0*/  FFMA R155, R155, UR4, -R0 ;  /* 0x000000049b9b7c23 */ /* 0x000fca0008000800 */
[----:B------:R-:W-:-:S07]  /*c0d0*/  FSETP.GEU.AND P2, PT, R155, -126, PT ;  /* 0xc2fc00009b00780b */ /* 0x000fce0003f4e000 */
[----:B------:R-:W-:-:S06]  /*c0e0*/  @!P6 FMUL R154, R154, 0.5 ;  /* 0x3f0000009a9ae820 */ /* 0x000fcc0000400000 */
[----:B------:R-:W2:Y:S01]  /*c0f0*/  MUFU.EX2 R154, R154 ;  /* 0x0000009a009a7308 */ /* 0x000ea20000000800 */
[--C-:B------:R-:W-:Y:S01]  /*c100*/  FFMA R162, R162, UR4, -R0.reuse ;  /* 0x00000004a2a27c23 */ /* 0x100fe20008000800 */
[--C-:B------:R-:W-:Y:S01]  /*c110*/  FFMA R158, R158, UR4, -R0.reuse ;  /* 0x000000049e9e7c23 */ /* 0x100fe20008000800 */
[----:B------:R-:W-:Y:S01]  /*c120*/  @!P2 FMUL R155, R155, 0.5 ;  /* 0x3f0000009b9ba820 */ /* 0x000fe20000400000 */
[----:B------:R-:W-:Y:S02]  /*c130*/  STL [R1+0x1c0], R164 ;  /* 0x0001c0a401007387 */ /* 0x000fe40000100800 */
[----:B------:R-:W-:Y:S01]  /*c140*/  FSETP.GEU.AND P5, PT, R162, -126, PT ;  /* 0xc2fc0000a200780b */ /* 0x000fe20003fae000 */
[--C-:B------:R-:W-:Y:S01]  /*c150*/  FFMA R163, R163, UR4, -R0.reuse ;  /* 0x00000004a3a37c23 */ /* 0x100fe20008000800 */
[----:B------:R1:W-:Y:S01]  /*c160*/  STL [R1+0x1c4], R165 ;  /* 0x0001c4a501007387 */ /* 0x0003e20000100800 */
[----:B------:R-:W-:Y:S01]  /*c170*/  FFMA R159, R159, UR4, -R0 ;  /* 0x000000049f9f7c23 */ /* 0x000fe20008000800 */
[----:B------:R-:W-:Y:S01]  /*c180*/  FSETP.GEU.AND P3, PT, R158, -126, PT ;  /* 0xc2fc00009e00780b */ /* 0x000fe20003f6e000 */
[----:B-1----:R-:W1:Y:S01]  /*c190*/  MUFU.EX2 R165, R155 ;  /* 0x0000009b00a57308 */ /* 0x002e620000000800 */
[----:B--2---:R-:W-:Y:S01]  /*c1a0*/  @!P6 FMUL R154, R154, R154 ;  /* 0x0000009a9a9ae220 */ /* 0x004fe20000400000 */
[----:B------:R-:W-:-:S02]  /*c1b0*/  FSETP.GEU.AND P6, PT, R163, -126, PT ;  /* 0xc2fc0000a300780b */ /* 0x000fc40003fce000 */
[----:B------:R-:W-:-:S04]  /*c1c0*/  FSETP.GEU.AND P4, PT, R159, -126, PT ;  /* 0xc2fc00009f00780b */ /* 0x000fc80003f8e000 */
[----:B------:R-:W-:Y:S01]  /*c1d0*/  @!P5 FMUL R162, R162, 0.5 ;  /* 0x3f000000a2a2d820 */ /* 0x000fe20000400000 */
[----:B------:R-:W-:-:S03]  /*c1e0*/  FFMA R167, R167, UR4, -R0 ;  /* 0x00000004a7a77c23 */ /* 0x000fc60008000800 */
[----:B------:R-:W-:Y:S02]  /*c1f0*/  @!P3 FMUL R158, R158, 0.5 ;  /* 0x3f0000009e9eb820 */ /* 0x000fe40000400000 */
[----:B------:R-:W2:Y:S01]  /*c200*/  MUFU.EX2 R162, R162 ;  /* 0x000000a200a27308 */ /* 0x000ea20000000800 */
[----:B------:R2:W-:Y:S01]  /*c210*/  STL [R1+0x1d0], R161 ;  /* 0x0001d0a101007387 */ /* 0x0005e20000100800 */
[----:B------:R-:W-:Y:S01]  /*c220*/  @!P6 FMUL R163, R163, 0.5 ;  /* 0x3f000000a3a3e820 */ /* 0x000fe20000400000 */
[----:B-1----:R-:W-:Y:S01]  /*c230*/  @!P2 FMUL R165, R165, R165 ;  /* 0x000000a5a5a5a220 */ /* 0x002fe20000400000 */
[----:B------:R-:W-:Y:S01]  /*c240*/  @!P4 FMUL R159, R159, 0.5 ;  /* 0x3f0000009f9fc820 */ /* 0x000fe20000400000 */
[----:B------:R-:W-:-:S03]  /*c250*/  FSETP.GEU.AND P2, PT, R167, -126, PT ;  /* 0xc2fc0000a700780b */ /* 0x000fc60003f4e000 */
[----:B------:R-:W1:Y:S08]  /*c260*/  MUFU.EX2 R158, R158 ;  /* 0x0000009e009e7308 */ /* 0x000e700000000800 */
[----:B--2---:R-:W2:Y:S01]  /*c270*/  MUFU.EX2 R161, R163 ;  /* 0x000000a300a17308 */ /* 0x004ea20000000800 */
[----:B------:R-:W-:-:S07]  /*c280*/  FFMA R175, R175, UR4, -R0 ;  /* 0x00000004afaf7c23 */ /* 0x000fce0008000800 */
[----:B------:R-:W2:Y:S01]  /*c290*/  MUFU.EX2 R6, R159 ;  /* 0x0000009f00067308 */ /* 0x000ea20000000800 */
[----:B------:R-:W-:Y:S01]  /*c2a0*/  @!P2 FMUL R167, R167, 0.5 ;  /* 0x3f000000a7a7a820 */ /* 0x000fe20000400000 */
[----:B------:R-:W-:Y:S01]  /*c2b0*/  @!P5 FMUL R162, R162, R162 ;  /* 0x000000a2a2a2d220 */ /* 0x000fe20000400000 */
[--C-:B------:R-:W-:Y:S01]  /*c2c0*/  FFMA R170, R170, UR4, -R0.reuse ;  /* 0x00000004aaaa7c23 */ /* 0x100fe20008000800 */
[----:B------:R-:W-:Y:S01]  /*c2d0*/  FSETP.GEU.AND P5, PT, R175, -126, PT ;  /* 0xc2fc0000af00780b */ /* 0x000fe20003fae000 */
[--C-:B------:R-:W-:Y:S01]  /*c2e0*/  FFMA R179, R179, UR4, -R0.reuse ;  /* 0x00000004b3b37c23 */ /* 0x100fe20008000800 */
[----:B------:R-:W-:Y:S02]  /*c2f0*/  FFMA R171, R171, UR4, -R0 ;  /* 0x00000004abab7c23 */ /* 0x000fe40008000800 */
[----:B------:R-:W3:Y:S01]  /*c300*/  MUFU.EX2 R3, R167 ;  /* 0x000000a700037308 */ /* 0x000ee20000000800 */
[----:B-1----:R-:W-:Y:S01]  /*c310*/  @!P3 FMUL R158, R158, R158 ;  /* 0x0000009e9e9eb220 */ /* 0x002fe20000400000 */
[----:B--2---:R-:W-:Y:S01]  /*c320*/  @!P6 FMUL R161, R161, R161 ;  /* 0x000000a1a1a1e220 */ /* 0x004fe20000400000 */
[----:B------:R-:W-:-:S02]  /*c330*/  FSETP.GEU.AND P3, PT, R170, -126, PT ;  /* 0xc2fc0000aa00780b */ /* 0x000fc40003f6e000 */
[----:B------:R-:W-:Y:S01]  /*c340*/  FSETP.GEU.AND P6, PT, R179, -126, PT ;  /* 0xc2fc0000b300780b */ /* 0x000fe20003fce000 */
[----:B------:R-:W-:Y:S01]  /*c350*/  @!P4 FMUL R6, R6, R6 ;  /* 0x000000060606c220 */ /* 0x000fe20000400000 */
[----:B------:R-:W-:Y:S02]  /*c360*/  FSETP.GEU.AND P4, PT, R171, -126, PT ;  /* 0xc2fc0000ab00780b */ /* 0x000fe40003f8e000 */
[----:B------:R-:W-:Y:S01]  /*c370*/  @!P5 FMUL R175, R175, 0.5 ;  /* 0x3f000000afafd820 */ /* 0x000fe20000400000 */
[----:B------:R-:W-:Y:S01]  /*c380*/  STL [R1+0x1d4], R157 ;  /* 0x0001d49d01007387 */ /* 0x000fe20000100800 */
[----:B------:R-:W-:-:S03]  /*c390*/  FFMA R183, R183, UR4, -R0 ;  /* 0x00000004b7b77c23 */ /* 0x000fc60008000800 */
[----:B------:R-:W-:Y:S02]  /*c3a0*/  STL [R1+0x1e0], R153 ;  /* 0x0001e09901007387 */ /* 0x000fe40000100800 */
[----:B------:R-:W-:Y:S02]  /*c3b0*/  @!P3 FMUL R170, R170, 0.5 ;  /* 0x3f000000aaaab820 */ /* 0x000fe40000400000 */
[----:B------:R-:W-:Y:S01]  /*c3c0*/  @!P6 FMUL R179, R179, 0.5 ;  /* 0x3f000000b3b3e820 */ /* 0x000fe20000400000 */
[----:B------:R1:W-:Y:S01]  /*c3d0*/  STL [R1+0x1e4], R229 ;  /* 0x0001e4e501007387 */ /* 0x0003e20000100800 */
[----:B------:R-:W2:Y:S01]  /*c3e0*/  MUFU.EX2 R175, R175 ;  /* 0x000000af00af7308 */ /* 0x000ea20000000800 */
[----:B---3--:R-:W-:Y:S01]  /*c3f0*/  @!P2 FMUL R3, R3, R3 ;  /* 0x000000030303a220 */ /* 0x008fe20000400000 */
[----:B------:R-:W-:Y:S01]  /*c400*/  @!P4 FMUL R171, R171, 0.5 ;  /* 0x3f000000ababc820 */ /* 0x000fe20000400000 */
[C---:B------:R-:W-:Y:S01]  /*c410*/  FSETP.GEU.AND P2, PT, R183.reuse, -126, PT ;  /* 0xc2fc0000b700780b */ /* 0x040fe20003f4e000 */
[----:B-1----:R-:W3:Y:S04]  /*c420*/  LDL.LU R229, [R1+0x8] ;  /* 0x0000080001e57983 */ /* 0x002ee80000300800 */
[----:B------:R-:W1:Y:S08]  /*c430*/  MUFU.EX2 R170, R170 ;  /* 0x000000aa00aa7308 */ /* 0x000e700000000800 */
[----:B------:R-:W4:Y:S08]  /*c440*/  MUFU.EX2 R157, R171 ;  /* 0x000000ab009d7308 */ /* 0x000f300000000800 */
[----:B------:R-:W4:Y:S01]  /*c450*/  MUFU.EX2 R179, R179 ;  /* 0x000000b300b37308 */ /* 0x000f220000000800 */
[--C-:B------:R-:W-:Y:S01]  /*c460*/  FFMA R178, R178, UR4, -R0.reuse ;  /* 0x00000004b2b27c23 */ /* 0x100fe20008000800 */
[----:B------:R-:W-:Y:S01]  /*c470*/  @!P2 FMUL R183, R183, 0.5 ;  /* 0x3f000000b7b7a820 */ /* 0x000fe20000400000 */
[----:B--2---:R-:W-:Y:S01]  /*c480*/  @!P5 FMUL R175, R175, R175 ;  /* 0x000000afafafd220 */ /* 0x004fe20000400000 */
[--C-:B------:R-:W-:Y:S01]  /*c490*/  FFMA R166, R166, UR4, -R0.reuse ;  /* 0x00000004a6a67c23 */ /* 0x100fe20008000800 */
[--C-:B------:R-:W-:Y:S01]  /*c4a0*/  FFMA R174, R174, UR4, -R0.reuse ;  /* 0x00000004aeae7c23 */ /* 0x100fe20008000800 */
[----:B------:R-:W-:Y:S01]  /*c4b0*/  FFMA R182, R182, UR4, -R0 ;  /* 0x00000004b6b67c23 */ /* 0x000fe20008000800 */
[----:B------:R-:W-:Y:S01]  /*c4c0*/  FSETP.GEU.AND P5, PT, R178, -126, PT ;  /* 0xc2fc0000b200780b */ /* 0x000fe20003fae000 */
[----:B------:R-:W2:Y:S01]  /*c4d0*/  MUFU.EX2 R183, R183 ;  /* 0x000000b700b77308 */ /* 0x000ea20000000800 */
[----:B-1----:R-:W-:Y:S01]  /*c4e0*/  @!P3 FMUL R170, R170, R170 ;  /* 0x000000aaaaaab220 */ /* 0x002fe20000400000 */
[----:B----4-:R-:W-:Y:S01]  /*c4f0*/  @!P4 FMUL R157, R157, R157 ;  /* 0x0000009d9d9dc220 */ /* 0x010fe20000400000 */
[----:B------:R-:W-:-:S02]  /*c500*/  FSETP.GEU.AND P3, PT, R166, -126, PT ;  /* 0xc2fc0000a600780b */ /* 0x000fc40003f6e000 */
[----:B------:R-:W-:Y:S01]  /*c510*/  FSETP.GEU.AND P4, PT, R174, -126, PT ;  /* 0xc2fc0000ae00780b */ /* 0x000fe20003f8e000 */
[----:B------:R-:W-:Y:S01]  /*c520*/  @!P6 FMUL R179, R179, R179 ;  /* 0x000000b3b3b3e220 */ /* 0x000fe20000400000 */
[----:B------:R-:W-:Y:S01]  /*c530*/  FSETP.GEU.AND P6, PT, R182, -126, PT ;  /* 0xc2fc0000b600780b */ /* 0x000fe20003fce000 */
[----:B------:R-:W-:-:S04]  /*c540*/  FADD R15, -R15, R17 ;  /* 0x000000110f0f7221 */ /* 0x000fc80000000100 */
[----:B------:R-:W-:Y:S01]  /*c550*/  @!P5 FMUL R178, R178, 0.5 ;  /* 0x3f000000b2b2d820 */ /* 0x000fe20000400000 */
[----:B------:R-:W-:-:S03]  /*c560*/  FMUL R0, R15, UR4 ;  /* 0x000000040f007c20 */ /* 0x000fc60008400000 */
[----:B------:R-:W1:Y:S01]  /*c570*/  MUFU.EX2 R153, R178 ;  /* 0x000000b200997308 */ /* 0x000e620000000800 */
[----:B------:R-:W-:Y:S01]  /*c580*/  @!P3 FMUL R166, R166, 0.5 ;  /* 0x3f000000a6a6b820 */ /* 0x000fe20000400000 */
[----:B------:R-:W-:Y:S01]  /*c590*/  @!P4 FMUL R174, R174, 0.5 ;  /* 0x3f000000aeaec820 */ /* 0x000fe20000400000 */
[----:B--2---:R-:W-:Y:S01]  /*c5a0*/  @!P2 FMUL R183, R183, R183 ;  /* 0x000000b7b7b7a220 */ /* 0x004fe20000400000 */
[----:B------:R-:W-:Y:S01]  /*c5b0*/  FSETP.GEU.AND P2, PT, R0, -126, PT ;  /* 0xc2fc00000000780b */ /* 0x000fe20003f4e000 */
[----:B------:R-:W-:Y:S01]  /*c5c0*/  @!P6 FMUL R182, R182, 0.5 ;  /* 0x3f000000b6b6e820 */ /* 0x000fe20000400000 */
[----:B------:R-:W-:Y:S02]  /*c5d0*/  STL [R1+0x1f0], R20 ;  /* 0x0001f01401007387 */ /* 0x000fe40000100800 */
[----:B------:R-:W2:Y:S01]  /*c5e0*/  MUFU.EX2 R163, R166 ;  /* 0x000000a600a37308 */ /* 0x000ea20000000800 */
[----:B------:R-:W-:Y:S01]  /*c5f0*/  FADD R15, R161, R179 ;  /* 0x000000b3a10f7221 */ /* 0x000fe20000000000 */
[----:B------:R4:W-:Y:S04]  /*c600*/  STL [R1+0x1f4], R16 ;  /* 0x0001f41001007387 */ /* 0x0009e80000100800 */
[----:B------:R-:W3:Y:S02]  /*c610*/  LDL.LU R167, [R1+0x1ac] ;  /* 0x0001ac0001a77983 */ /* 0x000ee40000300800 */
[----:B------:R2:W2:Y:S01]  /*c620*/  MUFU.EX2 R159, R174 ;  /* 0x000000ae009f7308 */ /* 0x0004a20000000800 */
[----:B------:R-:W-:Y:S01]  /*c630*/  @!P2 FMUL R0, R0, 0.5 ;  /* 0x3f0000000000a820 */ /* 0x000fe20000400000 */
[----:B-1----:R-:W-:Y:S01]  /*c640*/  @!P5 FMUL R153, R153, R153 ;  /* 0x000000999999d220 */ /* 0x002fe20000400000 */
[----:B------:R-:W3:Y:S01]  /*c650*/  LDL.LU R171, [R1+0x1a8] ;  /* 0x0001a80001ab7983 */ /* 0x000ee20000300800 */
[----:B----4-:R-:W-:-:S04]  /*c660*/  FADD R16, R165, R157 ;  /* 0x0000009da5107221 */ /* 0x010fc80000000000 */
[----:B------:R-:W1:Y:S01]  /*c670*/  MUFU.EX2 R155, R182 ;  /* 0x000000b6009b7308 */ /* 0x000e620000000800 */
[----:B------:R-:W-:Y:S01]  /*c680*/  FADD R17, R16, R15 ;  /* 0x0000000f10117221 */ /* 0x000fe20000000000 */
[----:B------:R-:W-:Y:S01]  /*c690*/  FADD R16, R6, R175 ;  /* 0x000000af06107221 */ /* 0x000fe20000000000 */
[----:B------:R-:W-:Y:S01]  /*c6a0*/  FADD R15, R3, R183 ;  /* 0x000000b7030f7221 */ /* 0x000fe20000000000 */
[----:B--2---:R-:W-:Y:S01]  /*c6b0*/  @!P3 FMUL R163, R163, R163 ;  /* 0x000000a3a3a3b220 */ /* 0x004fe20000400000 */
[----:B------:R-:W2:Y:S02]  /*c6c0*/  LDL.LU R174, [R1+0x19c] ;  /* 0x00019c0001ae7983 */ /* 0x000ea40000300800 */
[----:B------:R-:W-:Y:S01]  /*c6d0*/  FADD R15, R16, R15 ;  /* 0x0000000f100f7221 */ /* 0x000fe20000000000 */
[----:B------:R-:W-:Y:S01]  /*c6e0*/  FADD R16, R154, R170 ;  /* 0x000000aa9a107221 */ /* 0x000fe20000000000 */
[----:B------:R-:W4:Y:S01]  /*c6f0*/  MUFU.EX2 R0, R0 ;  /* 0x0000000000007308 */ /* 0x000f220000000800 */
[----:B------:R-:W-:Y:S01]  /*c700*/  @!P4 FMUL R159, R159, R159 ;  /* 0x0000009f9f9fc220 */ /* 0x000fe20000400000 */
[----:B------:R-:W-:Y:S01]  /*c710*/  FADD R20, R17, R15 ;  /* 0x0000000f11147221 */ /* 0x000fe20000000000 */
[----:B------:R-:W-:Y:S01]  /*c720*/  FADD R15, R162, R153 ;  /* 0x00000099a20f7221 */ /* 0x000fe20000000000 */
[----:B------:R-:W2:Y:S01]  /*c730*/  LDL.LU R178, [R1+0x198] ;  /* 0x0001980001b27983 */ /* 0x000ea20000300800 */
[----:B-1----:R-:W-:-:S02]  /*c740*/  @!P6 FMUL R155, R155, R155 ;  /* 0x0000009b9b9be220 */ /* 0x002fc40000400000 */
[----:B------:R-:W-:Y:S01]  /*c750*/  FADD R17, R16, R15 ;  /* 0x0000000f10117221 */ /* 0x000fe20000000000 */
[----:B------:R-:W-:Y:S01]  /*c760*/  FADD R16, R158, R159 ;  /* 0x0000009f9e107221 */ /* 0x000fe20000000000 */
[----:B------:R-:W2:Y:S01]  /*c770*/  LDL.LU R182, [R1+0x18c] ;  /* 0x00018c0001b67983 */ /* 0x000ea20000300800 */
[----:B------:R-:W-:-:S04]  /*c780*/  FADD R15, R163, R155 ;  /* 0x0000009ba30f7221 */ /* 0x000fc80000000000 */
[----:B------:R-:W-:Y:S01]  /*c790*/  FADD R15, R16, R15 ;  /* 0x0000000f100f7221 */ /* 0x000fe20000000000 */
[----:B----4-:R-:W-:Y:S01]  /*c7a0*/  @!P2 FMUL R0, R0, R0 ;  /* 0x000000000000a220 */ /* 0x010fe20000400000 */
[----:B------:R-:W4:Y:S02]  /*c7b0*/  LDL.LU R16, [R1+0x188] ;  /* 0x0001880001107983 */ /* 0x000f240000300800 */
[----:B------:R-:W-:Y:S02]  /*c7c0*/  FADD R15, R17, R15 ;  /* 0x0000000f110f7221 */ /* 0x000fe40000000000 */
[----:B------:R-:W2:Y:S02]  /*c7d0*/  LDL.LU R17, [R1+0x17c] ;  /* 0x00017c0001117983 */ /* 0x000ea40000300800 */
[----:B------:R-:W-:Y:S01]  /*c7e0*/  FADD R15, R15, R20 ;  /* 0x000000140f0f7221 */ /* 0x000fe20000000000 */
[----:B------:R-:W-:Y:S01]  /*c7f0*/  F2FP.BF16.F32.PACK_AB R164, R13, R14 ;  /* 0x0000000e0da4723e */ /* 0x000fe200000010ff */
[----:B------:R-:W4:Y:S02]  /*c800*/  LDL.LU R20, [R1+0x178] ;  /* 0x0001780001147983 */ /* 0x000f240000300800 */
[----:B------:R-:W-:-:S02]  /*c810*/  FFMA R188, R0, R188, R15 ;  /* 0x000000bc00bc7223 */ /* 0x000fc4000000000f */
[----:B------:R-:W2:Y:S01]  /*c820*/  LDL.LU R15, [R1+0x16c] ;  /* 0x00016c00010f7983 */ /* 0x000ea20000300800 */
[----:B------:R-:W-:-:S03]  /*c830*/  F2FP.BF16.F32.PACK_AB R166, R10, R12 ;  /* 0x0000000c0aa6723e */ /* 0x000fc600000010ff */
[----:B------:R-:W4:Y:S04]  /*c840*/  LDL.LU R14, [R1+0x15c] ;  /* 0x00015c00010e7983 */ /* 0x000f280000300800 */
[----:B------:R-:W2:Y:S04]  /*c850*/  LDL.LU R13, [R1+0x168] ;  /* 0x00016800010d7983 */ /* 0x000ea80000300800 */
[----:B------:R-:W4:Y:S01]  /*c860*/  LDL.LU R12, [R1+0x158] ;  /* 0x00015800010c7983 */ /* 0x000f220000300800 */
        /* <DEDUP_REMOVED lines=51> */
[----:B------:R-:W-:Y:S01]  /*cba0*/  ULEA UR7, UR5, UR37, 0x3 ;  /* 0x0000002505077291 */ /* 0x000fe2000f8e183f */
[----:B------:R-:W-:Y:S01]  /*cbb0*/  SHF.L.U32 R10, R19, 0x1f, RZ ;  /* 0x0000001f130a7819 */ /* 0x000fe200000006ff */
[----:B------:R-:W-:Y:S01]  /*cbc0*/  FMUL R26, R26, R0 ;  /* 0x000000001a1a7220 */ /* 0x000fe20000400000 */
[----:B------:R-:W-:Y:S01]  /*cbd0*/  F2FP.BF16.F32.PACK_AB R165, R165, R154 ;  /* 0x0000009aa5a5723e */ /* 0x000fe200000010ff */
[----:B---3--:R-:W-:-:S05]  /*cbe0*/  FMUL R229, R229, R0 ;  /* 0x00000000e5e57220 */ /* 0x008fca0000400000 */
[----:B------:R1:W3:Y:S01]  /*cbf0*/  SYNCS.PHASECHK.TRANS64.TRYWAIT P2, [UR7+0x74400], R10 ;  /* 0x0744000aff0075a7 */ /* 0x0002e20008040147 */
[----:B------:R1:W-:Y:S04]  /*cc00*/  STL [R1+0x8], R229 ;  /* 0x000008e501007387 */ /* 0x0003e80000100800 */
[----:B-1----:R1:W5:Y:S04]  /*cc10*/  LDL.LU R229, [R1+0x328] ;  /* 0x0003280001e57983 */ /* 0x0023680000300800 */
        /* <DEDUP_REMOVED lines=9> */
[----:B---3--:R1:W5:Y:S04]  /*ccb0*/  LDL.LU R224, [R1+0x314] ;  /* 0x0003140001e07983 */ /* 0x0083680000300800 */
        /* <DEDUP_REMOVED lines=58> */
[----:B------:R3:W-:Y:S01]  /*d060*/  STL [R1+0x11c], R194 ;  /* 0x00011cc201007387 */ /* 0x0007e20000100800 */
[----:B----4-:R-:W-:-:S03]  /*d070*/  FMUL R12, R12, R0 ;  /* 0x000000000c0c7220 */ /* 0x010fc60000400000 */
[----:B---3--:R1:W5:Y:S04]  /*d080*/  LDL.LU R194, [R1+0x29c] ;  /* 0x00029c0001c27983 */ /* 0x0083680000300800 */
[----:B------:R3:W-:Y:S01]  /*d090*/  STL [R1+0x128], R193 ;  /* 0x000128c101007387 */ /* 0x0007e20000100800 */
[-C--:B------:R-:W-:Y:S01]  /*d0a0*/  FMUL R14, R14, R0.reuse ;  /* 0x000000000e0e7220 */ /* 0x080fe20000400000 */
[-C--:B--2---:R-:W-:Y:S02]  /*d0b0*/  FMUL R13, R13, R0.reuse ;  /* 0x000000000d0d7220 */ /* 0x084fe40000400000 */
[----:B---3--:R1:W5:Y:S04]  /*d0c0*/  LDL.LU R193, [R1+0x298] ;  /* 0x0002980001c17983 */ /* 0x0083680000300800 */
[----:B------:R2:W-:Y:S01]  /*d0d0*/  STL [R1+0x12c], R192 ;  /* 0x00012cc001007387 */ /* 0x0005e20000100800 */
[-C--:B------:R-:W-:Y:S01]  /*d0e0*/  FMUL R15, R15, R0.reuse ;  /* 0x000000000f0f7220 */ /* 0x080fe20000400000 */
[----:B------:R-:W-:-:S02]  /*d0f0*/  FMUL R20, R20, R0 ;  /* 0x0000000014147220 */ /* 0x000fc40000400000 */
[----:B--2---:R1:W5:Y:S04]  /*d100*/  LDL.LU R192, [R1+0x294] ;  /* 0x0002940001c07983 */ /* 0x0043680000300800 */
[----:B------:R2:W-:Y:S01]  /*d110*/  STL [R1+0x138], R191 ;  /* 0x000138bf01007387 */ /* 0x0005e20000100800 */
[-C--:B------:R-:W-:Y:S01]  /*d120*/  FMUL R17, R17, R0.reuse ;  /* 0x0000000011117220 */ /* 0x080fe20000400000 */
[-C--:B------:R-:W-:Y:S02]  /*d130*/  FMUL R16, R16, R0.reuse ;  /* 0x0000000010107220 */ /* 0x080fe40000400000 */
[----:B--2---:R1:W5:Y:S04]  /*d140*/  LDL.LU R191, [R1+0x290] ;  /* 0x0002900001bf7983 */ /* 0x0043680000300800 */
        /* <DEDUP_REMOVED lines=9> */
[----:B------:R-:W-:-:S03]  /*d1e0*/  FMUL R167, R167, R0 ;  /* 0x00000000a7a77220 */ /* 0x000fc60000400000 */
[----:B--2---:R1:W5:Y:S04]  /*d1f0*/  LDL.LU R2, [R1+0x284] ;  /* 0x0002840001027983 */ /* 0x0043680000300800 */
[----:B------:R-:W-:Y:S04]  /*d200*/  STL [R1+0x158], R12 ;  /* 0x0001580c01007387 */ /* 0x000fe80000100800 */
        /* <DEDUP_REMOVED lines=10> */
[----:B------:R2:W-:Y:S04]  /*d2b0*/  STL [R1+0x1ac], R167 ;  /* 0x0001aca701007387 */ /* 0x0005e80000100800 */
        /* <DEDUP_REMOVED lines=9> */
[----:B------:R1:W-:Y:S01]  /*d350*/  STL [R1+0x1fc], R21 ;  /* 0x0001fc1501007387 */ /* 0x0003e20000100800 */
[----:B--2---:R-:W-:Y:S01]  /*d360*/  F2FP.BF16.F32.PACK_AB R167, R6, R158 ;  /* 0x0000009e06a7723e */ /* 0x004fe200000010ff */
[----:B------:R-:W-:Y:S01]  /*d370*/  FMUL R27, R27, R0 ;  /* 0x000000001b1b7220 */ /* 0x000fe20000400000 */
[----:B------:R-:W-:Y:S01]  /*d380*/  F2FP.BF16.F32.PACK_AB R161, R161, R162 ;  /* 0x000000a2a1a1723e */ /* 0x000fe200000010ff */
        /* <DEDUP_REMOVED lines=62> */
[----:B------:R-:W-:-:S02]  /*d770*/  F2FP.BF16.F32.PACK_AB R160, R160, R11 ;  /* 0x0000000ba0a0723e */ /* 0x000fc400000010ff */
[----:B------:R-:W-:Y:S02]  /*d780*/  F2FP.BF16.F32.PACK_AB R162, R9, R7 ;  /* 0x0000000709a2723e */ /* 0x000fe400000010ff */
[----:B------:R-:W-:Y:S02]  /*d790*/  F2FP.BF16.F32.PACK_AB R163, R3, R163 ;  /* 0x000000a303a3723e */ /* 0x000fe400000010ff */
[----:B------:R-:W-:Y:S02]  /*d7a0*/  F2FP.BF16.F32.PACK_AB R156, R169, R156 ;  /* 0x0000009ca99c723e */ /* 0x000fe400000010ff */
[----:B------:R-:W-:Y:S02]  /*d7b0*/  F2FP.BF16.F32.PACK_AB R157, R157, R170 ;  /* 0x000000aa9d9d723e */ /* 0x000fe400000010ff */
[----:B------:R-:W-:Y:S02]  /*d7c0*/  F2FP.BF16.F32.PACK_AB R158, R173, R172 ;  /* 0x000000acad9e723e */ /* 0x000fe400000010ff */
[----:B------:R-:W-:-:S02]  /*d7d0*/  F2FP.BF16.F32.PACK_AB R159, R175, R159 ;  /* 0x0000009faf9f723e */ /* 0x000fc400000010ff */
[----:B------:R-:W-:Y:S02]  /*d7e0*/  F2FP.BF16.F32.PACK_AB R152, R177, R152 ;  /* 0x00000098b198723e */ /* 0x000fe400000010ff */
[----:B------:R-:W-:Y:S02]  /*d7f0*/  F2FP.BF16.F32.PACK_AB R153, R179, R153 ;  /* 0x00000099b399723e */ /* 0x000fe400000010ff */
[----:B------:R-:W-:Y:S01]  /*d800*/  F2FP.BF16.F32.PACK_AB R154, R181, R8 ;  /* 0x00000008b59a723e */ /* 0x000fe200000010ff */
[----:B-1----:R-:W-:Y:S06]  /*d810*/  @!P0 BRA `(.L_x_29) ;  /* 0x0000000000048947 */ /* 0x002fec0003800000 */
[----:B------:R-:W-:Y:S01]  /*d820*/  BPT.TRAP 0x1 ;  /* 0x000000040000795c */ /* 0x000fe20000300000 */
.L_x_29:
[----:B------:R-:W-:Y:S05]  /*d830*/  @P2 BRA `(.L_x_30) ;  /* 0x0000000000082947 */ /* 0x000fea0003800000 */
[----:B------:R-:W1:Y:S02]  /*d840*/  SYNCS.PHASECHK.TRANS64.TRYWAIT P2, [UR7+0x74400], R10 ;  /* 0x0744000aff0075a7 */ /* 0x000e640008040147 */
[----:B-1----:R-:W-:Y:S05]  /*d850*/  @!P2 BRA `(.L_x_31) ;  /* 0x0000018c009ca947 */ /* 0x002fea0003800000 */
.L_x_30:
        /* <DEDUP_REMOVED lines=64> */
[----:B--2---:R-:W2:Y:S04]  /*dc60*/  LDL.LU.64 R24, [R1] ;  /* 0x0000000001187983 */ /* 0x004ea80000300a00 */
        /* <DEDUP_REMOVED lines=63> */
[----:B------:R-:W-:Y:S01]  /*e060*/  ULEA UR7, UR5, UR39, 0xc ;  /* 0x0000002705077291 */ /* 0x000fe2000f8e603f */
[----:B------:R-:W-:-:S02]  /*e070*/  UMOV UR11, 0x40000040 ;  /* 0x40000040000b7882 */ /* 0x000fc40000000000 */
[----:B------:R-:W-:Y:S04]  /*e080*/  STL [R1+0x56c], R155 ;  /* 0x00056c9b01007387 */ /* 0x000fe80000100800 */
[----:B------:R-:W-:Y:S01]  /*e090*/  UMOV UR10, UR7 ;  /* 0x00000007000a7c82 */ /* 0x000fe20008000000 */
[----:B------:R-:W-:Y:S04]  /*e0a0*/  STL [R1+0x568], R183 ;  /* 0x000568b701007387 */ /* 0x000fe80000100800 */
[----:B------:R-:W-:Y:S04]  /*e0b0*/  STL [R1+0x564], R152 ;  /* 0x0005649801007387 */ /* 0x000fe80000100800 */
[----:B------:R-:W-:Y:S04]  /*e0c0*/  STL [R1+0x560], R153 ;  /* 0x0005609901007387 */ /* 0x000fe80000100800 */
[----:B------:R-:W-:Y:S04]  /*e0d0*/  STL [R1+0x55c], R154 ;  /* 0x00055c9a01007387 */ /* 0x000fe80000100800 */
[----:B-----5:R-:W-:Y:S04]  /*e0e0*/  STL [R1+0x558], R235 ;  /* 0x000558eb01007387 */ /* 0x020fe80000100800 */
        /* <DEDUP_REMOVED lines=51> */
[----:B------:R3:W-:Y:S01]  /*e420*/  STL [R1+0x488], R2 ;  /* 0x0004880201007387 */ /* 0x0007e20000100800 */
[----:B--2---:R-:W-:-:S06]  /*e430*/  WARPGROUP.ARRIVE ;  /* 0x00000000000079c5 */ /* 0x004fcc0000000000 */
[----:B------:R-:W-:Y:S03]  /*e440*/  HGMMA.64x256x16.F32.BF16 R24, R164, gdesc[UR8].tnspB, R24, gsb0 ;  /* 0x43e00008a4187df0 */ /* 0x000fe60008001818 */
[----:B------:R-:W-:Y:S02]  /*e450*/  WARPGROUP.DEPBAR.LE gsb0, 0x0 ;  /* 0x00008000000079c5 */ /* 0x000fe40000010000 */
[----:B------:R-:W-:Y:S01]  /*e460*/  STL.64 [R1], R24 ;  /* 0x0000001801007387 */ /* 0x000fe20000100a00 */
[----:B---3--:R-:W-:Y:S01]  /*e470*/  IMAD.MOV.U32 R2, RZ, RZ, R150 ;  /* 0x000000ffff027224 */ /* 0x008fe200078e0096 */
[----:B-1----:R-:W-:Y:S01]  /*e480*/  MOV R0, R151 ;  /* 0x0000009700007202 */ /* 0x002fe20000000f00 */
[----:B------:R-:W-:Y:S01]  /*e490*/  IMAD.MOV.U32 R5, RZ, RZ, R147 ;  /* 0x000000ffff057224 */ /* 0x000fe200078e0093 */
        /* <DEDUP_REMOVED lines=121> */
[----:B------:R-:W-:-:S02]  /*ec30*/  MOV R234, R58 ;  /* 0x0000003a00ea7202 */ /* 0x000fc40000000f00 */
[----:B------:R-:W-:Y:S01]  /*ec40*/  MOV R233, R59 ;  /* 0x0000003b00e97202 */ /* 0x000fe20000000f00 */
        /* <DEDUP_REMOVED lines=50> */
[----:B------:R-:W-:-:S02]  /*ef70*/  UMOV UR11, 0x40000040 ;  /* 0x40000040000b7882 */ /* 0x000fc40000000000 */
[----:B------:R-:W-:Y:S04]  /*ef80*/  STL.64 [R1+0x958], R158 ;  /* 0x0009589e01007387 */ /* 0x000fe80000100a00 */
[----:B------:R-:W-:Y:S01]  /*ef90*/  STL.64 [R1+0x950], R156 ;  /* 0x0009509c01007387 */ /* 0x000fe20000100a00 */
        /* <DEDUP_REMOVED lines=190> */
[----:B------:R-:W-:Y:S01]  /*fb80*/  MOV R158, R2 ;  /* 0x00000002009e7202 */ /* 0x000fe20000000f00 */
[----:B------:R-:W-:Y:S01]  /*fb90*/  UIADD3 UR10, UR7, 0x80, URZ ;  /* 0x00000080070a7890 */ /* 0x000fe2000fffe03f */
[----:B------:R-:W-:-:S04]  /*fba0*/  UMOV UR11, 0x40000040 ;  /* 0x40000040000b7882 */ /* 0x000fc80000000000 */
        /* <DEDUP_REMOVED lines=130> */
[----:B------:R-:W-:Y:S01]  /*103d0*/  UMOV UR11, 0x40000040 ;  /* 0x40000040000b7882 */ /* 0x000fe20000000000 */
[----:B---3--:R-:W-:-:S07]  /*103e0*/  WARPGROUP.ARRIVE ;  /* 0x00000000000079c5 */ /* 0x008fce0000000000 */
        /* <DEDUP_REMOVED lines=131> */
[----:B------:R-:W-:Y:S01]  /*10c20*/  UMOV UR11, 0x40000040 ;  /* 0x40000040000b7882 */ /* 0x000fe20000000000 */
[----:B--2---:R-:W-:-:S07]  /*10c30*/  WARPGROUP.ARRIVE ;  /* 0x00000000000079c5 */ /* 0x004fce0000000000 */
        /* <DEDUP_REMOVED lines=10> */
[----:B------:R-:W-:Y:S01]  /*10ce0*/  STL.64 [R1+0x40], R40 ;  /* 0x0000402801007387 */ /* 0x000fe20000100a00 */
[----:B------:R-:W-:-:S03]  /*10cf0*/  IMAD.MOV.U32 R3, RZ, RZ, R150 ;  /* 0x000000ffff037224 */ /* 0x000fc600078e0096 */
[----:B------:R-:W-:Y:S01]  /*10d00*/  STL.64 [R1+0x48], R42 ;  /* 0x0000482a01007387 */ /* 0x000fe20000100a00 */
[----:B------:R-:W-:-:S03]  /*10d10*/  MOV R0, R151 ;  /* 0x0000009700007202 */ /* 0x000fc60000000f00 */
[----:B------:R-:W-:Y:S01]  /*10d20*/  STL.64 [R1+0x50], R44 ;  /* 0x0000502c01007387 */ /* 0x000fe20000100a00 */
[----:B------:R-:W-:-:S03]  /*10d30*/  MOV R7, R148 ;  /* 0x0000009400077202 */ /* 0x000fc60000000f00 */
[----:B------:R-:W-:Y:S01]  /*10d40*/  STL.64 [R1+0x58], R46 ;  /* 0x0000582e01007387 */ /* 0x000fe20000100a00 */
[----:B------:R-:W-:Y:S01]  /*10d50*/  MOV R6, R149 ;  /* 0x0000009500067202 */ /* 0x000fe20000000f00 */
[----:B------:R-:W-:Y:S02]  /*10d60*/  IMAD.MOV.U32 R9, RZ, RZ, R146 ;  /* 0x000000ffff097224 */ /* 0x000fe400078e0092 */
[----:B------:R1:W-:Y:S01]  /*10d70*/  STL [R1+0x60], R48 ;  /* 0x0000603001007387 */ /* 0x0003e20000100800 */
[----:B------:R-:W-:-:S03]  /*10d80*/  MOV R8, R147 ;  /* 0x0000009300087202 */ /* 0x000fc60000000f00 */
[----:B------:R-:W2:Y:S01]  /*10d90*/  LDL.LU.64 R150, [R1+0x768] ;  /* 0x0007680001967983 */ /* 0x000ea20000300a00 */
[----:B------:R-:W-:Y:S01]  /*10da0*/  MOV R11, R144 ;  /* 0x00000090000b7202 */ /* 0x000fe20000000f00 */
[----:B------:R-:W-:Y:S01]  /*10db0*/  IMAD.MOV.U32 R13, RZ, RZ, R142 ;  /* 0x000000ffff0d7224 */ /* 0x000fe200078e008e */
[----:B------:R-:W-:Y:S01]  /*10dc0*/  MOV R10, R145 ;  /* 0x00000091000a7202 */ /* 0x000fe20000000f00 */
[----:B------:R-:W2:Y:S01]  /*10dd0*/  LDL.LU.64 R148, [R1+0x760] ;  /* 0x0007600001947983 */ /* 0x000ea20000300a00 */
        /* <DEDUP_REMOVED lines=12> */
[----:B------:R-:W-:Y:S01]  /*10ea0*/  MOV R23, R134 ;  /* 0x0000008600177202 */ /* 0x000fe20000000f00 */
[----:B------:R-:W-:Y:S02]  /*10eb0*/  IMAD.MOV.U32 R161, RZ, RZ, R132 ;  /* 0x000000ffffa17224 */ /* 0x000fe400078e0084 */
        /* <DEDUP_REMOVED lines=126> */
[----:B------:R-:W-:-:S03]  /*116a0*/  MOV R155, R49 ;  /* 0x00000031009b7202 */ /* 0x000fc60000000f00 */
        /* <DEDUP_REMOVED lines=105> */
[----:B------:R-:W-:-:S03]  /*11d40*/  MOV R49, R155 ;  /* 0x0000009b00317202 */ /* 0x000fc60000000f00 */
[----:B------:R-:W2:Y:S01]  /*11d50*/  LDL.LU R45, [R1+0x54] ;  /* 0x00005400012d7983 */ /* 0x000ea20000300800 */
[----:B------:R-:W-:-:S03]  /*11d60*/  MOV R50, R183 ;  /* 0x000000b700327202 */ /* 0x000fc60000000f00 */
[----:B------:R-:W2:Y:S04]  /*11d70*/  LDL.LU R46, [R1+0x58] ;  /* 0x00005800012e7983 */ /* 0x000ea80000300800 */
[----:B------:R-:W2:Y:S01]  /*11d80*/  LDL.LU R47, [R1+0x5c] ;  /* 0x00005c00012f7983 */ /* 0x000ea20000300800 */
[----:B------:R-:W-:-:S03]  /*11d90*/  IMAD.MOV.U32 R51, RZ, RZ, R152 ;  /* 0x000000ffff337224 */ /* 0x000fc600078e0098 */
[----:B------:R-:W2:Y:S01]  /*11da0*/  LDL.LU R48, [R1+0x60] ;  /* 0x0000600001307983 */ /* 0x000ea20000300800 */
[----:B------:R-:W-:-:S03]  /*11db0*/  MOV R52, R153 ;  /* 0x0000009900347202 */ /* 0x000fc60000000f00 */
        /* <DEDUP_REMOVED lines=63> */
[----:B------:R-:W-:Y:S01]  /*121b0*/  MOV R93, R196 ;  /* 0x000000c4005d7202 */ /* 0x000fe20000000f00 */
[----:B------:R1:W5:Y:S01]  /*121c0*/  LDL.LU R234, [R1+0x554] ;  /* 0x0005540001ea7983 */ /* 0x0003620000300800 */
[----:B------:R-:W-:Y:S02]  /*121d0*/  MOV R94, R195 ;  /* 0x000000c3005e7202 */ /* 0x000fe40000000f00 */
[----:B------:R-:W-:Y:S01]  /*121e0*/  MOV R96, R193 ;  /* 0x000000c100607202 */ /* 0x000fe20000000f00 */
[----:B------:R1:W5:Y:S01]  /*121f0*/  LDL.LU R233, [R1+0x550] ;  /* 0x0005500001e97983 */ /* 0x0003620000300800 */
[----:B------:R-:W-:Y:S02]  /*12200*/  MOV R97, R192 ;  /* 0x000000c000617202 */ /* 0x000fe40000000f00 */
        /* <DEDUP_REMOVED lines=59> */
[----:B------:R-:W-:-:S03]  /*125c0*/  MOV R150, R3 ;  /* 0x0000000300967202 */ /* 0x000fc60000000f00 */
        /* <DEDUP_REMOVED lines=30> */
[----:B---3--:R-:W-:-:S04]  /*127b0*/  F2FP.BF16.F32.PACK_AB R155, R183, R155 ;  /* 0x0000009bb79b723e */ /* 0x008fc800000010ff */
        /* <DEDUP_REMOVED lines=137> */
[----:B-1----:R-:W-:Y:S05]  /*13050*/  @!P0 BRA `(.L_x_32) ;  /* 0x0000000000048947 */ /* 0x002fea0003800000 */
[----:B------:R-:W-:Y:S01]  /*13060*/  BPT.TRAP 0x1 ;  /* 0x000000040000795c */ /* 0x000fe20000300000 */
.L_x_32:
[----:B------:R-:W-:-:S04]  /*13070*/  ULEA UR7, UR6, UR37, 0x3 ;  /* 0x0000002506077291 */ /* 0x000fc8000f8e183f */
[----:B------:R-:W-:-:S04]  /*13080*/  UIADD3 UR7, UR7, 0x74428, URZ ;  /* 0x0007442807077890 */ /* 0x000fc8000fffe03f */
[----:B------:R-:W-:-:S09]  /*13090*/  UPRMT UR7, URZ, 0x654, UR7 ;  /* 0x000006543f077896 */ /* 0x000fd20008000007 */
[----:B------:R-:W-:Y:S01]  /*130a0*/  SYNCS.ARRIVE.TRANS64.RED.A1T0 RZ, [UR7], RZ ;  /* 0x000000ffffff79a7 */ /* 0x000fe20008100407 */
[----:B------:R-:W-:Y:S05]  /*130b0*/  @P1 BRA `(.L_x_33) ;  /* 0x0000000000041947 */ /* 0x000fea0003800000 */
[----:B------:R-:W-:Y:S01]  /*130c0*/  BPT.TRAP 0x1 ;  /* 0x000000040000795c */ /* 0x000fe20000300000 */
.L_x_33:
[----:B------:R-:W-:-:S04]  /*130d0*/  UIADD3 UR6, UR6, 0x1, URZ ;  /* 0x0000000106067890 */ /* 0x000fc8000fffe03f */
[----:B------:R-:W-:-:S04]  /*130e0*/  UISETP.NE.AND UP0, UPT, UR6, 0x5, UPT ;  /* 0x000000050600788c */ /* 0x000fc8000bf05270 */
[----:B------:R-:W-:Y:S01]  /*130f0*/  USEL UR6, UR6, URZ, UP0 ;  /* 0x0000003f06067287 */ /* 0x000fe20008000000 */
[----:B------:R-:W-:Y:S11]  /*13100*/  @!P0 BRA `(.L_x_34) ;  /* 0x0000000000048947 */ /* 0x000ff60003800000 */
[----:B------:R-:W-:Y:S01]  /*13110*/  BPT.TRAP 0x1 ;  /* 0x000000040000795c */ /* 0x000fe20000300000 */
.L_x_34:
[----:B------:R-:W-:-:S04]  /*13120*/  ULEA UR7, UR6, UR37, 0x3 ;  /* 0x0000002506077291 */ /* 0x000fc8000f8e183f */
[----:B------:R-:W-:-:S04]  /*13130*/  UIADD3 UR7, UR7, 0x74428, URZ ;  /* 0x0007442807077890 */ /* 0x000fc8000fffe03f */
[----:B------:R-:W-:-:S09]  /*13140*/  UPRMT UR7, URZ, 0x654, UR7 ;  /* 0x000006543f077896 */ /* 0x000fd20008000007 */
[----:B------:R-:W-:Y:S01]  /*13150*/  SYNCS.ARRIVE.TRANS64.RED.A1T0 RZ, [UR7], RZ ;  /* 0x000000ffffff79a7 */ /* 0x000fe20008100407 */
[----:B------:R-:W-:Y:S05]  /*13160*/  @P1 BRA `(.L_x_35) ;  /* 0x0000000000041947 */ /* 0x000fea0003800000 */
[----:B------:R-:W-:Y:S01]  /*13170*/  BPT.TRAP 0x1 ;  /* 0x000000040000795c */ /* 0x000fe20000300000 */
.L_x_35:
[----:B------:R-:W-:Y:S01]  /*13180*/  UIADD3 UR5, UR5, 0x1, URZ ;  /* 0x0000000105057890 */ /* 0x000fe2000fffe03f */
[C---:B-----5:R-:W-:Y:S01]  /*13190*/  ISETP.GT.AND P2, PT, R18.reuse, 0x2, PT ;  /* 0x000000021200780c */ /* 0x060fe20003f44270 */
[----:B------:R-:W-:Y:S01]  /*131a0*/  UIADD3 UR6, UR6, 0x1, URZ ;  /* 0x0000000106067890 */ /* 0x000fe2000fffe03f */
[----:B------:R-:W-:Y:S01]  /*131b0*/  IADD3 R18, R18, -0x1, RZ ;  /* 0xffffffff12127810 */ /* 0x000fe20007ffe0ff */
[----:B------:R-:W-:Y:S01]  /*131c0*/  UISETP.NE.AND UP1, UPT, UR5, 0x5, UPT ;  /* 0x000000050500788c */ /* 0x000fe2000bf25270 */
[----:B------:R-:W-:Y:S01]  /*131d0*/  IADD3 R2, R2, 0x40, RZ ;  /* 0x0000004002027810 */ /* 0x000fe20007ffe0ff */
[----:B------:R-:W-:Y:S01]  /*131e0*/  UISETP.NE.AND UP0, UPT, UR6, 0x5, UPT ;  /* 0x000000050600788c */ /* 0x000fe2000bf05270 */
[----:B------:R-:W-:Y:S01]  /*131f0*/  MOV R3, R5 ;  /* 0x0000000500037202 */ /* 0x000fe20000000f00 */
[----:B------:R-:W-:Y:S01]  /*13200*/  USEL UR7, URZ, 0x1, UP1 ;  /* 0x000000013f077887 */ /* 0x000fe20008800000 */
[----:B------:R-:W-:Y:S01]  /*13210*/  IMAD.MOV.U32 R17, RZ, RZ, R4 ;  /* 0x000000ffff117224 */ /* 0x000fe200078e0004 */
[----:B------:R-:W-:-:S02]  /*13220*/  USEL UR6, UR6, URZ, UP0 ;  /* 0x0000003f06067287 */ /* 0x000fc40008000000 */
[----:B------:R-:W-:Y:S02]  /*13230*/  USEL UR36, UR5, URZ, UP1 ;  /* 0x0000003f05247287 */ /* 0x000fe40008800000 */
[----:B------:R-:W-:Y:S01]  /*13240*/  LOP3.LUT R16, R19, UR7, RZ, 0x3c, !PT ;  /* 0x0000000713107c12 */ /* 0x000fe2000f8e3cff */
[----:B------:R-:W-:Y:S09]  /*13250*/  @P2 BRA `(.L_x_36) ;  /* 0xffffff5800482947 */ /* 0x000ff2000383ffff */
[----:B------:R-:W-:-:S07]  /*13260*/  MOV R186, R18 ;  /* 0x0000001200ba7202 */ /* 0x000fce0000000f00 */
.L_x_25:
[----:B------:R-:W-:-:S13]  /*13270*/  ISETP.GE.AND P2, PT, R186, 0x1, PT ;  /* 0x00000001ba00780c */ /* 0x000fda0003f46270 */
[----:B------:R-:W-:Y:S05]  /*13280*/  @!P2 BRA `(.L_x_37) ;  /* 0x000000a800d8a947 */ /* 0x000fea0003800000 */
[----:B------:R-:W-:Y:S01]  /*13290*/  MOV R185, R5 ;  /* 0x0000000500b97202 */ /* 0x000fe20000000f00 */
[----:B------:R-:W-:Y:S01]  /*132a0*/  ULDC UR38, c[0x0][0x28c] ;  /* 0x0000a30000267ab9 */ /* 0x000fe20000000800 */
[----:B------:R-:W-:Y:S01]  /*132b0*/  MOV R8, R4 ;  /* 0x0000000400087202 */ /* 0x000fe20000000f00 */
[----:B------:R-:W-:-:S06]  /*132c0*/  ULDC UR4, c[0x0][0x604] ;  /* 0x0001810000047ab9 */ /* 0x000fcc0000000800 */
.L_x_48:
[----:B------:R-:W-:Y:S05]  /*132d0*/  @!P0 BRA `(.L_x_38) ;  /* 0x0000000000048947 */ /* 0x000fea0003800000 */
[----:B------:R-:W-:Y:S01]  /*132e0*/  BPT.TRAP 0x1 ;  /* 0x000000040000795c */ /* 0x000fe20000300000 */
.L_x_38:
[----:B------:R-:W-:Y:S01]  /*132f0*/  ULEA UR5, UR36, UR37, 0x3 ;  /* 0x0000002524057291 */ /* 0x000fe2000f8e183f */
[----:B------:R-:W-:-:S08]  /*13300*/  SHF.L.U32 R0, R16, 0x1f, RZ ;  /* 0x0000001f10007819 */ /* 0x000fd000000006ff */
[----:B------:R-:W1:Y:S02]  /*13310*/  SYNCS.PHASECHK.TRANS64.TRYWAIT P2, [UR5+0x74400], R0 ;  /* 0x07440000ff0075a7 */ /* 0x000e640008040145 */
[----:B-1----:R-:W-:Y:S05]  /*13320*/  @!P2 BRA `(.L_x_39) ;  /* 0x000001340000a947 */ /* 0x002fea0003800000 */
.L_x_154:
        /* <DEDUP_REMOVED lines=247> */
.L_x_40:
[C---:B-1----:R-:W-:Y:S01]  /*142a0*/  VIADD R3, R2.reuse, 0x1 ;  /* 0x0000000102037836 */ /* 0x042fe20000000000 */
[----:B------:R1:W-:Y:S04]  /*142b0*/  STL [R1+0x3f4], R60 ;  /* 0x0003f43c01007387 */ /* 0x0003e80000100800 */
[----:B------:R-:W-:Y:S02]  /*142c0*/  ISETP.GE.AND P4, PT, R3, UR38, PT ;  /* 0x0000002603007c0c */ /* 0x000fe4000bf86270 */
[----:B------:R-:W-:-:S04]  /*142d0*/  IADD3 R3, R2, 0x8, RZ ;  /* 0x0000000802037810 */ /* 0x000fc80007ffe0ff */
[----:B------:R-:W-:Y:S01]  /*142e0*/  ISETP.GE.AND P3, PT, R3, UR38, PT ;  /* 0x0000002603007c0c */ /* 0x000fe2000bf66270 */
[----:B-1----:R-:W2:Y:S01]  /*142f0*/  LDL.LU R60, [R1+0x8] ;  /* 0x00000800013c7983 */ /* 0x002ea20000300800 */
[C---:B------:R-:W-:Y:S02]  /*14300*/  IADD3 R3, R2.reuse, 0x9, RZ ;  /* 0x0000000902037810 */ /* 0x040fe40007ffe0ff */
[C---:B------:R-:W-:Y:S01]  /*14310*/  ISETP.GE.AND P2, PT, R2.reuse, UR38, PT ;  /* 0x0000002602007c0c */ /* 0x040fe2000bf46270 */
[----:B------:R1:W-:Y:S01]  /*14320*/  STL [R1+0x3f0], R61 ;  /* 0x0003f03d01007387 */ /* 0x0003e20000100800 */
[----:B------:R-:W-:Y:S02]  /*14330*/  ISETP.GE.AND P6, PT, R3, UR38, PT ;  /* 0x0000002603007c0c */ /* 0x000fe4000bfc6270 */
[----:B------:R-:W-:-:S04]  /*14340*/  IADD3 R3, R2, 0x10, RZ ;  /* 0x0000001002037810 */ /* 0x000fc80007ffe0ff */
[----:B------:R-:W-:Y:S01]  /*14350*/  ISETP.GE.AND P5, PT, R3, UR38, PT ;  /* 0x0000002603007c0c */ /* 0x000fe2000bfa6270 */
[----:B------:R-:W-:Y:S01]  /*14360*/  VIADD R3, R2, 0x11 ;  /* 0x0000001102037836 */ /* 0x000fe20000000000 */
[----:B------:R-:W-:Y:S01]  /*14370*/  FSEL R14, R152, -INF , !P2 ;  /* 0xff800000980e7808 */ /* 0x000fe20005000000 */
[----:B-1----:R-:W3:Y:S01]  /*14380*/  LDL.LU R61, [R1+0xc] ;  /* 0x00000c00013d7983 */ /* 0x002ee20000300800 */
[----:B------:R-:W-:Y:S02]  /*14390*/  FSEL R154, R154, -INF , !P2 ;  /* 0xff8000009a9a7808 */ /* 0x000fe40005000000 */
[----:B------:R-:W-:Y:S01]  /*143a0*/  ISETP.GE.AND P2, PT, R3, UR38, PT ;  /* 0x0000002603007c0c */ /* 0x000fe2000bf46270 */
[----:B------:R1:W-:Y:S01]  /*143b0*/  STL [R1+0x3ec], R64 ;  /* 0x0003ec4001007387 */ /* 0x0003e20000100800 */
[----:B------:R-:W-:Y:S02]  /*143c0*/  IADD3 R3, R2, 0x18, RZ ;  /* 0x0000001802037810 */ /* 0x000fe40007ffe0ff */
[----:B------:R-:W-:-:S02]  /*143d0*/  FSEL R13, R153, -INF , !P4 ;  /* 0xff800000990d7808 */ /* 0x000fc40006000000 */
[----:B------:R-:W-:Y:S02]  /*143e0*/  FSEL R155, R155, -INF , !P4 ;  /* 0xff8000009b9b7808 */ /* 0x000fe40006000000 */
[----:B------:R-:W-:Y:S02]  /*143f0*/  ISETP.GE.AND P4, PT, R3, UR38, PT ;  /* 0x0000002603007c0c */ /* 0x000fe4000bf86270 */
[----:B------:R-:W-:Y:S01]  /*14400*/  IADD3 R3, R2, 0x19, RZ ;  /* 0x0000001902037810 */ /* 0x000fe20007ffe0ff */
[----:B-1----:R-:W4:Y:S01]  /*14410*/  LDL.LU R64, [R1+0x18] ;  /* 0x0000180001407983 */ /* 0x002f220000300800 */
[----:B------:R-:W-:Y:S02]  /*14420*/  FSEL R156, R156, -INF , !P3 ;  /* 0xff8000009c9c7808 */ /* 0x000fe40005800000 */
[----:B------:R-:W-:Y:S01]  /*14430*/  FSEL R158, R158, -INF , !P3 ;  /* 0xff8000009e9e7808 */ /* 0x000fe20005800000 */
[----:B------:R1:W-:Y:S01]  /*14440*/  STL [R1+0x3e8], R65 ;  /* 0x0003e84101007387 */ /* 0x0003e20000100800 */
[----:B------:R-:W-:-:S02]  /*14450*/  ISETP.GE.AND P3, PT, R3, UR38, PT ;  /* 0x0000002603007c0c */ /* 0x000fc4000bf66270 */
[----:B------:R-:W-:-:S04]  /*14460*/  FMNMX R3, R154, R8, !PT ;  /* 0x000000089a037209 */ /* 0x000fc80007800000 */
[----:B------:R-:W-:Y:S02]  /*14470*/  FMNMX R3, R155, R3, !PT ;  /* 0x000000039b037209 */ /* 0x000fe40007800000 */
[----:B------:R-:W-:Y:S01]  /*14480*/  FSEL R159, R159, -INF , !P6 ;  /* 0xff8000009f9f7808 */ /* 0x000fe20007000000 */
[----:B-1----:R-:W4:Y:S01]  /*14490*/  LDL.LU R65, [R1+0x1c] ;  /* 0x00001c0001417983 */ /* 0x002f220000300800 */
[----:B------:R-:W-:Y:S02]  /*144a0*/  FMNMX R3, R158, R3, !PT ;  /* 0x000000039e037209 */ /* 0x000fe40007800000 */
[----:B------:R-:W-:Y:S01]  /*144b0*/  FSEL R162, R162, -INF , !P5 ;  /* 0xff800000a2a27808 */ /* 0x000fe20006800000 */
[----:B------:R1:W-:Y:S01]  /*144c0*/  STL [R1+0x3e4], R68 ;  /* 0x0003e44401007387 */ /* 0x0003e20000100800 */
[----:B------:R-:W-:Y:S02]  /*144d0*/  FMNMX R3, R159, R3, !PT ;  /* 0x000000039f037209 */ /* 0x000fe40007800000 */
[----:B------:R-:W-:-:S02]  /*144e0*/  LOP3.LUT R0, R0, 0xffffffdf, RZ, 0xc0, !PT ;  /* 0xffffffdf00007812 */ /* 0x000fc400078ec0ff */
[----:B------:R-:W-:Y:S02]  /*144f0*/  FSEL R163, R163, -INF , !P2 ;  /* 0xff800000a3a37808 */ /* 0x000fe40005000000 */
[----:B------:R-:W-:Y:S02]  /*14500*/  FMNMX R3, R162, R3, !PT ;  /* 0x00000003a2037209 */ /* 0x000fe40007800000 */
[----:B------:R-:W-:Y:S01]  /*14510*/  IADD3 R4, R2, 0x20, RZ ;  /* 0x0000002002047810 */ /* 0x000fe20007ffe0ff */
[----:B-1----:R-:W4:Y:S01]  /*14520*/  LDL.LU R68, [R1+0x28] ;  /* 0x0000280001447983 */ /* 0x002f220000300800 */
[----:B------:R-:W-:Y:S02]  /*14530*/  @P0 LOP3.LUT R0, R0, 0x20, RZ, 0xfc, !PT ;  /* 0x0000002000000812 */ /* 0x000fe400078efcff */
[----:B------:R-:W-:Y:S01]  /*14540*/  FSEL R166, R166, -INF , !P4 ;  /* 0xff800000a6a67808 */ /* 0x000fe20006000000 */
[----:B------:R1:W-:Y:S01]  /*14550*/  STL [R1+0x3e0], R69 ;  /* 0x0003e04501007387 */ /* 0x0003e20000100800 */
[----:B------:R-:W-:-:S02]  /*14560*/  FMNMX R3, R163, R3, !PT ;  /* 0x00000003a3037209 */ /* 0x000fc40007800000 */
[----:B------:R-:W-:Y:S01]  /*14570*/  ISETP.GE.AND P0, PT, R4, UR38, PT ;  /* 0x0000002604007c0c */ /* 0x000fe2000bf06270 */
[----:B------:R-:W-:Y:S01]  /*14580*/  VIADD R4, R2, 0x21 ;  /* 0x0000002102047836 */ /* 0x000fe20000000000 */
[----:B------:R-:W-:Y:S02]  /*14590*/  LOP3.LUT R0, R0, 0xffffffef, RZ, 0xc0, !PT ;  /* 0xffffffef00007812 */ /* 0x000fe400078ec0ff */
[----:B------:R-:W-:Y:S02]  /*145a0*/  FSEL R6, R167, -INF , !P3 ;  /* 0xff800000a7067808 */ /* 0x000fe40005800000 */
[----:B------:R-:W-:Y:S01]  /*145b0*/  FMNMX R3, R166, R3, !PT ;  /* 0x00000003a6037209 */ /* 0x000fe20007800000 */
[----:B-1----:R-:W4:Y:S01]  /*145c0*/  LDL.LU R69, [R1+0x2c] ;  /* 0x00002c0001457983 */ /* 0x002f220000300800 */
[----:B------:R-:W-:Y:S02]  /*145d0*/  @P1 LOP3.LUT R0, R0, 0x10, RZ, 0xfc, !PT ;  /* 0x0000001000001812 */ /* 0x000fe400078efcff */
[----:B------:R-:W-:Y:S01]  /*145e0*/  ISETP.GE.AND P1, PT, R4, UR38, PT ;  /* 0x0000002604007c0c */ /* 0x000fe2000bf26270 */
[----:B------:R1:W-:Y:S01]  /*145f0*/  STL [R1+0x3dc], R72 ;  /* 0x0003dc4801007387 */ /* 0x0003e20000100800 */
[----:B------:R-:W-:-:S02]  /*14600*/  IADD3 R4, R2, 0x28, RZ ;  /* 0x0000002802047810 */ /* 0x000fc40007ffe0ff */
[----:B------:R-:W-:Y:S02]  /*14610*/  FSEL R170, R170, -INF , !P0 ;  /* 0xff800000aaaa7808 */ /* 0x000fe40004000000 */
[----:B------:R-:W-:Y:S02]  /*14620*/  FMNMX R3, R6, R3, !PT ;  /* 0x0000000306037209 */ /* 0x000fe40007800000 */
[----:B------:R-:W-:Y:S02]  /*14630*/  FSEL R11, R161, -INF , !P2 ;  /* 0xff800000a10b7808 */ /* 0x000fe40005000000 */
[----:B------:R-:W-:Y:S01]  /*14640*/  ISETP.GE.AND P2, PT, R4, UR38, PT ;  /* 0x0000002604007c0c */ /* 0x000fe2000bf46270 */
[----:B-1----:R-:W4:Y:S01]  /*14650*/  LDL.LU R72, [R1+0x38] ;  /* 0x0000380001487983 */ /* 0x002f220000300800 */
[----:B------:R-:W-:Y:S02]  /*14660*/  FSEL R171, R171, -INF , !P1 ;  /* 0xff800000abab7808 */ /* 0x000fe40004800000 */
[----:B------:R-:W-:Y:S01]  /*14670*/  FMNMX R3, R170, R3, !PT ;  /* 0x00000003aa037209 */ /* 0x000fe20007800000 */
[----:B------:R1:W-:Y:S01]  /*14680*/  STL [R1+0x3d8], R73 ;  /* 0x0003d84901007387 */ /* 0x0003e20000100800 */
[----:B------:R-:W-:-:S02]  /*14690*/  IADD3 R7, R2, 0x29, RZ ;  /* 0x0000002902077810 */ /* 0x000fc40007ffe0ff */
[----:B------:R-:W-:Y:S02]  /*146a0*/  IADD3 R4, R2, 0x30, RZ ;  /* 0x0000003002047810 */ /* 0x000fe40007ffe0ff */
[----:B------:R-:W-:Y:S02]  /*146b0*/  FSEL R174, R174, -INF , !P2 ;  /* 0xff800000aeae7808 */ /* 0x000fe40005000000 */
[----:B------:R-:W-:Y:S02]  /*146c0*/  FMNMX R3, R171, R3, !PT ;  /* 0x00000003ab037209 */ /* 0x000fe40007800000 */
[----:B------:R-:W-:Y:S01]  /*146d0*/  FSEL R12, R157, -INF , !P6 ;  /* 0xff8000009d0c7808 */ /* 0x000fe20007000000 */
[----:B-1----:R-:W4:Y:S01]  /*146e0*/  LDL.LU R73, [R1+0x3c] ;  /* 0x00003c0001497983 */ /* 0x002f220000300800 */
[----:B------:R-:W-:Y:S02]  /*146f0*/  FSEL R10, R165, -INF , !P3 ;  /* 0xff800000a50a7808 */ /* 0x000fe40005800000 */
[----:B------:R-:W-:Y:S01]  /*14700*/  ISETP.GE.AND P6, PT, R7, UR38, PT ;  /* 0x0000002607007c0c */ /* 0x000fe2000bfc6270 */
[----:B------:R1:W-:Y:S01]  /*14710*/  STL [R1+0x3d4], R76 ;  /* 0x0003d44c01007387 */ /* 0x0003e20000100800 */
[----:B------:R-:W-:-:S02]  /*14720*/  ISETP.GE.AND P3, PT, R4, UR38, PT ;  /* 0x0000002604007c0c */ /* 0x000fc4000bf66270 */
[----:B------:R-:W-:Y:S01]  /*14730*/  FMNMX R4, R174, R3, !PT ;  /* 0x00000003ae047209 */ /* 0x000fe20007800000 */
[----:B------:R-:W-:Y:S01]  /*14740*/  VIADD R3, R2, 0x31 ;  /* 0x0000003102037836 */ /* 0x000fe20000000000 */
[----:B------:R-:W-:Y:S02]  /*14750*/  FSEL R175, R175, -INF , !P6 ;  /* 0xff800000afaf7808 */ /* 0x000fe40007000000 */
[----:B------:R-:W-:Y:S02]  /*14760*/  FSEL R184, R164, -INF , !P4 ;  /* 0xff800000a4b87808 */ /* 0x000fe40006000000 */
[----:B------:R-:W-:Y:S01]  /*14770*/  ISETP.GE.AND P4, PT, R3, UR38, PT ;  /* 0x0000002603007c0c */ /* 0x000fe2000bf86270 */
[----:B-1----:R-:W4:Y:S01]  /*14780*/  LDL.LU R76, [R1+0x48] ;  /* 0x00004800014c7983 */ /* 0x002f220000300800 */
[----:B------:R-:W-:Y:S02]  /*14790*/  FSEL R178, R178, -INF , !P3 ;  /* 0xff800000b2b27808 */ /* 0x000fe40005800000 */
[----:B------:R-:W-:Y:S01]  /*147a0*/  FMNMX R4, R175, R4, !PT ;  /* 0x00000004af047209 */ /* 0x000fe20007800000 */
[----:B------:R1:W-:Y:S01]  /*147b0*/  STL [R1+0x3d0], R77 ;  /* 0x0003d04d01007387 */ /* 0x0003e20000100800 */
[----:B------:R-:W-:-:S02]  /*147c0*/  IADD3 R3, R2, 0x38, RZ ;  /* 0x0000003802037810 */ /* 0x000fc40007ffe0ff */
[----:B------:R-:W-:Y:S02]  /*147d0*/  FSEL R160, R160, -INF , !P5 ;  /* 0xff800000a0a07808 */ /* 0x000fe40006800000 */
[----:B------:R-:W-:Y:S02]  /*147e0*/  FSEL R179, R179, -INF , !P4 ;  /* 0xff800000b3b37808 */ /* 0x000fe40006000000 */
[----:B------:R-:W-:Y:S02]  /*147f0*/  FMNMX R4, R178, R4, !PT ;  /* 0x00000004b2047209 */ /* 0x000fe40007800000 */
[----:B------:R-:W-:Y:S01]  /*14800*/  IADD3 R5, R2, 0x39, RZ ;  /* 0x0000003902057810 */ /* 0x000fe20007ffe0ff */
[----:B-1----:R-:W4:Y:S01]  /*14810*/  LDL.LU R77, [R1+0x4c] ;  /* 0x00004c00014d7983 */ /* 0x002f220000300800 */
[----:B------:R-:W-:Y:S02]  /*14820*/  ISETP.GE.AND P5, PT, R3, UR38, PT ;  /* 0x0000002603007c0c */ /* 0x000fe4000bfa6270 */
[----:B------:R-:W-:Y:S01]  /*14830*/  FMNMX R4, R179, R4, !PT ;  /* 0x00000004b3047209 */ /* 0x000fe20007800000 */
[----:B------:R1:W-:Y:S01]  /*14840*/  STL [R1+0x3cc], R80 ;  /* 0x0003cc5001007387 */ /* 0x0003e20000100800 */
[----:B------:R-:W-:-:S02]  /*14850*/  FSEL R182, R182, -INF , !P5 ;  /* 0xff800000b6b67808 */ /* 0x000fc40006800000 */
[----:B------:R-:W-:Y:S02]  /*14860*/  ISETP.GE.AND P6, PT, R5, UR38, PT ;  /* 0x0000002605007c0c */ /* 0x000fe4000bfc6270 */
[----:B------:R-:W-:Y:S02]  /*14870*/  FMNMX R4, R182, R4, !PT ;  /* 0x00000004b6047209 */ /* 0x000fe40007800000 */
[----:B------:R-:W-:Y:S02]  /*14880*/  FSEL R183, R183, -INF , !P6 ;  /* 0xff800000b7b77808 */ /* 0x000fe40007000000 */
[----:B------:R-:W-:Y:S01]  /*14890*/  LOP3.LUT R0, R0, 0xffffffbf, RZ, 0xc0, !PT ;  /* 0xffffffbf00007812 */ /* 0x000fe200078ec0ff */
[----:B-1----:R-:W4:Y:S01]  /*148a0*/  LDL.LU R80, [R1+0x58] ;  /* 0x0000580001507983 */ /* 0x002f220000300800 */
[----:B------:R-:W-:Y:S02]  /*148b0*/  FMNMX R4, R183, R4, !PT ;  /* 0x00000004b7047209 */ /* 0x000fe40007800000 */
[----:B------:R-:W-:Y:S01]  /*148c0*/  @P0 LOP3.LUT R0, R0, 0x40, RZ, 0xfc, !PT ;  /* 0x0000004000000812 */ /* 0x000fe200078efcff */
[----:B------:R1:W-:Y:S04]  /*148d0*/  STL [R1+0x3c8], R81 ;  /* 0x0003c85101007387 */ /* 0x0003e80000100800 */
[----:B------:R-:W1:Y:S01]  /*148e0*/  SHFL.BFLY PT, R3, R4, 0x1, 0x1f ;  /* 0x0c201f0004037f89 */ /* 0x000e6200000e0000 */
[----:B------:R-:W-:-:S02]  /*148f0*/  FSEL R169, R169, -INF , !P1 ;  /* 0xff800000a9a97808 */ /* 0x000fc40004800000 */
[----:B------:R-:W-:Y:S01]  /*14900*/  FSEL R172, R172, -INF , !P2 ;  /* 0xff800000acac7808 */ /* 0x000fe20005000000 */
[----:B-1----:R-:W4:Y:S01]  /*14910*/  LDL.LU R81, [R1+0x5c] ;  /* 0x00005c0001517983 */ /* 0x002f220000300800 */
[----:B------:R-:W-:-:S03]  /*14920*/  FMNMX R4, R4, R3, !PT ;  /* 0x0000000304047209 */ /* 0x000fc60007800000 */
[----:B------:R1:W-:Y:S04]  /*14930*/  STL [R1+0x3c4], R84 ;  /* 0x0003c45401007387 */ /* 0x0003e80000100800 */
[----:B------:R-:W1:Y:S01]  /*14940*/  SHFL.BFLY PT, R3, R4, 0x2, 0x1f ;  /* 0x0c401f0004037f89 */ /* 0x000e6200000e0000 */
[----:B------:R-:W-:-:S03]  /*14950*/  LOP3.LUT P1, RZ, R0, 0x10, RZ, 0xc0, !PT ;  /* 0x0000001000ff7812 */ /* 0x000fc6000782c0ff */
[----:B-1----:R-:W4:Y:S04]  /*14960*/  LDL.LU R84, [R1+0x68] ;  /* 0x0000680001547983 */ /* 0x002f280000300800 */
[----:B------:R1:W-:Y:S04]  /*14970*/  STL [R1+0x3c0], R85 ;  /* 0x0003c05501007387 */ /* 0x0003e80000100800 */
[----:B-1----:R-:W4:Y:S01]  /*14980*/  LDL.LU R85, [R1+0x6c] ;  /* 0x00006c0001557983 */ /* 0x002f220000300800 */
[----:B------:R-:W-:-:S03]  /*14990*/  FMNMX R4, R4, R3, !PT ;  /* 0x0000000304047209 */ /* 0x000fc60007800000 */
[----:B------:R1:W-:Y:S01]  /*149a0*/  STL [R1+0x3bc], R88 ;  /* 0x0003bc5801007387 */ /* 0x0003e20000100800 */
[----:B------:R-:W-:-:S04]  /*149b0*/  FSETP.NEU.AND P0, PT, R4, -INF , PT ;  /* 0xff8000000400780b */ /* 0x000fc80003f0d000 */
[----:B------:R-:W-:Y:S02]  /*149c0*/  FSEL R5, R4, RZ, P0 ;  /* 0x000000ff04057208 */ /* 0x000fe40000000000 */
[----:B------:R-:W-:Y:S01]  /*149d0*/  LOP3.LUT P0, RZ, R0, 0x40, RZ, 0xc0, !PT ;  /* 0x0000004000ff7812 */ /* 0x000fe2000780c0ff */
[----:B-1----:R-:W4:Y:S02]  /*149e0*/  LDL.LU R88, [R1+0x78] ;  /* 0x0000780001587983 */ /* 0x002f240000300800 */
[----:B------:R-:W-:Y:S01]  /*149f0*/  FMUL R3, R5, UR4 ;  /* 0x0000000405037c20 */ /* 0x000fe20008400000 */
[----:B------:R-:W-:Y:S01]  /*14a00*/  FSEL R9, R168, -INF , !P0 ;  /* 0xff800000a8097808 */ /* 0x000fe20004000000 */
[----:B------:R1:W-:Y:S01]  /*14a10*/  STL [R1+0x3b8], R89 ;  /* 0x0003b85901007387 */ /* 0x0003e20000100800 */
[----:B------:R-:W-:Y:S01]  /*14a20*/  LOP3.LUT P0, RZ, R0, 0x20, RZ, 0xc0, !PT ;  /* 0x0000002000ff7812 */ /* 0x000fe2000780c0ff */
[----:B------:R-:W-:-:S05]  /*14a30*/  FFMA R0, R154, UR4, -R3 ;  /* 0x000000049a007c23 */ /* 0x000fca0008000803 */
[C---:B------:R-:W-:Y:S01]  /*14a40*/  FSETP.GEU.AND P2, PT, R0.reuse, -126, PT ;  /* 0xc2fc00000000780b */ /* 0x040fe20003f4e000 */
[----:B-1----:R-:W4:Y:S04]  /*14a50*/  LDL.LU R89, [R1+0x7c] ;  /* 0x00007c0001597983 */ /* 0x002f280000300800 */
[----:B------:R1:W-:Y:S08]  /*14a60*/  STL [R1+0x3b4], R92 ;  /* 0x0003b45c01007387 */ /* 0x0003f00000100800 */
[----:B------:R-:W-:-:S04]  /*14a70*/  @!P2 FMUL R0, R0, 0.5 ;  /* 0x3f0000000000a820 */ /* 0x000fc80000400000 */
[----:B------:R1:W1:Y:S02]  /*14a80*/  MUFU.EX2 R19, R0 ;  /* 0x0000000000137308 */ /* 0x0002640000000800 */
[----:B-1----:R-:W4:Y:S04]  /*14a90*/  LDL.LU R92, [R1+0x88] ;  /* 0x00008800015c7983 */ /* 0x002f280000300800 */
[----:B------:R1:W-:Y:S01]  /*14aa0*/  STL [R1+0x3b0], R93 ;  /* 0x0003b05d01007387 */ /* 0x0003e20000100800 */
[----:B------:R-:W-:-:S03]  /*14ab0*/  FFMA R0, R155, UR4, -R3 ;  /* 0x000000049b007c23 */ /* 0x000fc60008000803 */
[----:B-1----:R-:W4:Y:S01]  /*14ac0*/  LDL.LU R93, [R1+0x8c] ;  /* 0x00008c00015d7983 */ /* 0x002f220000300800 */
[----:B------:R-:W-:Y:S01]  /*14ad0*/  @!P2 FMUL R19, R19, R19 ;  /* 0x000000131313a220 */ /* 0x000fe20000400000 */
[C---:B------:R-:W-:Y:S02]  /*14ae0*/  FSETP.GEU.AND P2, PT, R0.reuse, -126, PT ;  /* 0xc2fc00000000780b */ /* 0x040fe40003f4e000 */
[----:B------:R1:W-:Y:S04]  /*14af0*/  STL [R1+0x3ac], R96 ;  /* 0x0003ac6001007387 */ /* 0x0003e80000100800 */
[----:B-1----:R-:W4:Y:S07]  /*14b00*/  LDL.LU R96, [R1+0x98] ;  /* 0x0000980001607983 */ /* 0x002f2e0000300800 */
[----:B------:R-:W-:Y:S01]  /*14b10*/  @!P2 FMUL R0, R0, 0.5 ;  /* 0x3f0000000000a820 */ /* 0x000fe20000400000 */
[----:B------:R1:W-:Y:S03]  /*14b20*/  STL [R1+0x3a8], R97 ;  /* 0x0003a86101007387 */ /* 0x0003e60000100800 */
[----:B------:R1:W2:Y:S02]  /*14b30*/  MUFU.EX2 R165, R0 ;  /* 0x0000000000a57308 */ /* 0x0002a40000000800 */
[----:B-1----:R-:W4:Y:S01]  /*14b40*/  LDL.LU R97, [R1+0x9c] ;  /* 0x00009c0001617983 */ /* 0x002f220000300800 */
[----:B------:R-:W-:-:S03]  /*14b50*/  FFMA R0, R158, UR4, -R3 ;  /* 0x000000049e007c23 */ /* 0x000fc60008000803 */
[----:B------:R1:W-:Y:S01]  /*14b60*/  STL [R1+0x3a4], R100 ;  /* 0x0003a46401007387 */ /* 0x0003e20000100800 */
[----:B--2---:R-:W-:Y:S01]  /*14b70*/  @!P2 FMUL R165, R165, R165 ;  /* 0x000000a5a5a5a220 */ /* 0x004fe20000400000 */
[C---:B------:R-:W-:Y:S02]  /*14b80*/  FSETP.GEU.AND P2, PT, R0.reuse, -126, PT ;  /* 0xc2fc00000000780b */ /* 0x040fe40003f4e000 */
[----:B-1----:R-:W2:Y:S04]  /*14b90*/  LDL.LU R100, [R1+0xa8] ;  /* 0x0000a80001647983 */ /* 0x002ea80000300800 */
[----:B------:R1:W-:Y:S07]  /*14ba0*/  STL [R1+0x3a0], R101 ;  /* 0x0003a06501007387 */ /* 0x0003ee0000100800 */
[----:B------:R-:W-:-:S04]  /*14bb0*/  @!P2 FMUL R0, R0, 0.5 ;  /* 0x3f0000000000a820 */ /* 0x000fc80000400000 */
[----:B------:R3:W3:Y:S01]  /*14bc0*/  MUFU.EX2 R18, R0 ;  /* 0x0000000000127308 */ /* 0x0006e20000000800 */
[----:B-1----:R-:W2:Y:S04]  /*14bd0*/  LDL.LU R101, [R1+0xac] ;  /* 0x0000ac0001657983 */ /* 0x002ea80000300800 */
[----:B------:R1:W-:Y:S01]  /*14be0*/  STL [R1+0x39c], R104 ;  /* 0x00039c6801007387 */ /* 0x0003e20000100800 */
[----:B---3--:R-:W-:-:S03]  /*14bf0*/  FFMA R0, R159, UR4, -R3 ;  /* 0x000000049f007c23 */ /* 0x008fc60008000803 */
[----:B-1----:R-:W3:Y:S01]  /*14c00*/  LDL.LU R104, [R1+0xb8] ;  /* 0x0000b80001687983 */ /* 0x002ee20000300800 */
[----:B------:R-:W-:Y:S01]  /*14c10*/  @!P2 FMUL R18, R18, R18 ;  /* 0x000000121212a220 */ /* 0x000fe20000400000 */
[----:B------:R-:W-:Y:S02]  /*14c20*/  FSETP.GEU.AND P2, PT, R0, -126, PT ;  /* 0xc2fc00000000780b */ /* 0x000fe40003f4e000 */
[----:B------:R1:W-:Y:S01]  /*14c30*/  STL [R1+0x398], R105 ;  /* 0x0003986901007387 */ /* 0x0003e20000100800 */
[----:B------:R-:W-:-:S03]  /*14c40*/  FADD R8, -R5, R8 ;  /* 0x0000000805087221 */ /* 0x000fc60000000100 */
[----:B-1----:R-:W3:Y:S07]  /*14c50*/  LDL.LU R105, [R1+0xbc] ;  /* 0x0000bc0001697983 */ /* 0x002eee0000300800 */
[----:B------:R-:W-:Y:S01]  /*14c60*/  @!P2 FMUL R0, R0, 0.5 ;  /* 0x3f0000000000a820 */ /* 0x000fe20000400000 */
[----:B------:R1:W-:Y:S03]  /*14c70*/  STL [R1+0x394], R108 ;  /* 0x0003946c01007387 */ /* 0x0003e60000100800 */
[----:B------:R1:W1:Y:S02]  /*14c80*/  MUFU.EX2 R167, R0 ;  /* 0x0000000000a77308 */ /* 0x0002640000000800 */
[----:B-1----:R-:W3:Y:S01]  /*14c90*/  LDL.LU R108, [R1+0xc8] ;  /* 0x0000c800016c7983 */ /* 0x002ee20000300800 */
[----:B------:R-:W-:-:S03]  /*14ca0*/  FFMA R0, R162, UR4, -R3 ;  /* 0x00000004a2007c23 */ /* 0x000fc60008000803 */
[----:B------:R1:W-:Y:S01]  /*14cb0*/  STL [R1+0x390], R109 ;  /* 0x0003906d01007387 */ /* 0x0003e20000100800 */
[----:B------:R-:W-:Y:S01]  /*14cc0*/  @!P2 FMUL R167, R167, R167 ;  /* 0x000000a7a7a7a220 */ /* 0x000fe20000400000 */
[C---:B------:R-:W-:Y:S02]  /*14cd0*/  FSETP.GEU.AND P2, PT, R0.reuse, -126, PT ;  /* 0xc2fc00000000780b */ /* 0x040fe40003f4e000 */
[----:B-1----:R-:W3:Y:S04]  /*14ce0*/  LDL.LU R109, [R1+0xcc] ;  /* 0x0000cc00016d7983 */ /* 0x002ee80000300800 */
[----:B------:R1:W-:Y:S07]  /*14cf0*/  STL [R1+0x38c], R112 ;  /* 0x00038c7001007387 */ /* 0x0003ee0000100800 */
[----:B------:R-:W-:-:S04]  /*14d00*/  @!P2 FMUL R0, R0, 0.5 ;  /* 0x3f0000000000a820 */ /* 0x000fc80000400000 */
[----:B------:R1:W1:Y:S02]  /*14d10*/  MUFU.EX2 R17, R0 ;  /* 0x0000000000117308 */ /* 0x0002640000000800 */
[----:B-1----:R-:W3:Y:S04]  /*14d20*/  LDL.LU R112, [R1+0xd8] ;  /* 0x0000d80001707983 */ /* 0x002ee80000300800 */
[----:B------:R1:W-:Y:S01]  /*14d30*/  STL [R1+0x388], R113 ;  /* 0x0003887101007387 */ /* 0x0003e20000100800 */
[----:B------:R-:W-:-:S03]  /*14d40*/  FFMA R0, R163, UR4, -R3 ;  /* 0x00000004a3007c23 */ /* 0x000fc60008000803 */
[----:B-1----:R-:W3:Y:S01]  /*14d50*/  LDL.LU R113, [R1+0xdc] ;  /* 0x0000dc0001717983 */ /* 0x002ee20000300800 */
[----:B------:R-:W-:Y:S01]  /*14d60*/  @!P2 FMUL R17, R17, R17 ;  /* 0x000000111111a220 */ /* 0x000fe20000400000 */
[C---:B------:R-:W-:Y:S02]  /*14d70*/  FSETP.GEU.AND P2, PT, R0.reuse, -126, PT ;  /* 0xc2fc00000000780b */ /* 0x040fe40003f4e000 */
[----:B------:R1:W-:Y:S04]  /*14d80*/  STL [R1+0x384], R116 ;  /* 0x0003847401007387 */ /* 0x0003e80000100800 */
        /* <DEDUP_REMOVED lines=52> */
[----:B------:R4:W2:Y:S01]  /*150d0*/  MUFU.EX2 R22, R0 ;  /* 0x0000000000167308 */ /* 0x0008a20000000800 */
[----:B-1----:R-:W3:Y:S04]  /*150e0*/  LDL.LU R141, [R1+0x14c] ;  /* 0x00014c00018d7983 */ /* 0x002ee80000300800 */
[----:B------:R1:W-:Y:S01]  /*150f0*/  STL [R1+0x34c], R144 ;  /* 0x00034c9001007387 */ /* 0x0003e20000100800 */
[----:B----4-:R-:W-:-:S03]  /*15100*/  FFMA R0, R175, UR4, -R3 ;  /* 0x00000004af007c23 */ /* 0x010fc60008000803 */
[----:B-1----:R-:W4:Y:S01]  /*15110*/  LDL.LU R144, [R1+0x158] ;  /* 0x0001580001907983 */ /* 0x002f220000300800 */
[----:B--2---:R-:W-:Y:S01]  /*15120*/  @!P2 FMUL R22, R22, R22 ;  /* 0x000000161616a220 */ /* 0x004fe20000400000 */
[C---:B------:R-:W-:Y:S02]  /*15130*/  FSETP.GEU.AND P2, PT, R0.reuse, -126, PT ;  /* 0xc2fc00000000780b */ /* 0x040fe40003f4e000 */
[----:B------:R1:W-:Y:S04]  /*15140*/  STL [R1+0x348], R145 ;  /* 0x0003489101007387 */ /* 0x0003e80000100800 */
[----:B-1----:R-:W2:Y:S07]  /*15150*/  LDL.LU R145, [R1+0x15c] ;  /* 0x00015c0001917983 */ /* 0x002eae0000300800 */
[----:B------:R-:W-:Y:S01]  /*15160*/  @!P2 FMUL R0, R0, 0.5 ;  /* 0x3f0000000000a820 */ /* 0x000fe20000400000 */
[----:B------:R1:W-:Y:S03]  /*15170*/  STL [R1+0x344], R148 ;  /* 0x0003449401007387 */ /* 0x0003e60000100800 */
[----:B------:R1:W1:Y:S02]  /*15180*/  MUFU.EX2 R159, R0 ;  /* 0x00000000009f7308 */ /* 0x0002640000000800 */
[----:B-1----:R-:W2:Y:S01]  /*15190*/  LDL.LU R148, [R1+0x168] ;  /* 0x0001680001947983 */ /* 0x002ea20000300800 */
[----:B------:R-:W-:-:S03]  /*151a0*/  FFMA R0, R178, UR4, -R3 ;  /* 0x00000004b2007c23 */ /* 0x000fc60008000803 */
[----:B------:R1:W-:Y:S01]  /*151b0*/  STL [R1+0x340], R149 ;  /* 0x0003409501007387 */ /* 0x0003e20000100800 */
[----:B------:R-:W-:Y:S01]  /*151c0*/  @!P2 FMUL R159, R159, R159 ;  /* 0x0000009f9f9fa220 */ /* 0x000fe20000400000 */
[C---:B------:R-:W-:Y:S02]  /*151d0*/  FSETP.GEU.AND P2, PT, R0.reuse, -126, PT ;  /* 0xc2fc00000000780b */ /* 0x040fe40003f4e000 */
[----:B-1----:R-:W2:Y:S04]  /*151e0*/  LDL.LU R149, [R1+0x16c] ;  /* 0x00016c0001957983 */ /* 0x002ea80000300800 */
[----:B------:R1:W-:Y:S07]  /*151f0*/  STL [R1+0x33c], R235 ;  /* 0x00033ceb01007387 */ /* 0x0003ee0000100800 */
[----:B------:R-:W-:-:S04]  /*15200*/  @!P2 FMUL R0, R0, 0.5 ;  /* 0x3f0000000000a820 */ /* 0x000fc80000400000 */
[----:B------:R1:W1:Y:S02]  /*15210*/  MUFU.EX2 R21, R0 ;  /* 0x0000000000157308 */ /* 0x0002640000000800 */
[----:B-1----:R-:W2:Y:S04]  /*15220*/  LDL.LU R235, [R1+0x178] ;  /* 0x0001780001eb7983 */ /* 0x002ea80000300800 */
[----:B------:R1:W-:Y:S01]  /*15230*/  STL [R1+0x338], R234 ;  /* 0x000338ea01007387 */ /* 0x0003e20000100800 */
[----:B------:R-:W-:-:S03]  /*15240*/  FFMA R0, R179, UR4, -R3 ;  /* 0x00000004b3007c23 */ /* 0x000fc60008000803 */
[----:B-1----:R-:W2:Y:S01]  /*15250*/  LDL.LU R234, [R1+0x17c] ;  /* 0x00017c0001ea7983 */ /* 0x002ea20000300800 */
[----:B------:R-:W-:Y:S01]  /*15260*/  @!P2 FMUL R21, R21, R21 ;  /* 0x000000151515a220 */ /* 0x000fe20000400000 */
        /* <DEDUP_REMOVED lines=16> */
[----:B------:R-:W2:Y:S01]  /*15370*/  LDL.LU R16, [R1+0x1f8] ;  /* 0x0001f80001107983 */ /* 0x000ea20000300800 */
[----:B------:R-:W-:Y:S01]  /*15380*/  FFMA R0, R183, UR4, -R3 ;  /* 0x00000004b7007c23 */ /* 0x000fe20008000803 */
[----:B------:R-:W-:-:S04]  /*15390*/  @!P2 FMUL R20, R20, R20 ;  /* 0x000000141414a220 */ /* 0x000fc80000400000 */
[C---:B------:R-:W-:Y:S01]  /*153a0*/  FSETP.GEU.AND P2, PT, R0.reuse, -126, PT ;  /* 0xc2fc00000000780b */ /* 0x040fe20003f4e000 */
[----:B------:R-:W-:Y:S01]  /*153b0*/  FADD R3, R19, R23 ;  /* 0x0000001713037221 */ /* 0x000fe20000000000 */
[----:B------:R-:W2:Y:S04]  /*153c0*/  LDL.LU R15, [R1+0x1fc] ;  /* 0x0001fc00010f7983 */ /* 0x000ea80000300800 */
[----:B------:R1:W-:Y:S07]  /*153d0*/  STL [R1+0x324], R229 ;  /* 0x000324e501007387 */ /* 0x0003ee0000100800 */
[----:B------:R-:W-:Y:S01]  /*153e0*/  @!P2 FMUL R0, R0, 0.5 ;  /* 0x3f0000000000a820 */ /* 0x000fe20000400000 */
[----:B-1----:R-:W2:Y:S03]  /*153f0*/  LDL.LU R229, [R1+0x1ec] ;  /* 0x0001ec0001e57983 */ /* 0x002ea60000300800 */
[----:B------:R1:W1:Y:S01]  /*15400*/  MUFU.EX2 R155, R0 ;  /* 0x00000000009b7308 */ /* 0x0002620000000800 */
[----:B------:R1:W-:Y:S02]  /*15410*/  STL [R1+0x320], R228 ;  /* 0x000320e401007387 */ /* 0x0003e40000100800 */
[----:B-1----:R-:W-:-:S04]  /*15420*/  FADD R0, R17, R21 ;  /* 0x0000001511007221 */ /* 0x002fc80000000000 */
[----:B------:R-:W-:Y:S01]  /*15430*/  FADD R5, R3, R0 ;  /* 0x0000000003057221 */ /* 0x000fe20000000000 */
[----:B------:R-:W-:Y:S01]  /*15440*/  FADD R3, R18, R22 ;  /* 0x0000001612037221 */ /* 0x000fe20000000000 */
[----:B------:R-:W-:Y:S01]  /*15450*/  FADD R0, R168, R20 ;  /* 0x00000014a8007221 */ /* 0x000fe20000000000 */
[----:B------:R-:W2:Y:S03]  /*15460*/  LDL.LU R228, [R1+0x4] ;  /* 0x0000040001e47983 */ /* 0x000ea60000300800 */
[----:B------:R-:W-:Y:S01]  /*15470*/  FADD R0, R3, R0 ;  /* 0x0000000003007221 */ /* 0x000fe20000000000 */
[----:B------:R-:W-:Y:S01]  /*15480*/  FADD R3, R165, R157 ;  /* 0x0000009da5037221 */ /* 0x000fe20000000000 */
[----:B------:R-:W-:Y:S01]  /*15490*/  @!P2 FMUL R155, R155, R155 ;  /* 0x0000009b9b9ba220 */ /* 0x000fe20000400000 */
[----:B------:R1:W-:Y:S01]  /*154a0*/  STL [R1+0x31c], R227 ;  /* 0x00031ce301007387 */ /* 0x0003e20000100800 */
[----:B------:R-:W-:Y:S01]  /*154b0*/  FADD R6, R5, R0 ;  /* 0x0000000005067221 */ /* 0x000fe20000000000 */
[----:B------:R-:W-:-:S04]  /*154c0*/  FADD R0, R161, R153 ;  /* 0x00000099a1007221 */ /* 0x000fc80000000000 */
[----:B------:R-:W-:Y:S01]  /*154d0*/  FADD R5, R3, R0 ;  /* 0x0000000003057221 */ /* 0x000fe20000000000 */
[----:B------:R-:W-:Y:S01]  /*154e0*/  FADD R3, R167, R159 ;  /* 0x0000009fa7037221 */ /* 0x000fe20000000000 */
[----:B------:R-:W-:Y:S01]  /*154f0*/  FADD R0, R163, R155 ;  /* 0x0000009ba3007221 */ /* 0x000fe20000000000 */
[----:B-1----:R-:W2:Y:S03]  /*15500*/  LDL.LU R227, [R1+0x10] ;  /* 0x0000100001e37983 */ /* 0x002ea60000300800 */
[----:B------:R-:W-:Y:S01]  /*15510*/  FADD R0, R3, R0 ;  /* 0x0000000003007221 */ /* 0x000fe20000000000 */
[----:B------:R1:W-:Y:S03]  /*15520*/  STL [R1+0x318], R226 ;  /* 0x000318e201007387 */ /* 0x0003e60000100800 */
[----:B------:R-:W-:-:S04]  /*15530*/  FADD R0, R5, R0 ;  /* 0x0000000005007221 */ /* 0x000fc80000000000 */
[----:B------:R-:W-:Y:S01]  /*15540*/  FADD R6, R6, R0 ;  /* 0x0000000006067221 */ /* 0x000fe20000000000 */
[----:B------:R-:W-:Y:S01]  /*15550*/  FMNMX R0, R14, R185, !PT ;  /* 0x000000b90e007209 */ /* 0x000fe20007800000 */
[----:B-1----:R-:W2:Y:S03]  /*15560*/  LDL.LU R226, [R1+0x14] ;  /* 0x0000140001e27983 */ /* 0x002ea60000300800 */
[----:B------:R-:W-:Y:S01]  /*15570*/  FMNMX R0, R13, R0, !PT ;  /* 0x000000000d007209 */ /* 0x000fe20007800000 */
[----:B------:R1:W-:Y:S03]  /*15580*/  STL [R1+0x314], R225 ;  /* 0x000314e101007387 */ /* 0x0003e60000100800 */
[----:B------:R-:W-:-:S04]  /*15590*/  FMNMX R0, R156, R0, !PT ;  /* 0x000000009c007209 */ /* 0x000fc80007800000 */
[----:B------:R-:W-:-:S04]  /*155a0*/  FMNMX R0, R12, R0, !PT ;  /* 0x000000000c007209 */ /* 0x000fc80007800000 */
[----:B------:R-:W-:Y:S01]  /*155b0*/  FMNMX R0, R160, R0, !PT ;  /* 0x00000000a0007209 */ /* 0x000fe20007800000 */
[----:B-1----:R-:W2:Y:S03]  /*155c0*/  LDL.LU R225, [R1+0x20] ;  /* 0x0000200001e17983 */ /* 0x002ea60000300800 */
[----:B------:R-:W-:Y:S01]  /*155d0*/  FMNMX R0, R11, R0, !PT ;  /* 0x000000000b007209 */ /* 0x000fe20007800000 */
[----:B------:R1:W-:Y:S03]  /*155e0*/  STL [R1+0x310], R224 ;  /* 0x000310e001007387 */ /* 0x0003e60000100800 */
[----:B------:R-:W-:-:S04]  /*155f0*/  FMNMX R0, R184, R0, !PT ;  /* 0x00000000b8007209 */ /* 0x000fc80007800000 */
[----:B------:R-:W-:Y:S01]  /*15600*/  FMNMX R0, R10, R0, !PT ;  /* 0x000000000a007209 */ /* 0x000fe20007800000 */
[----:B-1----:R-:W2:Y:S03]  /*15610*/  LDL.LU R224, [R1+0x24] ;  /* 0x0000240001e07983 */ /* 0x002ea60000300800 */
[----:B------:R-:W-:Y:S01]  /*15620*/  FMNMX R0, R9, R0, !PT ;  /* 0x0000000009007209 */ /* 0x000fe20007800000 */
[----:B------:R1:W-:Y:S01]  /*15630*/  STL [R1+0x30c], R223 ;  /* 0x00030cdf01007387 */ /* 0x0003e20000100800 */
[----:B------:R-:W-:Y:S02]  /*15640*/  ISETP.GE.AND P2, PT, R7, UR38, PT ;  /* 0x0000002607007c0c */ /* 0x000fe4000bf46270 */
[----:B------:R-:W-:Y:S01]  /*15650*/  FMNMX R0, R169, R0, !PT ;  /* 0x00000000a9007209 */ /* 0x000fe20007800000 */
[----:B-1----:R-:W2:Y:S04]  /*15660*/  LDL.LU R223, [R1+0x30] ;  /* 0x0000300001df7983 */ /* 0x002ea80000300800 */
[----:B------:R1:W-:Y:S01]  /*15670*/  STL [R1+0x308], R222 ;  /* 0x000308de01007387 */ /* 0x0003e20000100800 */
[----:B------:R-:W-:-:S02]  /*15680*/  FSEL R173, R173, -INF , !P2 ;  /* 0xff800000adad7808 */ /* 0x000fc40005000000 */
[----:B------:R-:W-:Y:S01]  /*15690*/  FMNMX R3, R172, R0, !PT ;  /* 0x00000000ac037209 */ /* 0x000fe20007800000 */
[----:B-1----:R-:W2:Y:S04]  /*156a0*/  LDL.LU R222, [R1+0x34] ;  /* 0x0000340001de7983 */ /* 0x002ea80000300800 */
[----:B------:R1:W-:Y:S01]  /*156b0*/  STL [R1+0x304], R221 ;  /* 0x000304dd01007387 */ /* 0x0003e20000100800 */
[----:B------:R-:W-:Y:S02]  /*156c0*/  FSEL R176, R176, -INF , !P3 ;  /* 0xff800000b0b07808 */ /* 0x000fe40005800000 */
[----:B------:R-:W-:Y:S01]  /*156d0*/  FMNMX R3, R173, R3, !PT ;  /* 0x00000003ad037209 */ /* 0x000fe20007800000 */
[----:B-1----:R-:W2:Y:S04]  /*156e0*/  LDL.LU R221, [R1+0x40] ;  /* 0x0000400001dd7983 */ /* 0x002ea80000300800 */
[----:B------:R1:W-:Y:S01]  /*156f0*/  STL [R1+0x300], R220 ;  /* 0x000300dc01007387 */ /* 0x0003e20000100800 */
[----:B------:R-:W-:-:S03]  /*15700*/  FSEL R177, R177, -INF , !P4 ;  /* 0xff800000b1b17808 */ /* 0x000fc60006000000 */
[----:B-1----:R-:W2:Y:S04]  /*15710*/  LDL.LU R220, [R1+0x44] ;  /* 0x0000440001dc7983 */ /* 0x002ea80000300800 */
[----:B------:R1:W-:Y:S01]  /*15720*/  STL [R1+0x2fc], R219 ;  /* 0x0002fcdb01007387 */ /* 0x0003e20000100800 */
[----:B------:R-:W-:-:S03]  /*15730*/  FMNMX R3, R176, R3, !PT ;  /* 0x00000003b0037209 */ /* 0x000fc60007800000 */
        /* <DEDUP_REMOVED lines=14> */
[----:B------:R-:W-:-:S03]  /*15820*/  FMNMX R3, R181, R3, !PT ;  /* 0x00000003b5037209 */ /* 0x000fc60007800000 */
[----:B-1----:R-:W2:Y:S04]  /*15830*/  LDL.LU R214, [R1+0x74] ;  /* 0x0000740001d67983 */ /* 0x002ea80000300800 */
[----:B------:R1:W-:Y:S04]  /*15840*/  STL [R1+0x2e4], R213 ;  /* 0x0002e4d501007387 */ /* 0x0003e80000100800 */
[----:B-1----:R-:W2:Y:S04]  /*15850*/  LDL.LU R213, [R1+0x80] ;  /* 0x0000800001d57983 */ /* 0x002ea80000300800 */
[----:B------:R1:W-:Y:S04]  /*15860*/  STL [R1+0x2e0], R212 ;  /* 0x0002e0d401007387 */ /* 0x0003e80000100800 */
[----:B-1----:R-:W2:Y:S04]  /*15870*/  LDL.LU R212, [R1+0x84] ;  /* 0x0000840001d47983 */ /* 0x002ea80000300800 */
[----:B------:R1:W-:Y:S04]  /*15880*/  STL [R1+0x2dc], R211 ;  /* 0x0002dcd301007387 */ /* 0x0003e80000100800 */
[----:B-1----:R-:W2:Y:S04]  /*15890*/  LDL.LU R211, [R1+0x90] ;  /* 0x0000900001d37983 */ /* 0x002ea80000300800 */
[----:B------:R1:W-:Y:S04]  /*158a0*/  STL [R1+0x2d8], R210 ;  /* 0x0002d8d201007387 */ /* 0x0003e80000100800 */
[----:B------:R-:W3:Y:S04]  /*158b0*/  SHFL.BFLY PT, R5, R3, 0x1, 0x1f ;  /* 0x0c201f0003057f89 */ /* 0x000ee800000e0000 */
        /* <DEDUP_REMOVED lines=19> */
[----:B------:R1:W-:Y:S01]  /*159f0*/  STL [R1+0x2b0], R200 ;  /* 0x0002b0c801007387 */ /* 0x0003e20000100800 */
[----:B---3--:R-:W-:-:S03]  /*15a00*/  FMNMX R3, R3, R5, !PT ;  /* 0x0000000503037209 */ /* 0x008fc60007800000 */
        /* <DEDUP_REMOVED lines=24> */
[----:B------:R-:W3:Y:S04]  /*15b90*/  LDL.LU R152, [R1+0x1e8] ;  /* 0x0001e80001987983 */ /* 0x000ee80000300800 */
        /* <DEDUP_REMOVED lines=9> */
[----:B------:R-:W3:Y:S01]  /*15c30*/  LDL.LU R178, [R1+0x1d4] ;  /* 0x0001d40001b27983 */ /* 0x000ee20000300800 */
[----:B------:R-:W-:-:S03]  /*15c40*/  FMUL R0, R8, UR4 ;  /* 0x0000000408007c20 */ /* 0x000fc60008400000 */
[----:B------:R-:W3:Y:S01]  /*15c50*/  LDL.LU R179, [R1+0x1d0] ;  /* 0x0001d00001b37983 */ /* 0x000ee20000300800 */
[----:B----4-:R-:W-:-:S03]  /*15c60*/  FMNMX R5, R3, R5, !PT ;  /* 0x0000000503057209 */ /* 0x010fc60007800000 */
[----:B------:R-:W4:Y:S04]  /*15c70*/  LDL.LU R182, [R1+0x1c4] ;  /* 0x0001c40001b67983 */ /* 0x000f280000300800 */
[----:B------:R-:W4:Y:S04]  /*15c80*/  LDL.LU R183, [R1+0x1c0] ;  /* 0x0001c00001b77983 */ /* 0x000f280000300800 */
[----:B------:R-:W3:Y:S04]  /*15c90*/  LDL.LU R7, [R1+0x1b8] ;  /* 0x0001b80001077983 */ /* 0x000ee80000300800 */
[----:B------:R-:W4:Y:S01]  /*15ca0*/  LDL.LU R8, [R1+0x1ac] ;  /* 0x0001ac0001087983 */ /* 0x000f220000300800 */
[----:B------:R-:W-:-:S03]  /*15cb0*/  FSETP.GEU.AND P2, PT, R0, -126, PT ;  /* 0xc2fc00000000780b */ /* 0x000fc60003f4e000 */
[----:B------:R-:W3:Y:S10]  /*15cc0*/  LDL.LU R3, [R1+0x1a8] ;  /* 0x0001a80001037983 */ /* 0x000ef40000300800 */
[----:B------:R-:W-:-:S06]  /*15cd0*/  @!P2 FMUL R0, R0, 0.5 ;  /* 0x3f0000000000a820 */ /* 0x000fcc0000400000 */
[----:B------:R-:W1:Y:S02]  /*15ce0*/  MUFU.EX2 R0, R0 ;  /* 0x0000000000007308 */ /* 0x000e640000000800 */
[----:B-1----:R-:W-:-:S04]  /*15cf0*/  @!P2 FMUL R0, R0, R0 ;  /* 0x000000000000a220 */ /* 0x002fc80000400000 */
[-C--:B------:R-:W-:Y:S01]  /*15d00*/  FMUL R60, R60, R0.reuse ;  /* 0x000000003c3c7220 */ /* 0x080fe20000400000 */
[-C--:B------:R-:W-:Y:S01]  /*15d10*/  FMUL R61, R61, R0.reuse ;  /* 0x000000003d3d7220 */ /* 0x080fe20000400000 */
[-C--:B------:R-:W-:Y:S01]  /*15d20*/  FMUL R64, R64, R0.reuse ;  /* 0x0000000040407220 */ /* 0x080fe20000400000 */
[-C--:B------:R-:W-:Y:S02]  /*15d30*/  FMUL R65, R65, R0.reuse ;  /* 0x0000000041417220 */ /* 0x080fe40000400000 */
[----:B------:R1:W-:Y:S01]  /*15d40*/  STL [R1+0x8], R60 ;  /* 0x0000083c01007387 */ /* 0x0003e20000100800 */
[-C--:B------:R-:W-:Y:S01]  /*15d50*/  FMUL R68, R68, R0.reuse ;  /* 0x0000000044447220 */ /* 0x080fe20000400000 */
[-C--:B------:R-:W-:Y:S01]  /*15d60*/  FMUL R69, R69, R0.reuse ;  /* 0x0000000045457220 */ /* 0x080fe20000400000 */
[-C--:B------:R-:W-:Y:S01]  /*15d70*/  FMUL R72, R72, R0.reuse ;  /* 0x0000000048487220 */ /* 0x080fe20000400000 */
[----:B-1----:R-:W4:Y:S04]  /*15d80*/  LDL.LU R60, [R1+0x3f4] ;  /* 0x0003f400013c7983 */ /* 0x002f280000300800 */
[----:B------:R1:W-:Y:S01]  /*15d90*/  STL [R1+0xc], R61 ;  /* 0x00000c3d01007387 */ /* 0x0003e20000100800 */
[-C--:B------:R-:W-:Y:S01]  /*15da0*/  FMUL R73, R73, R0.reuse ;  /* 0x0000000049497220 */ /* 0x080fe20000400000 */
[----:B------:R-:W-:-:S02]  /*15db0*/  FMUL R76, R76, R0 ;  /* 0x000000004c4c7220 */ /* 0x000fc40000400000 */
[----:B-1----:R-:W4:Y:S04]  /*15dc0*/  LDL.LU R61, [R1+0x3f0] ;  /* 0x0003f000013d7983 */ /* 0x002f280000300800 */
[----:B------:R1:W-:Y:S01]  /*15dd0*/  STL [R1+0x18], R64 ;  /* 0x0000184001007387 */ /* 0x0003e20000100800 */
[----:B------:R-:W-:-:S03]  /*15de0*/  FMUL R77, R77, R0 ;  /* 0x000000004d4d7220 */ /* 0x000fc60000400000 */
        /* <DEDUP_REMOVED lines=101> */
[----:B--2---:R-:W-:-:S03]  /*16440*/  FMUL R145, R145, R0 ;  /* 0x0000000091917220 */ /* 0x004fc60000400000 */
        /* <DEDUP_REMOVED lines=29> */
[-C--:B----4-:R-:W-:Y:S01]  /*16620*/  FMUL R8, R8, R0.reuse ;  /* 0x0000000008087220 */ /* 0x090fe20000400000 */
[-C--:B------:R-:W-:Y:S02]  /*16630*/  FMUL R7, R7, R0.reuse ;  /* 0x0000000007077220 */ /* 0x080fe40000400000 */
[----:B-1----:R1:W5:Y:S04]  /*16640*/  LDL.LU R235, [R1+0x33c] ;  /* 0x00033c0001eb7983 */ /* 0x0023680000300800 */
[----:B------:R4:W-:Y:S01]  /*16650*/  STL [R1+0x17c], R234 ;  /* 0x00017cea01007387 */ /* 0x0009e20000100800 */
[-C--:B------:R-:W-:Y:S01]  /*16660*/  FMUL R166, R166, R0.reuse ;  /* 0x00000000a6a67220 */ /* 0x080fe20000400000 */
[----:B------:R-:W-:-:S02]  /*16670*/  FMUL R162, R162, R0 ;  /* 0x00000000a2a27220 */ /* 0x000fc40000400000 */
[----:B----4-:R1:W5:Y:S04]  /*16680*/  LDL.LU R234, [R1+0x338] ;  /* 0x0003380001ea7983 */ /* 0x0103680000300800 */
[----:B------:R4:W-:Y:S01]  /*16690*/  STL [R1+0x188], R233 ;  /* 0x000188e901007387 */ /* 0x0009e20000100800 */
[-C--:B------:R-:W-:Y:S01]  /*166a0*/  FMUL R158, R158, R0.reuse ;  /* 0x000000009e9e7220 */ /* 0x080fe20000400000 */
[-C--:B------:R-:W-:Y:S02]  /*166b0*/  FMUL R154, R154, R0.reuse ;  /* 0x000000009a9a7220 */ /* 0x080fe40000400000 */
[----:B----4-:R1:W5:Y:S04]  /*166c0*/  LDL.LU R233, [R1+0x334] ;  /* 0x0003340001e97983 */ /* 0x0103680000300800 */
[----:B------:R4:W-:Y:S01]  /*166d0*/  STL [R1+0x18c], R232 ;  /* 0x00018ce801007387 */ /* 0x0009e20000100800 */
[-C--:B------:R-:W-:Y:S01]  /*166e0*/  FMUL R164, R164, R0.reuse ;  /* 0x00000000a4a47220 */ /* 0x080fe20000400000 */
[----:B------:R-:W-:-:S02]  /*166f0*/  FMUL R152, R152, R0 ;  /* 0x0000000098987220 */ /* 0x000fc40000400000 */
[----:B----4-:R1:W5:Y:S04]  /*16700*/  LDL.LU R232, [R1+0x330] ;  /* 0x0003300001e87983 */ /* 0x0103680000300800 */
[----:B------:R4:W-:Y:S01]  /*16710*/  STL [R1+0x198], R231 ;  /* 0x000198e701007387 */ /* 0x0009e20000100800 */
[----:B------:R-:W-:-:S03]  /*16720*/  FSETP.NEU.AND P2, PT, R5, -INF , PT ;  /* 0xff8000000500780b */ /* 0x000fc60003f4d000 */
[----:B----4-:R1:W5:Y:S04]  /*16730*/  LDL.LU R231, [R1+0x32c] ;  /* 0x00032c0001e77983 */ /* 0x0103680000300800 */
[----:B------:R4:W-:Y:S04]  /*16740*/  STL [R1+0x19c], R230 ;  /* 0x00019ce601007387 */ /* 0x0009e80000100800 */
[----:B----4-:R1:W5:Y:S04]  /*16750*/  LDL.LU R230, [R1+0x328] ;  /* 0x0003280001e67983 */ /* 0x0103680000300800 */
        /* <DEDUP_REMOVED lines=15> */
[----:B----4-:R-:W-:Y:S01]  /*16850*/  FSEL R152, R5, RZ, P2 ;  /* 0x000000ff05987208 */ /* 0x010fe20001000000 */
        /* <DEDUP_REMOVED lines=65> */
[--C-:B------:R-:W-:Y:S01]  /*16c70*/  FFMA R7, R13, UR4, -R0.reuse ;  /* 0x000000040d077c23 */ /* 0x100fe20008000800 */
[----:B------:R4:W-:Y:S04]  /*16c80*/  STL [R1+0x1ec], R229 ;  /* 0x0001ece501007387 */ /* 0x0009e80000100800 */
[----:B------:R-:W-:Y:S01]  /*16c90*/  FSETP.GEU.AND P2, PT, R7, -126, PT ;  /* 0xc2fc00000700780b */ /* 0x000fe20003f4e000 */
[----:B------:R-:W-:Y:S01]  /*16ca0*/  FFMA R8, R12, UR4, -R0 ;  /* 0x000000040c087c23 */ /* 0x000fe20008000800 */
[----:B----4-:R-:W4:Y:S05]  /*16cb0*/  LDL.LU R229, [R1] ;  /* 0x0000000001e57983 */ /* 0x010f2a0000300800 */
[----:B------:R-:W-:Y:S01]  /*16cc0*/  @!P6 FMUL R3, R3, 0.5 ;  /* 0x3f0000000303e820 */ /* 0x000fe20000400000 */
[----:B------:R1:W-:Y:S01]  /*16cd0*/  STL [R1+0x1f8], R16 ;  /* 0x0001f81001007387 */ /* 0x0003e20000100800 */
[----:B------:R-:W-:-:S02]  /*16ce0*/  FSETP.GEU.AND P4, PT, R8, -126, PT ;  /* 0xc2fc00000800780b */ /* 0x000fc40003f8e000 */
[----:B-1----:R1:W1:Y:S02]  /*16cf0*/  MUFU.EX2 R16, R3 ;  /* 0x0000000300107308 */ /* 0x0022640000000800 */
[----:B------:R-:W-:Y:S01]  /*16d00*/  @!P2 FMUL R7, R7, 0.5 ;  /* 0x3f0000000707a820 */ /* 0x000fe20000400000 */
[--C-:B------:R-:W-:Y:S01]  /*16d10*/  FFMA R6, R156, UR4, -R0.reuse ;  /* 0x000000049c067c23 */ /* 0x100fe20008000800 */
[----:B-1----:R-:W-:-:S04]  /*16d20*/  FFMA R3, R160, UR4, -R0 ;  /* 0x00000004a0037c23 */ /* 0x002fc80008000800 */
[----:B------:R1:W1:Y:S01]  /*16d30*/  MUFU.EX2 R164, R7 ;  /* 0x0000000700a47308 */ /* 0x0002620000000800 */
[----:B------:R-:W-:Y:S01]  /*16d40*/  FSETP.GEU.AND P5, PT, R3, -126, PT ;  /* 0xc2fc00000300780b */ /* 0x000fe20003fae000 */
[--C-:B-1----:R-:W-:Y:S01]  /*16d50*/  FFMA R7, R11, UR4, -R0.reuse ;  /* 0x000000040b077c23 */ /* 0x102fe20008000800 */
[----:B------:R-:W-:Y:S01]  /*16d60*/  @!P6 FMUL R16, R16, R16 ;  /* 0x000000101010e220 */ /* 0x000fe20000400000 */
[----:B------:R-:W-:Y:S01]  /*16d70*/  FSETP.GEU.AND P3, PT, R6, -126, PT ;  /* 0xc2fc00000600780b */ /* 0x000fe20003f6e000 */
[----:B------:R-:W-:Y:S02]  /*16d80*/  @!P4 FMUL R8, R8, 0.5 ;  /* 0x3f0000000808c820 */ /* 0x000fe40000400000 */
[----:B------:R-:W-:Y:S02]  /*16d90*/  FSETP.GEU.AND P6, PT, R7, -126, PT ;  /* 0xc2fc00000700780b */ /* 0x000fe40003fce000 */
[----:B------:R1:W-:Y:S05]  /*16da0*/  MUFU.EX2 R166, R8 ;  /* 0x0000000800a67308 */ /* 0x0003ea0000000800 */
[----:B------:R-:W-:Y:S01]  /*16db0*/  @!P5 FMUL R3, R3, 0.5 ;  /* 0x3f0000000303d820 */ /* 0x000fe20000400000 */
[----:B------:R-:W-:Y:S01]  /*16dc0*/  @!P2 FMUL R164, R164, R164 ;  /* 0x000000a4a4a4a220 */ /* 0x000fe20000400000 */
[----:B-1----:R-:W-:-:S02]  /*16dd0*/  FFMA R8, R10, UR4, -R0 ;  /* 0x000000040a087c23 */ /* 0x002fc40008000800 */
[----:B------:R-:W1:Y:S01]  /*16de0*/  MUFU.EX2 R13, R3 ;  /* 0x00000003000d7308 */ /* 0x000e620000000800 */
[----:B------:R-:W-:Y:S01]  /*16df0*/  @!P3 FMUL R6, R6, 0.5 ;  /* 0x3f0000000606b820 */ /* 0x000fe20000400000 */
[----:B------:R-:W-:Y:S01]  /*16e00*/  @!P6 FMUL R7, R7, 0.5 ;  /* 0x3f0000000707e820 */ /* 0x000fe20000400000 */
[C---:B------:R-:W-:Y:S01]  /*16e10*/  FSETP.GEU.AND P2, PT, R8.reuse, -126, PT ;  /* 0xc2fc00000800780b */ /* 0x040fe20003f4e000 */
[----:B------:R1:W-:Y:S04]  /*16e20*/  STL [R1+0x1fc], R15 ;  /* 0x0001fc0f01007387 */ /* 0x0003e80000100800 */
[----:B------:R1:W2:Y:S08]  /*16e30*/  MUFU.EX2 R160, R7 ;  /* 0x0000000700a07308 */ /* 0x0002b00000000800 */
[----:B-1----:R1:W3:Y:S01]  /*16e40*/  MUFU.EX2 R15, R6 ;  /* 0x00000006000f7308 */ /* 0x0022e20000000800 */
[----:B------:R-:W-:Y:S01]  /*16e50*/  @!P2 FMUL R8, R8, 0.5 ;  /* 0x3f0000000808a820 */ /* 0x000fe20000400000 */
[--C-:B------:R-:W-:Y:S01]  /*16e60*/  FFMA R7, R173, UR4, -R0.reuse ;  /* 0x00000004ad077c23 */ /* 0x100fe20008000800 */
[--C-:B------:R-:W-:Y:S01]  /*16e70*/  FFMA R3, R169, UR4, -R0.reuse ;  /* 0x00000004a9037c23 */ /* 0x100fe20008000800 */
[----:B------:R-:W-:Y:S01]  /*16e80*/  @!P5 FMUL R13, R13, R13 ;  /* 0x0000000d0d0dd220 */ /* 0x000fe20000400000 */
[----:B------:R-:W-:Y:S01]  /*16e90*/  @!P4 FMUL R166, R166, R166 ;  /* 0x000000a6a6a6c220 */ /* 0x000fe20000400000 */
[----:B------:R-:W-:Y:S01]  /*16ea0*/  FADD R152, -R152, R185 ;  /* 0x000000b998987221 */ /* 0x000fe20000000100 */
[----:B------:R-:W-:Y:S01]  /*16eb0*/  FSETP.GEU.AND P5, PT, R7, -126, PT ;  /* 0xc2fc00000700780b */ /* 0x000fe20003fae000 */
[----:B------:R3:W3:Y:S01]  /*16ec0*/  MUFU.EX2 R10, R8 ;  /* 0x00000008000a7308 */ /* 0x0006e20000000800 */
[--C-:B-1----:R-:W-:Y:S01]  /*16ed0*/  FFMA R6, R9, UR4, -R0.reuse ;  /* 0x0000000409067c23 */ /* 0x102fe20008000800 */
[----:B------:R-:W-:Y:S01]  /*16ee0*/  FSETP.GEU.AND P4, PT, R3, -126, PT ;  /* 0xc2fc00000300780b */ /* 0x000fe20003f8e000 */
[----:B--2---:R-:W-:Y:S01]  /*16ef0*/  @!P6 FMUL R160, R160, R160 ;  /* 0x000000a0a0a0e220 */ /* 0x004fe20000400000 */
[----:B------:R-:W2:Y:S01]  /*16f00*/  LDL.LU R169, [R1+0x1b4] ;  /* 0x0001b40001a97983 */ /* 0x000ea20000300800 */
[----:B---3--:R-:W-:Y:S01]  /*16f10*/  FFMA R8, R177, UR4, -R0 ;  /* 0x00000004b1087c23 */ /* 0x008fe20008000800 */
[----:B------:R-:W-:Y:S01]  /*16f20*/  @!P3 FMUL R15, R15, R15 ;  /* 0x0000000f0f0fb220 */ /* 0x000fe20000400000 */
[----:B------:R-:W-:-:S05]  /*16f30*/  FSETP.GEU.AND P3, PT, R6, -126, PT ;  /* 0xc2fc00000600780b */ /* 0x000fca0003f6e000 */
[----:B------:R-:W-:Y:S01]  /*16f40*/  @!P5 FMUL R7, R7, 0.5 ;  /* 0x3f0000000707d820 */ /* 0x000fe20000400000 */
[----:B------:R-:W-:Y:S01]  /*16f50*/  @!P2 FMUL R10, R10, R10 ;  /* 0x0000000a0a0aa220 */ /* 0x000fe20000400000 */
[----:B------:R-:W-:Y:S01]  /*16f60*/  FSETP.GEU.AND P6, PT, R8, -126, PT ;  /* 0xc2fc00000800780b */ /* 0x000fe20003fce000 */
[----:B------:R-:W-:Y:S01]  /*16f70*/  @!P4 FMUL R3, R3, 0.5 ;  /* 0x3f0000000303c820 */ /* 0x000fe20000400000 */
[----:B------:R-:W1:Y:S01]  /*16f80*/  MUFU.EX2 R11, R7 ;  /* 0x00000007000b7308 */ /* 0x000e620000000800 */
[--C-:B------:R-:W-:Y:S01]  /*16f90*/  FFMA R9, R184, UR4, -R0.reuse ;  /* 0x00000004b8097c23 */ /* 0x100fe20008000800 */
[----:B------:R-:W3:Y:S02]  /*16fa0*/  LDL.LU R173, [R1+0x1b0] ;  /* 0x0001b00001ad7983 */ /* 0x000ee40000300800 */
[----:B------:R-:W-:Y:S02]  /*16fb0*/  @!P3 FMUL R6, R6, 0.5 ;  /* 0x3f0000000606b820 */ /* 0x000fe40000400000 */
[----:B------:R-:W2:Y:S02]  /*16fc0*/  LDL.LU R177, [R1+0x1a4] ;  /* 0x0001a40001b17983 */ /* 0x000ea40000300800 */
[----:B------:R1:W1:Y:S03]  /*16fd0*/  MUFU.EX2 R156, R3 ;  /* 0x00000003009c7308 */ /* 0x0002660000000800 */
[----:B------:R-:W-:Y:S01]  /*16fe0*/  @!P6 FMUL R8, R8, 0.5 ;  /* 0x3f0000000808e820 */ /* 0x000fe20000400000 */
[----:B-1----:R-:W-:-:S04]  /*16ff0*/  FFMA R3, R181, UR4, -R0 ;  /* 0x00000004b5037c23 */ /* 0x002fc80008000800 */
[----:B------:R1:W1:Y:S01]  /*17000*/  MUFU.EX2 R12, R6 ;  /* 0x00000006000c7308 */ /* 0x0002620000000800 */
[----:B------:R-:W-:Y:S01]  /*17010*/  @!P5 FMUL R11, R11, R11 ;  /* 0x0000000b0b0bd220 */ /* 0x000fe20000400000 */
[----:B------:R-:W-:Y:S01]  /*17020*/  FFMA R7, R172, UR4, -R0 ;  /* 0x00000004ac077c23 */ /* 0x000fe20008000800 */
[----:B------:R-:W3:Y:S01]  /*17030*/  LDL.LU R181, [R1+0x1a0] ;  /* 0x0001a00001b57983 */ /* 0x000ee20000300800 */
[----:B------:R-:W-:Y:S01]  /*17040*/  FSETP.GEU.AND P2, PT, R3, -126, PT ;  /* 0xc2fc00000300780b */ /* 0x000fe20003f4e000 */
[----:B------:R-:W-:-:S03]  /*17050*/  @!P4 FMUL R156, R156, R156 ;  /* 0x0000009c9c9cc220 */ /* 0x000fc60000400000 */
[----:B------:R1:W1:Y:S02]  /*17060*/  MUFU.EX2 R14, R8 ;  /* 0x00000008000e7308 */ /* 0x0002640000000800 */
[----:B-1----:R-:W-:Y:S01]  /*17070*/  FFMA R6, R180, UR4, -R0 ;  /* 0x00000004b4067c23 */ /* 0x002fe20008000800 */
[----:B------:R-:W2:Y:S01]  /*17080*/  LDL.LU R184, [R1+0x194] ;  /* 0x0001940001b87983 */ /* 0x000ea20000300800 */
[----:B------:R-:W-:-:S03]  /*17090*/  FSETP.GEU.AND P4, PT, R7, -126, PT ;  /* 0xc2fc00000700780b */ /* 0x000fc60003f8e000 */
[----:B------:R-:W3:Y:S01]  /*170a0*/  LDL.LU R172, [R1+0x190] ;  /* 0x0001900001ac7983 */ /* 0x000ee20000300800 */
[----:B------:R-:W-:Y:S01]  /*170b0*/  FFMA R8, R176, UR4, -R0 ;  /* 0x00000004b0087c23 */ /* 0x000fe20008000800 */
[----:B------:R-:W-:Y:S01]  /*170c0*/  @!P2 FMUL R3, R3, 0.5 ;  /* 0x3f0000000303a820 */ /* 0x000fe20000400000 */
[----:B------:R-:W-:Y:S01]  /*170d0*/  @!P3 FMUL R12, R12, R12 ;  /* 0x0000000c0c0cb220 */ /* 0x000fe20000400000 */
[----:B------:R-:W2:Y:S02]  /*170e0*/  LDL.LU R185, [R1+0x184] ;  /* 0x0001840001b97983 */ /* 0x000ea40000300800 */
[----:B------:R-:W-:Y:S02]  /*170f0*/  FSETP.GEU.AND P5, PT, R8, -126, PT ;  /* 0xc2fc00000800780b */ /* 0x000fe40003fae000 */
[----:B------:R-:W-:Y:S01]  /*17100*/  FSETP.GEU.AND P3, PT, R9, -126, PT ;  /* 0xc2fc00000900780b */ /* 0x000fe20003f6e000 */
[----:B------:R-:W-:Y:S01]  /*17110*/  @!P6 FMUL R14, R14, R14 ;  /* 0x0000000e0e0ee220 */ /* 0x000fe20000400000 */
[----:B------:R-:W-:Y:S01]  /*17120*/  FSETP.GEU.AND P6, PT, R6, -126, PT ;  /* 0xc2fc00000600780b */ /* 0x000fe20003fce000 */
[----:B------:R-:W1:Y:S01]  /*17130*/  MUFU.EX2 R3, R3 ;  /* 0x0000000300037308 */ /* 0x000e620000000800 */
[----:B------:R-:W-:Y:S01]  /*17140*/  FMUL R0, R152, UR4 ;  /* 0x0000000498007c20 */ /* 0x000fe20008400000 */
[----:B------:R-:W-:Y:S01]  /*17150*/  @!P4 FMUL R7, R7, 0.5 ;  /* 0x3f0000000707c820 */ /* 0x000fe20000400000 */
[----:B------:R-:W3:Y:S01]  /*17160*/  LDL.LU R176, [R1+0x180] ;  /* 0x0001800001b07983 */ /* 0x000ee20000300800 */
[----:B------:R-:W-:-:S03]  /*17170*/  F2FP.BF16.F32.PACK_AB R165, R165, R19 ;  /* 0x00000013a5a5723e */ /* 0x000fc600000010ff */
[----:B------:R-:W2:Y:S01]  /*17180*/  LDL.LU R180, [R1+0x174] ;  /* 0x0001740001b47983 */ /* 0x000ea20000300800 */
[----:B------:R-:W-:Y:S02]  /*17190*/  @!P5 FMUL R8, R8, 0.5 ;  /* 0x3f0000000808d820 */ /* 0x000fe40000400000 */
[----:B------:R-:W-:Y:S02]  /*171a0*/  @!P3 FMUL R9, R9, 0.5 ;  /* 0x3f0000000909b820 */ /* 0x000fe40000400000 */
[----:B------:R1:W1:Y:S01]  /*171b0*/  MUFU.EX2 R152, R8 ;  /* 0x0000000800987308 */ /* 0x0002620000000800 */
[----:B------:R-:W-:Y:S01]  /*171c0*/  @!P6 FMUL R6, R6, 0.5 ;  /* 0x3f0000000606e820 */ /* 0x000fe20000400000 */
[----:B-1----:R-:W-:-:S06]  /*171d0*/  @!P2 FMUL R3, R3, R3 ;  /* 0x000000030303a220 */ /* 0x002fcc0000400000 */
[----:B------:R-:W1:Y:S01]  /*171e0*/  MUFU.EX2 R162, R9 ;  /* 0x0000000900a27308 */ /* 0x000e620000000800 */
[----:B------:R-:W-:-:S07]  /*171f0*/  FADD R8, R164, R156 ;  /* 0x0000009ca4087221 */ /* 0x000fce0000000000 */
[----:B------:R1:W1:Y:S08]  /*17200*/  MUFU.EX2 R158, R7 ;  /* 0x00000007009e7308 */ /* 0x0002700000000800 */
[----:B------:R1:W1:Y:S02]  /*17210*/  MUFU.EX2 R154, R6 ;  /* 0x00000006009a7308 */ /* 0x0002640000000800 */
[----:B-1----:R-:W-:-:S04]  /*17220*/  FADD R7, R160, R14 ;  /* 0x0000000ea0077221 */ /* 0x002fc80000000000 */
[----:B------:R-:W-:Y:S01]  /*17230*/  FADD R8, R8, R7 ;  /* 0x0000000708087221 */ /* 0x000fe20000000000 */
[----:B------:R-:W-:Y:S01]  /*17240*/  FADD R7, R166, R11 ;  /* 0x0000000ba6077221 */ /* 0x000fe20000000000 */
[----:B------:R-:W-:Y:S01]  /*17250*/  FADD R6, R10, R3 ;  /* 0x000000030a067221 */ /* 0x000fe20000000000 */
[----:B------:R-:W-:-:S03]  /*17260*/  @!P5 FMUL R152, R152, R152 ;  /* 0x000000989898d220 */ /* 0x000fc60000400000 */
[----:B------:R-:W-:Y:S01]  /*17270*/  FADD R6, R7, R6 ;  /* 0x0000000607067221 */ /* 0x000fe20000000000 */
[----:B------:R-:W-:Y:S01]  /*17280*/  FADD R7, R16, R12 ;  /* 0x0000000c10077221 */ /* 0x000fe20000000000 */
[----:B------:R-:W-:Y:S02]  /*17290*/  @!P3 FMUL R162, R162, R162 ;  /* 0x000000a2a2a2b220 */ /* 0x000fe40000400000 */
[----:B------:R-:W-:Y:S01]  /*172a0*/  FADD R9, R8, R6 ;  /* 0x0000000608097221 */ /* 0x000fe20000000000 */
[----:B------:R-:W-:Y:S01]  /*172b0*/  FADD R6, R13, R152 ;  /* 0x000000980d067221 */ /* 0x000fe20000000000 */
[----:B------:R-:W-:Y:S01]  /*172c0*/  @!P4 FMUL R158, R158, R158 ;  /* 0x0000009e9e9ec220 */ /* 0x000fe20000400000 */
[----:B------:R-:W-:Y:S02]  /*172d0*/  @!P6 FMUL R154, R154, R154 ;  /* 0x0000009a9a9ae220 */ /* 0x000fe40000400000 */
[----:B------:R-:W-:Y:S01]  /*172e0*/  FADD R8, R7, R6 ;  /* 0x0000000607087221 */ /* 0x000fe20000000000 */
[----:B------:R-:W-:Y:S01]  /*172f0*/  FADD R7, R15, R158 ;  /* 0x0000009e0f077221 */ /* 0x000fe20000000000 */
[----:B------:R-:W-:-:S04]  /*17300*/  FADD R6, R162, R154 ;  /* 0x0000009aa2067221 */ /* 0x000fc80000000000 */
[----:B------:R-:W-:Y:S02]  /*17310*/  FADD R6, R7, R6 ;  /* 0x0000000607067221 */ /* 0x000fe40000000000 */
[----:B------:R-:W3:Y:S02]  /*17320*/  LDL.LU R7, [R1+0x170] ;  /* 0x0001700001077983 */ /* 0x000ee40000300800 */
[----:B------:R-:W-:Y:S02]  /*17330*/  FADD R6, R8, R6 ;  /* 0x0000000608067221 */ /* 0x000fe40000000000 */
[----:B------:R-:W2:Y:S02]  /*17340*/  LDL.LU R8, [R1+0x164] ;  /* 0x0001640001087983 */ /* 0x000ea40000300800 */
[----:B------:R-:W-:Y:S01]  /*17350*/  FADD R6, R6, R9 ;  /* 0x0000000906067221 */ /* 0x000fe20000000000 */
[----:B------:R-:W-:Y:S01]  /*17360*/  F2FP.BF16.F32.PACK_AB R167, R167, R18 ;  /* 0x00000012a7a7723e */ /* 0x000fe200000010ff */
[----:B------:R-:W3:Y:S01]  /*17370*/  LDL.LU R9, [R1+0x160] ;  /* 0x0001600001097983 */ /* 0x000ee20000300800 */
[----:B------:R-:W-:-:S03]  /*17380*/  F2FP.BF16.F32.PACK_AB R161, R161, R17 ;  /* 0x00000011a1a1723e */ /* 0x000fc600000010ff */
[----:B------:R-:W2:Y:S04]  /*17390*/  LDL.LU R19, [R1+0x154] ;  /* 0x0001540001137983 */ /* 0x000ea80000300800 */
[----:B------:R-:W3:Y:S04]  /*173a0*/  LDL.LU R18, [R1+0x150] ;  /* 0x0001500001127983 */ /* 0x000ee80000300800 */
[----:B------:R-:W2:Y:S01]  /*173b0*/  LDL.LU R17, [R1+0x144] ;  /* 0x0001440001117983 */ /* 0x000ea20000300800 */
[----:B------:R-:W-:-:S13]  /*173c0*/  FSETP.GEU.AND P2, PT, R0, -126, PT ;  /* 0xc2fc00000000780b */ /* 0x000fda0003f4e000 */
[----:B------:R-:W-:-:S06]  /*173d0*/  @!P2 FMUL R0, R0, 0.5 ;  /* 0x3f0000000000a820 */ /* 0x000fcc0000400000 */
[----:B------:R-:W1:Y:S02]  /*173e0*/  MUFU.EX2 R0, R0 ;  /* 0x0000000000007308 */ /* 0x000e640000000800 */
[----:B-1----:R-:W-:-:S04]  /*173f0*/  @!P2 FMUL R0, R0, R0 ;  /* 0x000000000000a220 */ /* 0x002fc80000400000 */
        /* <DEDUP_REMOVED lines=11> */
[----:B----4-:R-:W-:-:S05]  /*174b0*/  FMUL R229, R229, R0 ;  /* 0x00000000e5e57220 */ /* 0x010fca0000400000 */
[----:B------:R1:W-:Y:S04]  /*174c0*/  STL [R1], R229 ;  /* 0x000000e501007387 */ /* 0x0003e80000100800 */
[----:B-1----:R1:W5:Y:S04]  /*174d0*/  LDL.LU R229, [R1+0x324] ;  /* 0x0003240001e57983 */ /* 0x0023680000300800 */
[----:B------:R4:W-:Y:S04]  /*174e0*/  STL [R1+0x4], R228 ;  /* 0x000004e401007387 */ /* 0x0009e80000100800 */
[----:B----4-:R1:W5:Y:S04]  /*174f0*/  LDL.LU R228, [R1+0x320] ;  /* 0x0003200001e47983 */ /* 0x0103680000300800 */
[----:B------:R4:W-:Y:S04]  /*17500*/  STL [R1+0x10], R227 ;  /* 0x000010e301007387 */ /* 0x0009e80000100800 */
[----:B----4-:R1:W5:Y:S04]  /*17510*/  LDL.LU R227, [R1+0x31c] ;  /* 0x00031c0001e37983 */ /* 0x0103680000300800 */
[----:B------:R4:W-:Y:S04]  /*17520*/  STL [R1+0x14], R226 ;  /* 0x000014e201007387 */ /* 0x0009e80000100800 */
[----:B----4-:R1:W5:Y:S04]  /*17530*/  LDL.LU R226, [R1+0x318] ;  /* 0x0003180001e27983 */ /* 0x0103680000300800 */
[----:B------:R4:W-:Y:S04]  /*17540*/  STL [R1+0x20], R225 ;  /* 0x000020e101007387 */ /* 0x0009e80000100800 */
[----:B----4-:R1:W5:Y:S04]  /*17550*/  LDL.LU R225, [R1+0x314] ;  /* 0x0003140001e17983 */ /* 0x0103680000300800 */
[----:B------:R4:W-:Y:S01]  /*17560*/  STL [R1+0x24], R224 ;  /* 0x000024e001007387 */ /* 0x0009e20000100800 */
[----:B------:R-:W-:-:S03]  /*17570*/  FMUL R217, R217, R0 ;  /* 0x00000000d9d97220 */ /* 0x000fc60000400000 */
        /* <DEDUP_REMOVED lines=86> */
[----:B--2---:R-:W-:-:S03]  /*17ae0*/  FMUL R17, R17, R0 ;  /* 0x0000000011117220 */ /* 0x004fc60000400000 */
[----:B----4-:R1:W5:Y:S04]  /*17af0*/  LDL.LU R195, [R1+0x29c] ;  /* 0x00029c0001c37983 */ /* 0x0103680000300800 */
[----:B------:R2:W-:Y:S01]  /*17b00*/  STL [R1+0x114], R194 ;  /* 0x000114c201007387 */ /* 0x0005e20000100800 */
[-C--:B---3--:R-:W-:Y:S01]  /*17b10*/  FMUL R18, R18, R0.reuse ;  /* 0x0000000012127220 */ /* 0x088fe20000400000 */
        /* <DEDUP_REMOVED lines=22> */
[----:B------:R1:W-:Y:S04]  /*17c80*/  STL [R1+0x144], R17 ;  /* 0x0001441101007387 */ /* 0x0003e80000100800 */
[----:B------:R1:W-:Y:S04]  /*17c90*/  STL [R1+0x150], R18 ;  /* 0x0001501201007387 */ /* 0x0003e80000100800 */
[----:B------:R1:W-:Y:S04]  /*17ca0*/  STL [R1+0x154], R19 ;  /* 0x0001541301007387 */ /* 0x0003e80000100800 */
[----:B------:R1:W-:Y:S04]  /*17cb0*/  STL [R1+0x160], R9 ;  /* 0x0001600901007387 */ /* 0x0003e80000100800 */
[----:B------:R1:W-:Y:S01]  /*17cc0*/  STL [R1+0x164], R8 ;  /* 0x0001640801007387 */ /* 0x0003e20000100800 */
[----:B------:R-:W-:-:S03]  /*17cd0*/  FMUL R173, R173, R0 ;  /* 0x00000000adad7220 */ /* 0x000fc60000400000 */
        /* <DEDUP_REMOVED lines=27> */
[----:B------:R-:W-:Y:S01]  /*17e90*/  ULEA UR7, UR5, UR37, 0x3 ;  /* 0x0000002505077291 */ /* 0x000fe2000f8e183f */
[----:B------:R-:W-:Y:S01]  /*17ea0*/  FFMA R189, R0, R189, R6 ;  /* 0x000000bd00bd7223 */ /* 0x000fe20000000006 */
[----:B------:R-:W-:Y:S01]  /*17eb0*/  SHF.L.U32 R6, R187, 0x1f, RZ ;  /* 0x0000001fbb067819 */ /* 0x000fe200000006ff */
[-C--:B------:R-:W-:Y:S01]  /*17ec0*/  FMUL R24, R24, R0.reuse ;  /* 0x0000000018187220 */ /* 0x080fe20000400000 */
[-C--:B------:R-:W-:Y:S01]  /*17ed0*/  FMUL R25, R25, R0.reuse ;  /* 0x0000000019197220 */ /* 0x080fe20000400000 */
[-C--:B------:R-:W-:Y:S01]  /*17ee0*/  FMUL R28, R28, R0.reuse ;  /* 0x000000001c1c7220 */ /* 0x080fe20000400000 */
[----:B------:R-:W-:-:S03]  /*17ef0*/  FMUL R29, R29, R0 ;  /* 0x000000001d1d7220 */ /* 0x000fc60000400000 */
[----:B------:R1:W2:Y:S01]  /*17f00*/  SYNCS.PHASECHK.TRANS64.TRYWAIT P2, [UR7+0x74400], R6 ;  /* 0x07440006ff0075a7 */ /* 0x0002a20008040147 */
        /* <DEDUP_REMOVED lines=69> */
[----:B------:R-:W-:Y:S02]  /*18360*/  F2FP.BF16.F32.PACK_AB R152, R14, R152 ;  /* 0x000000980e98723e */ /* 0x000fe400000010ff */
[----:B------:R-:W-:Y:S02]  /*18370*/  F2FP.BF16.F32.PACK_AB R153, R153, R21 ;  /* 0x000000159999723e */ /* 0x000fe400000010ff */
[----:B------:R-:W-:Y:S01]  /*18380*/  F2FP.BF16.F32.PACK_AB R154, R3, R154 ;  /* 0x0000009a039a723e */ /* 0x000fe200000010ff */
[----:B-12---:R-:W-:Y:S06]  /*18390*/  @!P0 BRA `(.L_x_41) ;  /* 0x0000000000048947 */ /* 0x006fec0003800000 */
[----:B------:R-:W-:Y:S01]  /*183a0*/  BPT.TRAP 0x1 ;  /* 0x000000040000795c */ /* 0x000fe20000300000 */
.L_x_41:
[----:B------:R-:W-:Y:S05]  /*183b0*/  @P2 BRA `(.L_x_42) ;  /* 0x0000000000082947 */ /* 0x000fea0003800000 */
[----:B------:R-:W1:Y:S02]  /*183c0*/  SYNCS.PHASECHK.TRANS64.TRYWAIT P2, [UR7+0x74400], R6 ;  /* 0x07440006ff0075a7 */ /* 0x000e640008040147 */
[----:B-1----:R-:W-:Y:S05]  /*183d0*/  @!P2 BRA `(.L_x_43) ;  /* 0x000000e000eca947 */ /* 0x002fea0003800000 */
.L_x_42:
        /* <DEDUP_REMOVED lines=287> */
[----:B------:R-:W2:Y:S01]  /*195d0*/  LDL.LU.64 R136, [R1+0xb20] ;  /* 0x000b200001887983 */ /* 0x000ea20000300a00 */
[----:B------:R-:W-:Y:S02]  /*195e0*/  MOV R203, R89 ;  /* 0x0000005900cb7202 */ /* 0x000fe40000000f00 */
[----:B------:R-:W-:Y:S01]  /*195f0*/  MOV R205, R87 ;  /* 0x0000005700cd7202 */ /* 0x000fe20000000f00 */
[----:B------:R-:W2:Y:S01]  /*19600*/  LDL.LU.64 R134, [R1+0xb18] ;  /* 0x000b180001867983 */ /* 0x000ea20000300a00 */
[----:B------:R-:W-:Y:S02]  /*19610*/  MOV R208, R84 ;  /* 0x0000005400d07202 */ /* 0x000fe40000000f00 */
        /* <DEDUP_REMOVED lines=549> */
[----:B------:R-:W-:-:S03]  /*1b870*/  MOV R3, R150 ;  /* 0x0000009600037202 */ /* 0x000fc60000000f00 */
[----:B------:R-:W-:Y:S01]  /*1b880*/  STL.64 [R1+0x48], R42 ;  /* 0x0000482a01007387 */ /* 0x000fe20000100a00 */
[----:B------:R-:W-:-:S03]  /*1b890*/  MOV R0, R151 ;  /* 0x0000009700007202 */ /* 0x000fc60000000f00 */
[----:B------:R-:W-:Y:S01]  /*1b8a0*/  STL.64 [R1+0x50], R44 ;  /* 0x0000502c01007387 */ /* 0x000fe20000100a00 */
[----:B------:R-:W-:Y:S01]  /*1b8b0*/  IMAD.MOV.U32 R7, RZ, RZ, R148 ;  /* 0x000000ffff077224 */ /* 0x000fe200078e0094 */
[----:B------:R-:W-:Y:S02]  /*1b8c0*/  MOV R6, R149 ;  /* 0x0000009500067202 */ /* 0x000fe40000000f00 */
[----:B------:R-:W-:Y:S01]  /*1b8d0*/  STL.64 [R1+0x58], R46 ;  /* 0x0000582e01007387 */ /* 0x000fe20000100a00 */
[----:B------:R-:W-:-:S03]  /*1b8e0*/  MOV R9, R146 ;  /* 0x0000009200097202 */ /* 0x000fc60000000f00 */
[----:B------:R1:W-:Y:S01]  /*1b8f0*/  STL [R1+0x60], R48 ;  /* 0x0000603001007387 */ /* 0x0003e20000100800 */
        /* <DEDUP_REMOVED lines=143> */
[----:B------:R-:W-:Y:S02]  /*1c1f0*/  MOV R20, R50 ;  /* 0x0000003200147202 */ /* 0x000fe40000000f00 */
[----:B------:R-:W-:Y:S01]  /*1c200*/  MOV R152, R51 ;  /* 0x0000003300987202 */ /* 0x000fe20000000f00 */
        /* <DEDUP_REMOVED lines=114> */
[----:B------:R-:W-:-:S03]  /*1c930*/  MOV R52, R153 ;  /* 0x0000009900347202 */ /* 0x000fc60000000f00 */
[----:B------:R-:W3:Y:S01]  /*1c940*/  LDL.LU R155, [R1+0x56c] ;  /* 0x00056c00019b7983 */ /* 0x000ee20000300800 */
[----:B------:R-:W-:-:S03]  /*1c950*/  IMAD.MOV.U32 R53, RZ, RZ, R154 ;  /* 0x000000ffff357224 */ /* 0x000fc600078e009a */
        /* <DEDUP_REMOVED lines=297> */
.L_x_44:
[----:B------:R-:W-:-:S04]  /*1dbf0*/  ULEA UR7, UR6, UR37, 0x3 ;  /* 0x0000002506077291 */ /* 0x000fc8000f8e183f */
[----:B------:R-:W-:-:S04]  /*1dc00*/  UIADD3 UR7, UR7, 0x74428, URZ ;  /* 0x0007442807077890 */ /* 0x000fc8000fffe03f */
[----:B------:R-:W-:-:S09]  /*1dc10*/  UPRMT UR7, URZ, 0x654, UR7 ;  /* 0x000006543f077896 */ /* 0x000fd20008000007 */
[----:B------:R-:W-:Y:S01]  /*1dc20*/  SYNCS.ARRIVE.TRANS64.RED.A1T0 RZ, [UR7], RZ ;  /* 0x000000ffffff79a7 */ /* 0x000fe20008100407 */
[----:B------:R-:W-:Y:S05]  /*1dc30*/  @P1 BRA `(.L_x_45) ;  /* 0x0000000000041947 */ /* 0x000fea0003800000 */
[----:B------:R-:W-:Y:S01]  /*1dc40*/  BPT.TRAP 0x1 ;  /* 0x000000040000795c */ /* 0x000fe20000300000 */
.L_x_45:
[----:B------:R-:W-:-:S04]  /*1dc50*/  UIADD3 UR6, UR6, 0x1, URZ ;  /* 0x0000000106067890 */ /* 0x000fc8000fffe03f */
[----:B------:R-:W-:-:S04]  /*1dc60*/  UISETP.NE.AND UP0, UPT, UR6, 0x5, UPT ;  /* 0x000000050600788c */ /* 0x000fc8000bf05270 */
[----:B------:R-:W-:Y:S01]  /*1dc70*/  USEL UR6, UR6, URZ, UP0 ;  /* 0x0000003f06067287 */ /* 0x000fe20008000000 */
[----:B------:R-:W-:Y:S11]  /*1dc80*/  @!P0 BRA `(.L_x_46) ;  /* 0x0000000000048947 */ /* 0x000ff60003800000 */
[----:B------:R-:W-:Y:S01]  /*1dc90*/  BPT.TRAP 0x1 ;  /* 0x000000040000795c */ /* 0x000fe20000300000 */
.L_x_46:
[----:B------:R-:W-:-:S04]  /*1dca0*/  ULEA UR7, UR6, UR37, 0x3 ;  /* 0x0000002506077291 */ /* 0x000fc8000f8e183f */
[----:B------:R-:W-:-:S04]  /*1dcb0*/  UIADD3 UR7, UR7, 0x74428, URZ ;  /* 0x0007442807077890 */ /* 0x000fc8000fffe03f */
[----:B------:R-:W-:-:S09]  /*1dcc0*/  UPRMT UR7, URZ, 0x654, UR7 ;  /* 0x000006543f077896 */ /* 0x000fd20008000007 */
[----:B------:R-:W-:Y:S01]  /*1dcd0*/  SYNCS.ARRIVE.TRANS64.RED.A1T0 RZ, [UR7], RZ ;  /* 0x000000ffffff79a7 */ /* 0x000fe20008100407 */
[----:B------:R-:W-:Y:S05]  /*1dce0*/  @P1 BRA `(.L_x_47) ;  /* 0x0000000000041947 */ /* 0x000fea0003800000 */
[----:B------:R-:W-:Y:S01]  /*1dcf0*/  BPT.TRAP 0x1 ;  /* 0x000000040000795c */ /* 0x000fe20000300000 */
.L_x_47:
[----:B------:R-:W-:Y:S01]  /*1dd00*/  UIADD3 UR5, UR5, 0x1, URZ ;  /* 0x0000000105057890 */ /* 0x000fe2000fffe03f */
[C---:B-----5:R-:W-:Y:S01]  /*1dd10*/  ISETP.GT.AND P2, PT, R186.reuse, 0x1, PT ;  /* 0x00000001ba00780c */ /* 0x060fe20003f44270 */
[----:B------:R-:W-:Y:S01]  /*1dd20*/  UIADD3 UR6, UR6, 0x1, URZ ;  /* 0x0000000106067890 */ /* 0x000fe2000fffe03f */
[----:B------:R-:W-:Y:S01]  /*1dd30*/  IADD3 R0, R186, -0x1, RZ ;  /* 0xffffffffba007810 */ /* 0x000fe20007ffe0ff */
[----:B------:R-:W-:Y:S01]  /*1dd40*/  UISETP.NE.AND UP1, UPT, UR5, 0x5, UPT ;  /* 0x000000050500788c */ /* 0x000fe2000bf25270 */
[----:B------:R-:W-:Y:S01]  /*1dd50*/  VIADD R2, R2, 0x40 ;  /* 0x0000004002027836 */ /* 0x000fe20000000000 */
[----:B------:R-:W-:Y:S01]  /*1dd60*/  UISETP.NE.AND UP0, UPT, UR6, 0x5, UPT ;  /* 0x000000050600788c */ /* 0x000fe2000bf05270 */
[----:B------:R-:W-:Y:S01]  /*1dd70*/  MOV R186, R0 ;  /* 0x0000000000ba7202 */ /* 0x000fe20000000f00 */
[----:B------:R-:W-:Y:S01]  /*1dd80*/  USEL UR7, URZ, 0x1, UP1 ;  /* 0x000000013f077887 */ /* 0x000fe20008800000 */
[----:B------:R-:W-:Y:S01]  /*1dd90*/  MOV R185, R5 ;  /* 0x0000000500b97202 */ /* 0x000fe20000000f00 */
[----:B------:R-:W-:Y:S01]  /*1dda0*/  USEL UR6, UR6, URZ, UP0 ;  /* 0x0000003f06067287 */ /* 0x000fe20008000000 */
[----:B------:R-:W-:Y:S01]  /*1ddb0*/  MOV R8, R4 ;  /* 0x0000000400087202 */ /* 0x000fe20000000f00 */
[----:B------:R-:W-:-:S02]  /*1ddc0*/  USEL UR36, UR5, URZ, UP1 ;  /* 0x0000003f05247287 */ /* 0x000fc40008800000 */
[----:B------:R-:W-:Y:S01]  /*1ddd0*/  LOP3.LUT R16, R187, UR7, RZ, 0x3c, !PT ;  /* 0x00000007bb107c12 */ /* 0x000fe2000f8e3cff */
[----:B------:R-:W-:Y:S09]  /*1dde0*/  @P2 BRA `(.L_x_48) ;  /* 0xffffff5400382947 */ /* 0x000ff2000383ffff */
.L_x_37:
[----:B------:R-:W2:Y:S02]  /*1ddf0*/  LDL R0, [R1+0x270] ;  /* 0x0002700001007983 */ /* 0x000ea40000100800 */
[----:B--2---:R-:W-:-:S13]  /*1de00*/  R2UR UR4, R0 ;  /* 0x00000000000472ca */ /* 0x004fda00000e0000 */
[----:B------:R-:W-:-:S04]  /*1de10*/  ULOP3.LUT UR4, UR4, 0x1, URZ, 0xfc, !UPT ;  /* 0x0000000104047892 */ /* 0x000fc8000f8efc3f */
[----:B------:R-:W-:-:S06]  /*1de20*/  UISETP.NE.AND UP0, UPT, UR4, 0x3, UPT ;  /* 0x000000030400788c */ /* 0x000fcc000bf05270 */
[----:B------:R-:W-:-:S13]  /*1de30*/  PLOP3.LUT P2, PT, PT, PT, UP0, 0x80, 0x0 ;  /* 0x000000000000781c */ /* 0x000fda0003f4f008 */
[----:B------:R-:W-:Y:S05]  /*1de40*/  @!P2 BRA `(.L_x_49) ;  /* 0x000000000004a947 */ /* 0x000fea0003800000 */
[----:B------:R-:W-:Y:S01]  /*1de50*/  BPT.TRAP 0x1 ;  /* 0x000000040000795c */ /* 0x000fe20000300000 */
.L_x_49:
[----:B------:R-:W-:Y:S01]  /*1de60*/  R2UR UR5, R0 ;  /* 0x00000000000572ca */ /* 0x000fe200000e0000 */
[----:B------:R-:W-:-:S04]  /*1de70*/  ULEA UR4, UR45, UR37, 0x3 ;  /* 0x000000252d047291 */ /* 0x000fc8000f8e183f */
[----:B------:R-:W-:-:S04]  /*1de80*/  UIADD3 UR4, UR4, 0x74460, URZ ;  /* 0x0007446004047890 */ /* 0x000fc8000fffe03f */
[----:B------:R-:W-:-:S04]  /*1de90*/  UPRMT UR4, URZ, 0x654, UR4 ;  /* 0x000006543f047896 */ /* 0x000fc80008000004 */
[----:B------:R-:W-:-:S05]  /*1dea0*/  UISETP.GT.U32.AND UP0, UPT, UR5, 0x1, UPT ;  /* 0x000000010500788c */ /* 0x000fca000bf04070 */
[----:B------:R-:W-:Y:S01]  /*1deb0*/  SYNCS.ARRIVE.TRANS64.RED.A1T0 RZ, [UR4], RZ ;  /* 0x000000ffffff79a7 */ /* 0x000fe20008100404 */
[----:B------:R-:W-:-:S13]  /*1dec0*/  PLOP3.LUT P2, PT, PT, PT, UP0, 0x80, 0x0 ;  /* 0x000000000000781c */ /* 0x000fda0003f4f008 */
[----:B------:R-:W-:Y:S05]  /*1ded0*/  @P2 BRA `(.L_x_50) ;  /* 0x0000000000042947 */ /* 0x000fea0003800000 */
[----:B------:R-:W-:Y:S01]  /*1dee0*/  BPT.TRAP 0x1 ;  /* 0x000000040000795c */ /* 0x000fe20000300000 */
.L_x_50:
[----:B------:R-:W-:Y:S05]  /*1def0*/  @!P0 BRA `(.L_x_51) ;  /* 0x0000000000048947 */ /* 0x000fea0003800000 */
[----:B------:R-:W-:Y:S01]  /*1df00*/  BPT.TRAP 0x1 ;  /* 0x000000040000795c */ /* 0x000fe20000300000 */
.L_x_51:
[----:B------:R-:W-:-:S04]  /*1df10*/  ULEA UR6, UR6, UR37, 0x3 ;  /* 0x0000002506067291 */ /* 0x000fc8000f8e183f */
[----:B------:R-:W-:-:S04]  /*1df20*/  UIADD3 UR6, UR6, 0x74428, URZ ;  /* 0x0007442806067890 */ /* 0x000fc8000fffe03f */
[----:B------:R-:W-:-:S09]  /*1df30*/  UPRMT UR6, URZ, 0x654, UR6 ;  /* 0x000006543f067896 */ /* 0x000fd20008000006 */
[----:B------:R-:W-:Y:S01]  /*1df40*/  SYNCS.ARRIVE.TRANS64.RED.A1T0 RZ, [UR6], RZ ;  /* 0x000000ffffff79a7 */ /* 0x000fe20008100406 */
[----:B------:R-:W-:Y:S05]  /*1df50*/  @P1 BRA `(.L_x_52) ;  /* 0x0000000000041947 */ /* 0x000fea0003800000 */
[----:B------:R-:W-:Y:S01]  /*1df60*/  BPT.TRAP 0x1 ;  /* 0x000000040000795c */ /* 0x000fe20000300000 */
.L_x_52:
[----:B------:R-:W1:Y:S01]  /*1df70*/  SHFL.BFLY PT, R0, R189, 0x1, 0x1f ;  /* 0x0c201f00bd007f89 */ /* 0x000e6200000e0000 */
[----:B------:R-:W-:Y:S01]  /*1df80*/  BSSY B0, `(.L_x_53) ;  /* 0x0000025000007945 */ /* 0x000fe20003800000 */
[----:B------:R-:W-:Y:S01]  /*1df90*/  IMAD.MOV.U32 R12, RZ, RZ, 0x7f800000 ;  /* 0x7f800000ff0c7424 */ /* 0x000fe200078e00ff */
[----:B------:R-:W-:Y:S01]  /*1dfa0*/  MOV R11, 0x3f800000 ;  /* 0x3f800000000b7802 */ /* 0x000fe20000000f00 */
[----:B------:R-:W2:Y:S01]  /*1dfb0*/  SHFL.BFLY PT, R2, R188, 0x1, 0x1f ;  /* 0x0c201f00bc027f89 */ /* 0x000ea200000e0000 */
[----:B------:R-:W-:Y:S01]  /*1dfc0*/  MOV R10, 0x7f800000 ;  /* 0x7f800000000a7802 */ /* 0x000fe20000000f00 */
[----:B-1----:R-:W-:Y:S01]  /*1dfd0*/  FADD R189, R0, R189 ;  /* 0x000000bd00bd7221 */ /* 0x002fe20000000000 */
[----:B--2---:R-:W-:-:S04]  /*1dfe0*/  FADD R188, R2, R188 ;  /* 0x000000bc02bc7221 */ /* 0x004fc80000000000 */
[----:B------:R-:W1:Y:S04]  /*1dff0*/  SHFL.BFLY PT, R0, R189, 0x2, 0x1f ;  /* 0x0c401f00bd007f89 */ /* 0x000e6800000e0000 */
[----:B------:R-:W2:Y:S01]  /*1e000*/  SHFL.BFLY PT, R13, R188, 0x2, 0x1f ;  /* 0x0c401f00bc0d7f89 */ /* 0x000ea200000e0000 */
[C---:B-1----:R-:W-:Y:S01]  /*1e010*/  FSETP.NE.AND P0, PT, R189.reuse, -R0, PT ;  /* 0x80000000bd00720b */ /* 0x042fe20003f05000 */
[----:B------:R-:W-:Y:S01]  /*1e020*/  FADD R189, R189, R0 ;  /* 0x00000000bdbd7221 */ /* 0x000fe20000000000 */
[----:B------:R-:W-:Y:S01]  /*1e030*/  MOV R0, 0x3f800000 ;  /* 0x3f80000000007802 */ /* 0x000fe20000000f00 */
[----:B--2---:R-:W-:-:S10]  /*1e040*/  FADD R6, R188, R13 ;  /* 0x0000000dbc067221 */ /* 0x004fd40000000000 */
[----:B------:R-:W-:Y:S05]  /*1e050*/  @!P0 BRA `(.L_x_54) ;  /* 0x00000000005c8947 */ /* 0x000fea0003800000 */
[----:B------:R-:W-:Y:S01]  /*1e060*/  IMAD.MOV.U32 R0, RZ, RZ, R189 ;  /* 0x000000ffff007224 */ /* 0x000fe200078e00bd */
[----:B------:R-:W-:Y:S04]  /*1e070*/  BSSY B1, `(.L_x_55) ;  /* 0x000000d000017945 */ /* 0x000fe80003800000 */
[----:B------:R-:W-:-:S04]  /*1e080*/  IADD3 R2, R0, 0x1800000, RZ ;  /* 0x0180000000027810 */ /* 0x000fc80007ffe0ff */
[----:B------:R-:W-:-:S04]  /*1e090*/  LOP3.LUT R2, R2, 0x7f800000, RZ, 0xc0, !PT ;  /* 0x7f80000002027812 */ /* 0x000fc800078ec0ff */
[----:B------:R-:W-:-:S13]  /*1e0a0*/  ISETP.GT.U32.AND P0, PT, R2, 0x1ffffff, PT ;  /* 0x01ffffff0200780c */ /* 0x000fda0003f04070 */
[----:B------:R-:W-:Y:S05]  /*1e0b0*/  @P0 BRA `(.L_x_56) ;  /* 0x0000000000100947 */ /* 0x000fea0003800000 */
[----:B------:R-:W-:-:S07]  /*1e0c0*/  MOV R9, 0x1e0e0 ;  /* 0x0001e0e000097802 */ /* 0x000fce0000000f00 */
[----:B------:R-:W-:Y:S05]  /*1e0d0*/  CALL.REL.NOINC `($__internal_0_$__cuda_sm20_rcp_rn_f32_slowpath) ;  /* 0x0000008800c47944 */ /* 0x000fea0003c00000 */
[----:B------:R-:W-:Y:S01]  /*1e0e0*/  MOV R2, R7 ;  /* 0x0000000700027202 */ /* 0x000fe20000000f00 */
[----:B------:R-:W-:Y:S06]  /*1e0f0*/  BRA `(.L_x_57) ;  /* 0x0000000000107947 */ /* 0x000fec0003800000 */
.L_x_56:
[----:B------:R-:W1:Y:S02]  /*1e100*/  MUFU.RCP R2, R0 ;  /* 0x0000000000027308 */ /* 0x000e640000001000 */
[----:B-1----:R-:W-:-:S04]  /*1e110*/  FFMA R3, R0, R2, -1 ;  /* 0xbf80000000037423 */ /* 0x002fc80000000002 */
[----:B------:R-:W-:-:S04]  /*1e120*/  FADD.FTZ R3, -R3, -RZ ;  /* 0x800000ff03037221 */ /* 0x000fc80000010100 */
[----:B------:R-:W-:-:S07]  /*1e130*/  FFMA R2, R2, R3, R2 ;  /* 0x0000000302027223 */ /* 0x000fce0000000002 */
.L_x_57:
[----:B------:R-:W-:Y:S05]  /*1e140*/  BSYNC B1 ;  /* 0x0000000000017941 */ /* 0x000fea0003800000 */
.L_x_55:
[----:B------:R-:W-:Y:S01]  /*1e150*/  FSETP.GEU.AND P0, PT, |R0|, 1.175494350822287508e-38, PT ;  /* 0x008000000000780b */ /* 0x000fe20003f0e200 */
[----:B------:R-:W-:-:S12]  /*1e160*/  ULDC UR4, c[0x0][0x600] ;  /* 0x0001800000047ab9 */ /* 0x000fd80000000800 */
[----:B------:R-:W-:-:S06]  /*1e170*/  @!P0 FMUL R0, R0, 16777216 ;  /* 0x4b80000000008820 */ /* 0x000fcc0000400000 */
[----:B------:R-:W1:Y:S02]  /*1e180*/  MUFU.LG2 R0, R0 ;  /* 0x0000000000007308 */ /* 0x000e640000000c00 */
[----:B-1----:R-:W-:-:S04]  /*1e190*/  @!P0 FADD R0, R0, -24 ;  /* 0xc1c0000000008421 */ /* 0x002fc80000000000 */
[----:B------:R-:W-:-:S04]  /*1e1a0*/  FMUL R0, R0, 0.69314718246459960938 ;  /* 0x3f31721800007820 */ /* 0x000fc80000400000 */
[----:B------:R-:W-:Y:S01]  /*1e1b0*/  FFMA R10, R5, UR4, R0 ;  /* 0x00000004050a7c23 */ /* 0x000fe20008000000 */
[----:B------:R-:W-:-:S07]  /*1e1c0*/  MOV R0, R2 ;  /* 0x0000000200007202 */ /* 0x000fce0000000f00 */
.L_x_54:
[----:B------:R-:W-:Y:S05]  /*1e1d0*/  BSYNC B0 ;  /* 0x0000000000007941 */ /* 0x000fea0003800000 */
.L_x_53:
[----:B------:R-:W2:Y:S01]  /*1e1e0*/  LDL.LU R166, [R1] ;  /* 0x0000000001a67983 */ /* 0x000ea20000300800 */
[----:B------:R-:W-:-:S03]  /*1e1f0*/  ULDC UR4, c[0x0][0x608] ;  /* 0x0001820000047ab9 */ /* 0x000fc60000000800 */
[----:B------:R-:W3:Y:S04]  /*1e200*/  LDL.LU R162, [R1+0x4] ;  /* 0x0000040001a27983 */ /* 0x000ee80000300800 */
[----:B------:R-:W4:Y:S04]  /*1e210*/  LDL.LU R159, [R1+0x10] ;  /* 0x00001000019f7983 */ /* 0x000f280000300800 */
[----:B------:R-:W5:Y:S04]  /*1e220*/  LDL.LU R155, [R1+0x14] ;  /* 0x00001400019b7983 */ /* 0x000f680000300800 */
        /* <DEDUP_REMOVED lines=59> */
[----:B------:R-:W5:Y:S01]  /*1e5e0*/  LDL.LU R2, [R1+0x1f4] ;  /* 0x0001f40001027983 */ /* 0x000f620000300800 */
[----:B------:R-:W-:Y:S01]  /*1e5f0*/  FMUL R0, R0, UR4 ;  /* 0x0000000400007c20 */ /* 0x000fe20008400000 */
[----:B------:R-:W-:Y:S01]  /*1e600*/  FSETP.NE.AND P0, PT, R188, -R13, PT ;  /* 0x8000000dbc00720b */ /* 0x000fe20003f05000 */
[----:B------:R-:W-:Y:S02]  /*1e610*/  BSSY B0, `(.L_x_58) ;  /* 0x00000ee000007945 */ /* 0x000fe40003800000 */
[-C--:B--2---:R-:W-:Y:S01]  /*1e620*/  FMUL R166, R166, R0.reuse ;  /* 0x00000000a6a67220 */ /* 0x084fe20000400000 */
[-C--:B---3--:R-:W-:Y:S01]  /*1e630*/  FMUL R162, R162, R0.reuse ;  /* 0x00000000a2a27220 */ /* 0x088fe20000400000 */
[-C--:B----4-:R-:W-:Y:S01]  /*1e640*/  FMUL R159, R159, R0.reuse ;  /* 0x000000009f9f7220 */ /* 0x090fe20000400000 */
[-C--:B-----5:R-:W-:Y:S01]  /*1e650*/  FMUL R155, R155, R0.reuse ;  /* 0x000000009b9b7220 */ /* 0x0a0fe20000400000 */
        /* <DEDUP_REMOVED lines=37> */
[----:B------:R-:W-:-:S04]  /*1e8b0*/  FMUL R232, R168, R0 ;  /* 0x00000000a8e87220 */ /* 0x000fc80000400000 */
[----:B------:R-:W-:Y:S01]  /*1e8c0*/  STL [R1], R169 ;  /* 0x000000a901007387 */ /* 0x000fe20000100800 */
[-C--:B------:R-:W-:Y:S01]  /*1e8d0*/  FMUL R165, R165, R0.reuse ;  /* 0x00000000a5a57220 */ /* 0x080fe20000400000 */
[----:B------:R-:W-:-:S04]  /*1e8e0*/  FMUL R233, R164, R0 ;  /* 0x00000000a4e97220 */ /* 0x000fc80000400000 */
[----:B------:R-:W-:Y:S01]  /*1e8f0*/  STL [R1+0x10], R165 ;  /* 0x000010a501007387 */ /* 0x000fe20000100800 */
[-C--:B------:R-:W-:Y:S01]  /*1e900*/  FMUL R161, R161, R0.reuse ;  /* 0x00000000a1a17220 */ /* 0x080fe20000400000 */
[----:B------:R-:W-:-:S04]  /*1e910*/  FMUL R160, R160, R0 ;  /* 0x00000000a0a07220 */ /* 0x000fc80000400000 */
[----:B------:R-:W-:Y:S01]  /*1e920*/  STL [R1+0x20], R161 ;  /* 0x000020a101007387 */ /* 0x000fe20000100800 */
[----:B------:R-:W-:-:S03]  /*1e930*/  FMUL R157, R157, R0 ;  /* 0x000000009d9d7220 */ /* 0x000fc60000400000 */
        /* <DEDUP_REMOVED lines=32> */
[----:B------:R1:W-:Y:S01]  /*1eb40*/  STL [R1+0xa0], R5 ;  /* 0x0000a00501007387 */ /* 0x0003e20000100800 */
[----:B------:R-:W-:-:S03]  /*1eb50*/  FMUL R2, R2, R0 ;  /* 0x0000000002027220 */ /* 0x000fc60000400000 */
[----:B------:R2:W-:Y:S04]  /*1eb60*/  STL [R1+0xc4], R3 ;  /* 0x0000c40301007387 */ /* 0x0005e80000100800 */
[----:B------:R3:W-:Y:S01]  /*1eb70*/  STL [R1+0xb0], R2 ;  /* 0x0000b00201007387 */ /* 0x0007e20000100800 */
[-C--:B-1----:R-:W-:Y:S01]  /*1eb80*/  FMUL R5, R24, R0.reuse ;  /* 0x0000000018057220 */ /* 0x082fe20000400000 */
[----:B--2---:R-:W-:-:S04]  /*1eb90*/  FMUL R3, R25, R0 ;  /* 0x0000000019037220 */ /* 0x004fc80000400000 */
[----:B------:R1:W-:Y:S01]  /*1eba0*/  STL [R1+0xd4], R5 ;  /* 0x0000d40501007387 */ /* 0x0003e20000100800 */
[----:B---3--:R-:W-:-:S03]  /*1ebb0*/  FMUL R2, R28, R0 ;  /* 0x000000001c027220 */ /* 0x008fc60000400000 */
        /* <DEDUP_REMOVED lines=119> */
[-C--:B---3--:R-:W-:Y:S01]  /*1f330*/  FMUL R2, R148, R0.reuse ;  /* 0x0000000094027220 */ /* 0x088fe20000400000 */
[----:B------:R-:W-:Y:S02]  /*1f340*/  FMUL R0, R149, R0 ;  /* 0x0000000095007220 */ /* 0x000fe40000400000 */
[----:B------:R1:W-:Y:S04]  /*1f350*/  STL [R1+0x254], R3 ;  /* 0x0002540301007387 */ /* 0x0003e80000100800 */
[----:B------:R1:W-:Y:S04]  /*1f360*/  STL [R1+0x264], R2 ;  /* 0x0002640201007387 */ /* 0x0003e80000100800 */
[----:B------:R1:W-:Y:S01]  /*1f370*/  STL [R1+0x25c], R0 ;  /* 0x00025c0001007387 */ /* 0x0003e20000100800 */
[----:B------:R-:W-:Y:S05]  /*1f380*/  @!P0 BRA `(.L_x_59) ;  /* 0x0000000000588947 */ /* 0x000fea0003800000 */
[----:B-1----:R-:W-:Y:S01]  /*1f390*/  VIADD R0, R6, 0x1800000 ;  /* 0x0180000006007836 */ /* 0x002fe20000000000 */
[----:B------:R-:W-:Y:S04]  /*1f3a0*/  BSSY B1, `(.L_x_60) ;  /* 0x000000c000017945 */ /* 0x000fe80003800000 */
[----:B------:R-:W-:-:S04]  /*1f3b0*/  LOP3.LUT R0, R0, 0x7f800000, RZ, 0xc0, !PT ;  /* 0x7f80000000007812 */ /* 0x000fc800078ec0ff */
[----:B------:R-:W-:-:S13]  /*1f3c0*/  ISETP.GT.U32.AND P0, PT, R0, 0x1ffffff, PT ;  /* 0x01ffffff0000780c */ /* 0x000fda0003f04070 */
[----:B------:R-:W-:Y:S05]  /*1f3d0*/  @P0 BRA `(.L_x_61) ;  /* 0x0000000000100947 */ /* 0x000fea0003800000 */
[----:B------:R-:W-:Y:S02]  /*1f3e0*/  MOV R0, R6 ;  /* 0x0000000600007202 */ /* 0x000fe40000000f00 */
[----:B------:R-:W-:-:S07]  /*1f3f0*/  MOV R9, 0x1f410 ;  /* 0x0001f41000097802 */ /* 0x000fce0000000f00 */
[----:B------:R-:W-:Y:S05]  /*1f400*/  CALL.REL.NOINC `($__internal_0_$__cuda_sm20_rcp_rn_f32_slowpath) ;  /* 0x0000007400f87944 */ /* 0x000fea0003c00000 */
[----:B------:R-:W-:Y:S05]  /*1f410*/  BRA `(.L_x_62) ;  /* 0x0000000000107947 */ /* 0x000fea0003800000 */
.L_x_61:
[----:B------:R-:W1:Y:S02]  /*1f420*/  MUFU.RCP R7, R6 ;  /* 0x0000000600077308 */ /* 0x000e640000001000 */
[----:B-1----:R-:W-:-:S04]  /*1f430*/  FFMA R0, R6, R7, -1 ;  /* 0xbf80000006007423 */ /* 0x002fc80000000007 */
[----:B------:R-:W-:-:S04]  /*1f440*/  FADD.FTZ R0, -R0, -RZ ;  /* 0x800000ff00007221 */ /* 0x000fc80000010100 */
[----:B------:R-:W-:-:S07]  /*1f450*/  FFMA R7, R7, R0, R7 ;  /* 0x0000000007077223 */ /* 0x000fce0000000007 */
.L_x_62:
[----:B------:R-:W-:Y:S05]  /*1f460*/  BSYNC B1 ;  /* 0x0000000000017941 */ /* 0x000fea0003800000 */
.L_x_60:
[----:B------:R-:W-:Y:S01]  /*1f470*/  FSETP.GEU.AND P0, PT, |R6|, 1.175494350822287508e-38, PT ;  /* 0x008000000600780b */ /* 0x000fe20003f0e200 */
[----:B------:R-:W-:Y:S01]  /*1f480*/  ULDC UR4, c[0x0][0x600] ;  /* 0x0001800000047ab9 */ /* 0x000fe20000000800 */
[----:B------:R-:W-:-:S11]  /*1f490*/  MOV R11, R7 ;  /* 0x00000007000b7202 */ /* 0x000fd60000000f00 */
[----:B------:R-:W-:-:S06]  /*1f4a0*/  @!P0 FMUL R6, R6, 16777216 ;  /* 0x4b80000006068820 */ /* 0x000fcc0000400000 */
[----:B------:R-:W1:Y:S02]  /*1f4b0*/  MUFU.LG2 R6, R6 ;  /* 0x0000000600067308 */ /* 0x000e640000000c00 */
[----:B-1----:R-:W-:-:S04]  /*1f4c0*/  @!P0 FADD R6, R6, -24 ;  /* 0xc1c0000006068421 */ /* 0x002fc80000000000 */
[----:B------:R-:W-:-:S04]  /*1f4d0*/  FMUL R6, R6, 0.69314718246459960938 ;  /* 0x3f31721806067820 */ /* 0x000fc80000400000 */
[----:B------:R-:W-:-:S07]  /*1f4e0*/  FFMA R12, R4, UR4, R6 ;  /* 0x00000004040c7c23 */ /* 0x000fce0008000006 */
.L_x_59:
[----:B------:R-:W-:Y:S05]  /*1f4f0*/  BSYNC B0 ;  /* 0x0000000000007941 */ /* 0x000fea0003800000 */
.L_x_58:
[----:B-1----:R-:W2:Y:S01]  /*1f500*/  LDL R0, [R1+0x274] ;  /* 0x0002740001007983 */ /* 0x002ea20000100800 */
        /* <DEDUP_REMOVED lines=9> */
[----:B------:R-:W3:Y:S04]  /*1f5a0*/  LDL.LU R112, [R1+0x48] ;  /* 0x0000480001707983 */ /* 0x000ee80000300800 */
[----:B------:R-:W5:Y:S04]  /*1f5b0*/  LDL.LU R61, [R1+0x4c] ;  /* 0x00004c00013d7983 */ /* 0x000f680000300800 */
        /* <DEDUP_REMOVED lines=50> */
[----:B------:R-:W3:Y:S04]  /*1f8e0*/  LDL.LU R4, [R1+0x1e8] ;  /* 0x0001e80001047983 */ /* 0x000ee80000300800 */
[----:B------:R-:W4:Y:S04]  /*1f8f0*/  LDL.LU R3, [R1+0x1ec] ;  /* 0x0001ec0001037983 */ /* 0x000f280000300800 */
[----:B------:R-:W5:Y:S01]  /*1f900*/  LDL.LU R2, [R1+0x1f8] ;  /* 0x0001f80001027983 */ /* 0x000f620000300800 */
[----:B--2---:R-:W-:-:S03]  /*1f910*/  R2UR UR5, R0 ;  /* 0x00000000000572ca */ /* 0x004fc600000e0000 */
[----:B------:R-:W2:Y:S01]  /*1f920*/  LDL.LU R0, [R1+0x1fc] ;  /* 0x0001fc0001007983 */ /* 0x000ea20000300800 */
[----:B------:R-:W-:-:S04]  /*1f930*/  FMUL R11, R11, UR4 ;  /* 0x000000040b0b7c20 */ /* 0x000fc80008400000 */
[-C--:B--2---:R-:W-:Y:S02]  /*1f940*/  FMUL R136, R0, R11.reuse ;  /* 0x0000000b00887220 */ /* 0x084fe40000400000 */
[----:B------:R-:W2:Y:S01]  /*1f950*/  LDL R0, [R1+0x268] ;  /* 0x0002680001007983 */ /* 0x000ea20000100800 */
[-C--:B-----5:R-:W-:Y:S01]  /*1f960*/  FMUL R137, R2, R11.reuse ;  /* 0x0000000b02897220 */ /* 0x0a0fe20000400000 */
[-C--:B------:R-:W-:Y:S01]  /*1f970*/  FMUL R2, R138, R11.reuse ;  /* 0x0000000b8a027220 */ /* 0x080fe20000400000 */
[-C--:B----4-:R-:W-:Y:S01]  /*1f980*/  FMUL R140, R3, R11.reuse ;  /* 0x0000000b038c7220 */ /* 0x090fe20000400000 */
[----:B------:R-:W-:-:S03]  /*1f990*/  FMUL R3, R142, R11 ;  /* 0x0000000b8e037220 */ /* 0x000fc60000400000 */
[----:B------:R1:W-:Y:S01]  /*1f9a0*/  STL [R1+0x2c], R2 ;  /* 0x00002c0201007387 */ /* 0x0003e20000100800 */
[-C--:B---3--:R-:W-:Y:S01]  /*1f9b0*/  FMUL R141, R4, R11.reuse ;  /* 0x0000000b048d7220 */ /* 0x088fe20000400000 */
[-C--:B------:R-:W-:Y:S02]  /*1f9c0*/  FMUL R4, R147, R11.reuse ;  /* 0x0000000b93047220 */ /* 0x080fe40000400000 */
[----:B------:R3:W-:Y:S01]  /*1f9d0*/  STL [R1+0x34], R3 ;  /* 0x0000340301007387 */ /* 0x0007e20000100800 */
[-C--:B-1----:R-:W-:Y:S01]  /*1f9e0*/  FMUL R2, R146, R11.reuse ;  /* 0x0000000b92027220 */ /* 0x082fe20000400000 */
[----:B---3--:R-:W-:-:S04]  /*1f9f0*/  FMUL R3, R150, R11 ;  /* 0x0000000b96037220 */ /* 0x008fc80000400000 */
[----:B------:R1:W-:Y:S04]  /*1fa00*/  STL [R1+0x3c], R2 ;  /* 0x00003c0201007387 */ /* 0x0003e80000100800 */
[----:B------:R-:W-:Y:S01]  /*1fa10*/  STL [R1+0x30], R4 ;  /* 0x0000300401007387 */ /* 0x000fe20000100800 */
[----:B-1----:R-:W-:-:S03]  /*1fa20*/  FMUL R2, R151, R11 ;  /* 0x0000000b97027220 */ /* 0x002fc60000400000 */
[----:B------:R-:W-:Y:S01]  /*1fa30*/  STL [R1+0x40], R3 ;  /* 0x0000400301007387 */ /* 0x000fe20000100800 */
[----:B------:R-:W-:-:S03]  /*1fa40*/  UISETP.NE.AND UP0, UPT, UR47, 0x1, UPT ;  /* 0x000000012f00788c */ /* 0x000fc6000bf05270 */
[----:B------:R1:W-:Y:S01]  /*1fa50*/  STL [R1+0x38], R2 ;  /* 0x0000380201007387 */ /* 0x0003e20000100800 */
[----:B------:R-:W-:Y:S01]  /*1fa60*/  UISETP.NE.AND UP1, UPT, UR47, 0x2, UPT ;  /* 0x000000022f00788c */ /* 0x000fe2000bf25270 */
[----:B-1----:R-:W1:Y:S06]  /*1fa70*/  S2R R2, SR_TID.X ;  /* 0x0000000000027919 */ /* 0x002e6c0000002100 */
[----:B------:R-:W-:Y:S02]  /*1fa80*/  @!UP0 ULOP3.LUT UP2, URZ, UR45, 0x2, URZ, 0xc0, !UPT ;  /* 0x000000022d3f8892 */ /* 0x000fe4000f84c03f */
[----:B------:R-:W-:-:S02]  /*1fa90*/  @!UP0 ULOP3.LUT UR45, UR45, 0x1, URZ, 0xc0, !UPT ;  /* 0x000000012d2d8892 */ /* 0x000fc4000f8ec03f */
[----:B------:R-:W-:-:S04]  /*1faa0*/  @!UP0 USEL UR4, URZ, 0x1, UP2 ;  /* 0x000000013f048887 */ /* 0x000fc80009000000 */
[----:B------:R-:W-:Y:S01]  /*1fab0*/  @!UP0 ULOP3.LUT UR46, UR46, UR4, URZ, 0x3c, !UPT ;  /* 0x000000042e2e8292 */ /* 0x000fe2000f8e3c3f */
        /* <DEDUP_REMOVED lines=118> */
[----:B-1----:R-:W-:-:S02]  /*20220*/  LOP3.LUT P0, RZ, R2, 0x3, RZ, 0xc0, !PT ;  /* 0x0000000302ff7812 */ /* 0x002fc4000780c0ff */
[----:B--2---:R-:W-:-:S04]  /*20230*/  SHF.L.U32 R0, R0, 0x1f, RZ ;  /* 0x0000001f00007819 */ /* 0x004fc800000006ff */
[----:B------:R-:W1:Y:S01]  /*20240*/  SYNCS.PHASECHK.TRANS64.TRYWAIT P1, [UR5+0x8], R0 ;  /* 0x00000800ff0075a7 */ /* 0x000e620008020145 */
[----:B------:R-:W-:-:S04]  /*20250*/  @!UP1 UIADD3 UR5, UR45, 0x1, URZ ;  /* 0x000000012d059890 */ /* 0x000fc8000fffe03f */
[----:B------:R-:W-:-:S04]  /*20260*/  @!UP1 UISETP.GT.U32.AND UP2, UPT, UR5, 0x1, UPT ;  /* 0x000000010500988c */ /* 0x000fc8000bf44070 */
[----:B------:R-:W-:Y:S02]  /*20270*/  @!UP1 USEL UR4, URZ, 0x1, !UP2 ;  /* 0x000000013f049887 */ /* 0x000fe4000d000000 */
[----:B------:R-:W-:Y:S02]  /*20280*/  @!UP1 ULOP3.LUT UR45, UR45, 0x1, URZ, 0xc, !UPT ;  /* 0x000000012d2d9892 */ /* 0x000fe4000f8e0c3f */
[----:B------:R-:W-:Y:S01]  /*20290*/  @!UP1 ULOP3.LUT UR46, UR46, UR4, URZ, 0x3c, !UPT ;  /* 0x000000042e2e9292 */ /* 0x000fe2000f8e3c3f */
[----:B-1----:R-:W-:Y:S11]  /*202a0*/  @!P1 BRA `(.L_x_63) ;  /* 0x0000006400509947 */ /* 0x002ff60003800000 */
.L_x_155:
[----:B------:R-:W2:Y:S01]  /*202b0*/  S2R R56, SR_TID.X ;  /* 0x0000000000387919 */ /* 0x000ea20000002100 */
[----:B------:R-:W-:Y:S01]  /*202c0*/  USHF.L.U32 UR42, UR42, 0x6, URZ ;  /* 0x000000062a2a7899 */ /* 0x000fe2000800063f */
[----:B------:R-:W-:Y:S04]  /*202d0*/  BSSY B0, `(.L_x_64) ;  /* 0x0000019000007945 */ /* 0x000fe80003800000 */
[----:B------:R-:W-:Y:S07]  /*202e0*/  @P0 BRA `(.L_x_65) ;  /* 0x00000000005c0947 */ /* 0x000fee0003800000 */
[----:B-12---:R-:W-:Y:S01]  /*202f0*/  LOP3.LUT R0, R56, 0x60, RZ, 0xc0, !PT ;  /* 0x0000006038007812 */ /* 0x006fe200078ec0ff */
[----:B------:R-:W-:Y:S01]  /*20300*/  ULDC.64 UR4, c[0x0][0x688] ;  /* 0x0001a20000047ab9 */ /* 0x000fe20000000a00 */
[----:B------:R-:W-:Y:S01]  /*20310*/  SHF.R.U32.HI R2, RZ, 0x2, R56 ;  /* 0x00000002ff027819 */ /* 0x000fe20000011638 */
[----:B------:R-:W-:Y:S01]  /*20320*/  UIMAD UR4, UR43, UR4, UR42 ;  /* 0x000000042b0472a4 */ /* 0x000fe2000f8e022a */
[----:B------:R-:W-:Y:S01]  /*20330*/  SHF.R.U32.HI R0, RZ, 0x5, R0 ;  /* 0x00000005ff007819 */ /* 0x000fe20000011600 */
[----:B------:R-:W-:Y:S01]  /*20340*/  ULDC UR6, c[0x0][0x288] ;  /* 0x0000a20000067ab9 */ /* 0x000fe20000000800 */
[----:B------:R-:W-:Y:S01]  /*20350*/  LOP3.LUT R2, R2, 0x7, RZ, 0xc0, !PT ;  /* 0x0000000702027812 */ /* 0x000fe200078ec0ff */
[----:B------:R-:W-:Y:S01]  /*20360*/  UIMAD UR4, UR44, UR5, UR4 ;  /* 0x000000052c0472a4 */ /* 0x000fe2000f8e0204 */
[----:B------:R-:W-:Y:S01]  /*20370*/  SHF.L.U32 R0, R0, 0x4, RZ ;  /* 0x0000000400007819 */ /* 0x000fe200000006ff */
[----:B------:R-:W-:-:S03]  /*20380*/  ULDC.64 UR8, c[0x0][0x208] ;  /* 0x0000820000087ab9 */ /* 0x000fc60000000a00 */
[----:B------:R-:W-:Y:S02]  /*20390*/  LOP3.LUT R0, R0, 0xfffffff0, R2, 0xe2, !PT ;  /* 0xfffffff000007812 */ /* 0x000fe400078ee202 */
[----:B------:R-:W-:-:S03]  /*203a0*/  MOV R3, UR4 ;  /* 0x0000000400037c02 */ /* 0x000fc60008000f00 */
[C---:B------:R-:W-:Y:S01]  /*203b0*/  VIADD R2, R0.reuse, UR42 ;  /* 0x0000002a00027c36 */ /* 0x040fe20008000000 */
[----:B------:R-:W-:Y:S01]  /*203c0*/  IADD3 R0, P2, R0, UR4, RZ ;  /* 0x0000000400007c10 */ /* 0x000fe2000ff5e0ff */
[----:B------:R-:W-:-:S03]  /*203d0*/  ULDC.64 UR4, c[0x0][0x680] ;  /* 0x0001a00000047ab9 */ /* 0x000fc60000000a00 */
[C---:B------:R-:W-:Y:S02]  /*203e0*/  ISETP.GE.U32.AND P0, PT, R2.reuse, UR6, PT ;  /* 0x0000000602007c0c */ /* 0x040fe4000bf06070 */
[----:B------:R-:W-:Y:S02]  /*203f0*/  IADD3 R2, R2, 0x8, RZ ;  /* 0x0000000802027810 */ /* 0x000fe40007ffe0ff */
[----:B------:R-:W-:Y:S02]  /*20400*/  LEA.HI.X.SX32 R3, R3, RZ, 0x1, P2 ;  /* 0x000000ff03037211 */ /* 0x000fe400010f0eff */
[----:B------:R-:W-:Y:S02]  /*20410*/  ISETP.GE.U32.AND P1, PT, R2, UR6, PT ;  /* 0x0000000602007c0c */ /* 0x000fe4000bf26070 */
[----:B------:R-:W-:-:S04]  /*20420*/  LEA R2, P2, R0, UR4, 0x2 ;  /* 0x0000000400027c11 */ /* 0x000fc8000f8410ff */
[----:B------:R-:W-:-:S05]  /*20430*/  LEA.HI.X R3, R0, UR5, R3, 0x2, P2 ;  /* 0x0000000500037c11 */ /* 0x000fca00090f1403 */
[----:B------:R3:W-:Y:S04]  /*20440*/  @!P0 STG.E desc[UR8][R2.64], R10 ;  /* 0x0000000a02008986 */ /* 0x0007e8000c101908 */
[----:B------:R3:W-:Y:S02]  /*20450*/  @!P1 STG.E desc[UR8][R2.64+0x20], R12 ;  /* 0x0000200c02009986 */ /* 0x0007e4000c101908 */
.L_x_65:
[----:B------:R-:W-:Y:S05]  /*20460*/  BSYNC B0 ;  /* 0x0000000000007941 */ /* 0x000fea0003800000 */
.L_x_64:
[----:B------:R-:W-:Y:S02]  /*20470*/  ULDC.64 UR4, c[0x0][0x730] ;  /* 0x0001cc0000047ab9 */ /* 0x000fe40000000a00 */
[----:B------:R-:W-:-:S04]  /*20480*/  ISETP.NE.U32.AND P0, PT, RZ, UR4, PT ;  /* 0x00000004ff007c0c */ /* 0x000fc8000bf05070 */
[----:B------:R-:W-:-:S13]  /*20490*/  ISETP.NE.AND.EX P0, PT, RZ, UR5, PT, P0 ;  /* 0x00000005ff007c0c */ /* 0x000fda000bf05300 */
[----:B------:R-:W-:Y:S05]  /*204a0*/  @P0 BRA `(.L_x_66) ;  /* 0x0000000000300947 */ /* 0x000fea0003800000 */
[----:B------:R-:W-:Y:S02]  /*204b0*/  ULDC.64 UR4, c[0x0][0x728] ;  /* 0x0001ca0000047ab9 */ /* 0x000fe40000000a00 */
[----:B------:R-:W-:-:S04]  /*204c0*/  ISETP.NE.U32.AND P0, PT, RZ, UR4, PT ;  /* 0x00000004ff007c0c */ /* 0x000fc8000bf05070 */
[----:B------:R-:W-:-:S13]  /*204d0*/  ISETP.NE.AND.EX P0, PT, RZ, UR5, PT, P0 ;  /* 0x00000005ff007c0c */ /* 0x000fda000bf05300 */
[----:B------:R-:W-:Y:S05]  /*204e0*/  @!P0 BRA `(.L_x_67) ;  /* 0x0000000000148947 */ /* 0x000fea0003800000 */
[----:B-1-3--:R-:W1:Y:S01]  /*204f0*/  LDC.64 R2, c[0x0][0x728] ;  /* 0x0001ca00ff027b82 */ /* 0x00ae620000000a00 */
[----:B------:R-:W-:Y:S02]  /*20500*/  ULDC.64 UR4, c[0x0][0x208] ;  /* 0x0000820000047ab9 */ /* 0x000fe40000000a00 */
[----:B-1----:R-:W3:Y:S04]  /*20510*/  LDG.E R0, desc[UR4][R2.64] ;  /* 0x0000000402007981 */ /* 0x002ee8000c1e1900 */
[----:B---3--:R1:W-:Y:S01]  /*20520*/  STL [R1+0x26c], R0 ;  /* 0x00026c0001007387 */ /* 0x0083e20000100800 */
[----:B------:R-:W-:Y:S05]  /*20530*/  BRA `(.L_x_66) ;  /* 0x00000000000c7947 */ /* 0x000fea0003800000 */
.L_x_67:
[----:B------:R-:W-:Y:S02]  /*20540*/  ULDC UR4, c[0x0][0x720] ;  /* 0x0001c80000047ab9 */ /* 0x000fe40000000800 */
[----:B-1----:R-:W-:-:S05]  /*20550*/  MOV R0, UR4 ;  /* 0x0000000400007c02 */ /* 0x002fca0008000f00 */
[----:B------:R4:W-:Y:S02]  /*20560*/  STL [R1+0x26c], R0 ;  /* 0x00026c0001007387 */ /* 0x0009e40000100800 */
.L_x_66:
[----:B-1--4-:R-:W-:-:S04]  /*20570*/  MOV R0, RZ ;  /* 0x000000ff00007202 */ /* 0x012fc80000000f00 */
[----:B------:R-:W-:-:S13]  /*20580*/  LOP3.LUT P0, RZ, R0, 0x1bf, RZ, 0xc0, !PT ;  /* 0x000001bf00ff7812 */ /* 0x000fda000780c0ff */
[----:B------:R-:W-:Y:S05]  /*20590*/  @!P0 BRA `(.L_x_68) ;  /* 0x0000000000408947 */ /* 0x000fea0003800000 */
[----:B---3--:R-:W-:Y:S01]  /*205a0*/  MOV R2, 0x0 ;  /* 0x0000000000027802 */ /* 0x008fe20000000f00 */
[----:B------:R-:W-:Y:S01]  /*205b0*/  ULDC.64 UR4, c[0x4][0x70] ;  /* 0x01001c0000047ab9 */ /* 0x000fe20000000a00 */
[----:B------:R-:W-:Y:S01]  /*205c0*/  ULDC.64 UR6, c[0x4][0x78] ;  /* 0x01001e0000067ab9 */ /* 0x000fe20000000a00 */
[----:B------:R-:W-:Y:S01]  /*205d0*/  ULDC.64 UR8, c[0x4][0x8] ;  /* 0x0100020000087ab9 */ /* 0x000fe20000000a00 */
[----:B------:R-:W-:Y:S01]  /*205e0*/  IMAD.U32 R4, RZ, RZ, UR4 ;  /* 0x00000004ff047e24 */ /* 0x000fe2000f8e00ff */
[----:B------:R-:W-:Y:S01]  /*205f0*/  MOV R5, UR5 ;  /* 0x0000000500057c02 */ /* 0x000fe20008000f00 */
[----:B------:R-:W1:Y:S01]  /*20600*/  LDC.64 R2, c[0x4][R2] ;  /* 0x0100000002027b82 */ /* 0x000e620000000a00 */
[----:B------:R-:W-:Y:S01]  /*20610*/  MOV R6, UR6 ;  /* 0x0000000600067c02 */ /* 0x000fe20008000f00 */
[----:B------:R-:W-:Y:S01]  /*20620*/  IMAD.U32 R10, RZ, RZ, UR8 ;  /* 0x00000008ff0a7e24 */ /* 0x000fe2000f8e00ff */
[----:B------:R-:W-:Y:S01]  /*20630*/  MOV R7, UR7 ;  /* 0x0000000700077c02 */ /* 0x000fe20008000f00 */
[----:B------:R-:W-:Y:S01]  /*20640*/  IMAD.MOV.U32 R13, RZ, RZ, RZ ;  /* 0x000000ffff0d7224 */ /* 0x000fe200078e00ff */
[----:B------:R-:W-:-:S02]  /*20650*/  MOV R11, UR9 ;  /* 0x00000009000b7c02 */ /* 0x000fc40008000f00 */
[----:B------:R-:W-:Y:S02]  /*20660*/  MOV R8, 0x70 ;  /* 0x0000007000087802 */ /* 0x000fe40000000f00 */
[----:B------:R-:W-:-:S07]  /*20670*/  MOV R12, 0x1 ;  /* 0x00000001000c7802 */ /* 0x000fce0000000f00 */
[----:B------:R-:W-:-:S07]  /*20680*/  LEPC R20, `(.L_x_68) ;  /* 0x000000001014794e */ /* 0x000fce0000000000 */
[----:B-12---:R-:W-:Y:S05]  /*20690*/  CALL.ABS.NOINC R2 ;  /* 0x0000000002007343 */ /* 0x006fea0003c00000 */
.L_x_68:
[----:B---3--:R-:W-:Y:S02]  /*206a0*/  MOV R2, UR37 ;  /* 0x0000002500027c02 */ /* 0x008fe40008000f00 */
[----:B------:R-:W-:-:S05]  /*206b0*/  MOV R0, UR47 ;  /* 0x0000002f00007c02 */ /* 0x000fca0008000f00 */
[----:B------:R-:W-:-:S05]  /*206c0*/  IMAD R2, R0, 0x2200, R2 ;  /* 0x0000220000027824 */ /* 0x000fca00078e0202 */
[----:B------:R-:W-:-:S04]  /*206d0*/  IADD3 R55, R2, 0x6de00, RZ ;  /* 0x0006de0002377810 */ /* 0x000fc80007ffe0ff */
[----:B------:R-:W-:-:S13]  /*206e0*/  LOP3.LUT P0, RZ, R55, 0x1b0, RZ, 0xc0, !PT ;  /* 0x000001b037ff7812 */ /* 0x000fda000780c0ff */
[----:B------:R-:W-:Y:S05]  /*206f0*/  @!P0 BRA `(.L_x_69) ;  /* 0x0000000000408947 */ /* 0x000fea0003800000 */
[----:B------:R-:W-:Y:S01]  /*20700*/  MOV R14, 0x0 ;  /* 0x00000000000e7802 */ /* 0x000fe20000000f00 */
        /* <DEDUP_REMOVED lines=15> */
.L_x_69:
[----:B------:R-:W3:Y:S01]  /*20800*/  LDL R20, [R1+0x26c] ;  /* 0x00026c0001147983 */ /* 0x000ee20000100800 */
[----:B------:R-:W-:Y:S01]  /*20810*/  ULDC.64 UR4, c[0x0][0x730] ;  /* 0x0001cc0000047ab9 */ /* 0x000fe20000000a00 */
[----:B--2---:R-:W-:Y:S02]  /*20820*/  SHF.L.U32 R0, R56, 0x4, RZ ;  /* 0x0000000438007819 */ /* 0x004fe400000006ff */
[----:B------:R-:W-:Y:S01]  /*20830*/  ISETP.NE.U32.AND P0, PT, RZ, UR4, PT ;  /* 0x00000004ff007c0c */ /* 0x000fe2000bf05070 */
[----:B------:R-:W-:Y:S01]  /*20840*/  ULDC UR4, c[0x0][0x720] ;  /* 0x0001c80000047ab9 */ /* 0x000fe20000000800 */
[----:B------:R-:W-:Y:S02]  /*20850*/  LOP3.LUT R0, R0, 0x600, RZ, 0xc0, !PT ;  /* 0x0000060000007812 */ /* 0x000fe400078ec0ff */
[----:B------:R-:W-:Y:S02]  /*20860*/  ISETP.NE.AND.EX P0, PT, RZ, UR5, PT, P0 ;  /* 0x00000005ff007c0c */ /* 0x000fe4000bf05300 */
[----:B------:R-:W-:-:S02]  /*20870*/  SHF.L.U32 R3, R56, 0x5, RZ ;  /* 0x0000000538037819 */ /* 0x000fc400000006ff */
[----:B------:R-:W-:Y:S02]  /*20880*/  SHF.R.U32.HI R8, RZ, 0x1, R56 ;  /* 0x00000001ff087819 */ /* 0x000fe40000011638 */
[----:B------:R-:W-:-:S04]  /*20890*/  LOP3.LUT R0, R0, 0x20, R3, 0xf8, !PT ;  /* 0x0000002000007812 */ /* 0x000fc800078ef803 */
[----:B------:R-:W-:Y:S02]  /*208a0*/  LOP3.LUT R0, R0, 0x100, R3, 0xf8, !PT ;  /* 0x0000010000007812 */ /* 0x000fe400078ef803 */
[----:B------:R-:W-:-:S04]  /*208b0*/  LOP3.LUT R3, R3, 0xc0, RZ, 0xc0, !PT ;  /* 0x000000c003037812 */ /* 0x000fc800078ec0ff */
[----:B------:R-:W-:Y:S01]  /*208c0*/  LOP3.LUT R3, R3, 0x8, R8, 0xf8, !PT ;  /* 0x0000000803037812 */ /* 0x000fe200078ef808 */
[----:B------:R-:W-:-:S05]  /*208d0*/  IMAD.SHL.U32 R8, R56, 0x4, RZ ;  /* 0x0000000438087824 */ /* 0x000fca00078e00ff */
[----:B------:R-:W-:-:S04]  /*208e0*/  LOP3.LUT R3, R3, 0x18, R8, 0x78, !PT ;  /* 0x0000001803037812 */ /* 0x000fc800078e7808 */
[----:B------:R-:W-:Y:S02]  /*208f0*/  LOP3.LUT R3, R0, R3, RZ, 0xfc, !PT ;  /* 0x0000000300037212 */ /* 0x000fe400078efcff */
[----:B---3--:R-:W-:Y:S02]  /*20900*/  FSEL R54, R20, UR4, !P0 ;  /* 0x0000000414367c08 */ /* 0x008fe4000c000000 */
[----:B------:R-:W1:Y:S03]  /*20910*/  S2R R20, SR_TID.X ;  /* 0x0000000000147919 */ /* 0x000e660000002100 */
        /* <DEDUP_REMOVED lines=12> */
[----:B-1----:R-:W-:-:S04]  /*209e0*/  LOP3.LUT R20, R20, 0x7f, RZ, 0xc0, !PT ;  /* 0x0000007f14147812 */ /* 0x002fc800078ec0ff */
[----:B------:R-:W-:-:S04]  /*209f0*/  IADD3 R20, R20, 0x1f, RZ ;  /* 0x0000001f14147810 */ /* 0x000fc80007ffe0ff */
[----:B------:R-:W-:-:S13]  /*20a00*/  ISETP.GT.U32.AND P1, PT, R20, 0x3e, PT ;  /* 0x0000003e1400780c */ /* 0x000fda0003f24070 */
[----:B------:R-:W-:Y:S05]  /*20a10*/  @P1 BRA `(.L_x_70) ;  /* 0x0000000000041947 */ /* 0x000fea0003800000 */
[----:B------:R-:W-:-:S04]  /*20a20*/  DEPBAR.LE SB0, 0x1 ;  /* 0x000080400000791a */ /* 0x000fc80000000000 */
.L_x_70:
[----:B------:R-:W2:Y:S01]  /*20a30*/  LDL.LU R11, [R1] ;  /* 0x00000000010b7983 */ /* 0x000ea20000300800 */
[----:B------:R-:W-:Y:S05]  /*20a40*/  WARPSYNC.ALL ;  /* 0x0000000000007948 */ /* 0x000fea0003800000 */
[C---:B------:R-:W-:Y:S01]  /*20a50*/  LEA R0, R3.reuse, R2, 0x1 ;  /* 0x0000000203007211 */ /* 0x040fe200078e08ff */
[----:B------:R-:W-:Y:S01]  /*20a60*/  BAR.SYNC.DEFER_BLOCKING 0x1, 0x80 ;  /* 0x0042000000007b1d */ /* 0x000fe20000010000 */
[----:B------:R-:W-:Y:S01]  /*20a70*/  LEA R3, R3, R55, 0x1 ;  /* 0x0000003703037211 */ /* 0x000fe200078e08ff */
[-C--:B------:R-:W-:Y:S01]  /*20a80*/  FMUL R163, R163, R54.reuse ;  /* 0x00000036a3a37220 */ /* 0x080fe20000400000 */
[----:B------:R-:W-:Y:S01]  /*20a90*/  LOP3.LUT P0, RZ, R56, 0x4, RZ, 0xc0, !PT ;  /* 0x0000000438ff7812 */ /* 0x000fe2000780c0ff */
[-C--:B------:R-:W-:Y:S01]  /*20aa0*/  FMUL R32, R32, R54.reuse ;  /* 0x0000003620207220 */ /* 0x080fe20000400000 */
[----:B------:R-:W-:Y:S01]  /*20ab0*/  MOV R55, 0x20 ;  /* 0x0000002000377802 */ /* 0x000fe20000000f00 */
[-C--:B------:R-:W-:Y:S01]  /*20ac0*/  FMUL R154, R154, R54.reuse ;  /* 0x000000369a9a7220 */ /* 0x080fe20000400000 */
[----:B------:R-:W-:Y:S01]  /*20ad0*/  FMUL R28, R28, R54 ;  /* 0x000000361c1c7220 */ /* 0x000fe20000400000 */
[----:B------:R-:W3:Y:S01]  /*20ae0*/  LDL.LU R21, [R1+0x10] ;  /* 0x0000100001157983 */ /* 0x000ee20000300800 */
[----:B------:R-:W-:-:S03]  /*20af0*/  SEL R55, R55, 0xffffffe0, !P0 ;  /* 0xffffffe037377807 */ /* 0x000fc60004000000 */
[----:B------:R-:W4:Y:S04]  /*20b00*/  LDL.LU R13, [R1+0x4] ;  /* 0x00000400010d7983 */ /* 0x000f280000300800 */
[----:B------:R-:W5:Y:S04]  /*20b10*/  LDL.LU R12, [R1+0x20] ;  /* 0x00002000010c7983 */ /* 0x000f680000300800 */
[----:B------:R-:W3:Y:S04]  /*20b20*/  LDL.LU R14, [R1+0x14] ;  /* 0x00001400010e7983 */ /* 0x000ee80000300800 */
[----:B------:R1:W-:Y:S04]  /*20b30*/  STSM.16.M88.4 [R0+0x6de00], R4 ;  /* 0x06de000400007844 */ /* 0x0003e80000000200 */
[----:B------:R-:W3:Y:S01]  /*20b40*/  LDL.LU R10, [R1+0x44] ;  /* 0x00004400010a7983 */ /* 0x000ee20000300800 */
[----:B------:R-:W-:-:S03]  /*20b50*/  FMUL R70, R183, R54 ;  /* 0x00000036b7467220 */ /* 0x000fc60000400000 */
[----:B------:R-:W3:Y:S04]  /*20b60*/  LDL.LU R9, [R1+0x24] ;  /* 0x0000240001097983 */ /* 0x000ee80000300800 */
[----:B------:R-:W3:Y:S01]  /*20b70*/  LDL.LU R8, [R1+0x54] ;  /* 0x0000540001087983 */ /* 0x000ee20000300800 */
[-C--:B-1----:R-:W-:Y:S01]  /*20b80*/  FMUL R4, R167, R54.reuse ;  /* 0x00000036a7047220 */ /* 0x082fe20000400000 */
[-C--:B------:R-:W-:Y:S01]  /*20b90*/  FMUL R5, R24, R54.reuse ;  /* 0x0000003618057220 */ /* 0x080fe20000400000 */
[-C--:B------:R-:W-:Y:S01]  /*20ba0*/  FMUL R6, R158, R54.reuse ;  /* 0x000000369e067220 */ /* 0x080fe20000400000 */
[----:B------:R-:W-:Y:S01]  /*20bb0*/  FMUL R7, R23, R54 ;  /* 0x0000003617077220 */ /* 0x000fe20000400000 */
[----:B------:R-:W-:Y:S01]  /*20bc0*/  IMAD.IADD R0, R3, 0x1, R55 ;  /* 0x0000000103007824 */ /* 0x000fe200078e0237 */
[----:B------:R-:W-:Y:S01]  /*20bd0*/  F2FP.BF16.F32.PACK_AB R4, R163, R4 ;  /* 0x00000004a304723e */ /* 0x000fe200000010ff */
[----:B------:R-:W3:Y:S01]  /*20be0*/  LDL.LU R20, [R1+0x50] ;  /* 0x0000500001147983 */ /* 0x000ee20000300800 */
[----:B------:R-:W-:-:S02]  /*20bf0*/  F2FP.BF16.F32.PACK_AB R5, R32, R5 ;  /* 0x000000052005723e */ /* 0x000fc400000010ff */
[----:B------:R-:W-:Y:S01]  /*20c00*/  F2FP.BF16.F32.PACK_AB R6, R154, R6 ;  /* 0x000000069a06723e */ /* 0x000fe200000010ff */
[----:B------:R-:W3:Y:S01]  /*20c10*/  LDL.LU R15, [R1+0x64] ;  /* 0x00006400010f7983 */ /* 0x000ee20000300800 */
[----:B------:R-:W-:-:S05]  /*20c20*/  F2FP.BF16.F32.PACK_AB R7, R28, R7 ;  /* 0x000000071c07723e */ /* 0x000fca00000010ff */
[----:B------:R1:W-:Y:S01]  /*20c30*/  STSM.16.M88.4 [R0], R4 ;  /* 0x0000000400007844 */ /* 0x0003e20000000200 */
        /* <DEDUP_REMOVED lines=13> */
[----:B------:R-:W-:Y:S01]  /*20d10*/  @!PT LDS RZ, [RZ] ;  /* 0x00000000fffff984 */ /* 0x000fe20000000800 */
[----:B------:R-:W-:Y:S01]  /*20d20*/  @!PT LDS RZ, [RZ] ;  /* 0x00000000fffff984 */ /* 0x000fe20000000800 */
[----:B------:R-:W-:Y:S01]  /*20d30*/  @!PT LDS RZ, [RZ] ;  /* 0x00000000fffff984 */ /* 0x000fe20000000800 */
[----:B------:R-:W-:Y:S01]  /*20d40*/  @!PT LDS RZ, [RZ] ;  /* 0x00000000fffff984 */ /* 0x000fe20000000800 */
[----:B------:R1:W-:Y:S06]  /*20d50*/  MEMBAR.ALL.CTA ;  /* 0x0000000000007992 */ /* 0x0003ec0000008000 */
[----:B-1----:R-:W1:Y:S04]  /*20d60*/  FENCE.VIEW.ASYNC.S ;  /* 0x00000000000073c6 */ /* 0x002e680000000000 */
[----:B------:R-:W3:Y:S01]  /*20d70*/  LDL.LU R4, [R1+0x60] ;  /* 0x0000600001047983 */ /* 0x000ee20000300800 */
[----:B--2---:R-:W-:-:S03]  /*20d80*/  FMUL R183, R11, R54 ;  /* 0x000000360bb77220 */ /* 0x004fc60000400000 */
[----:B------:R-:W2:Y:S04]  /*20d90*/  LDL.LU R11, [R1+0x74] ;  /* 0x00007400010b7983 */ /* 0x000ea80000300800 */
[----:B------:R-:W2:Y:S01]  /*20da0*/  LDL.LU R6, [R1+0x70] ;  /* 0x0000700001067983 */ /* 0x000ea20000300800 */
[----:B----4-:R-:W-:-:S03]  /*20db0*/  FMUL R174, R13, R54 ;  /* 0x000000360dae7220 */ /* 0x010fc60000400000 */
[----:B------:R-:W4:Y:S01]  /*20dc0*/  LDL.LU R13, [R1+0x84] ;  /* 0x00008400010d7983 */ /* 0x000f220000300800 */
[----:B-----5:R-:W-:-:S03]  /*20dd0*/  FMUL R175, R12, R54 ;  /* 0x000000360caf7220 */ /* 0x020fc60000400000 */
[----:B------:R-:W5:Y:S01]  /*20de0*/  LDL.LU R12, [R1+0x80] ;  /* 0x00008000010c7983 */ /* 0x000f620000300800 */
[----:B---3--:R-:W-:-:S03]  /*20df0*/  FMUL R170, R14, R54 ;  /* 0x000000360eaa7220 */ /* 0x008fc60000400000 */
[----:B------:R-:W3:Y:S01]  /*20e00*/  LDL.LU R14, [R1+0x94] ;  /* 0x00009400010e7983 */ /* 0x000ee20000300800 */
[----:B------:R-:W-:-:S03]  /*20e10*/  FMUL R171, R10, R54 ;  /* 0x000000360aab7220 */ /* 0x000fc60000400000 */
[----:B------:R-:W3:Y:S01]  /*20e20*/  LDL.LU R10, [R1+0x90] ;  /* 0x00009000010a7983 */ /* 0x000ee20000300800 */
[----:B------:R-:W-:-:S03]  /*20e30*/  FMUL R166, R9, R54 ;  /* 0x0000003609a67220 */ /* 0x000fc60000400000 */
[----:B------:R-:W3:Y:S01]  /*20e40*/  LDL.LU R9, [R1+0xa4] ;  /* 0x0000a40001097983 */ /* 0x000ee20000300800 */
[----:B------:R-:W-:-:S03]  /*20e50*/  FMUL R167, R8, R54 ;  /* 0x0000003608a77220 */ /* 0x000fc60000400000 */
[----:B------:R-:W3:Y:S04]  /*20e60*/  LDL.LU R8, [R1+0xa0] ;  /* 0x0000a00001087983 */ /* 0x000ee80000300800 */
[----:B------:R-:W3:Y:S04]  /*20e70*/  LDL.LU R7, [R1+0xb4] ;  /* 0x0000b40001077983 */ /* 0x000ee80000300800 */
[----:B------:R-:W3:Y:S01]  /*20e80*/  LDL.LU R5, [R1+0xb0] ;  /* 0x0000b00001057983 */ /* 0x000ee20000300800 */
[----:B------:R-:W-:-:S03]  /*20e90*/  FMUL R158, R4, R54 ;  /* 0x00000036049e7220 */ /* 0x000fc60000400000 */
[----:B------:R-:W3:Y:S01]  /*20ea0*/  LDL.LU R4, [R1+0xc4] ;  /* 0x0000c40001047983 */ /* 0x000ee20000300800 */
        /* <DEDUP_REMOVED lines=17> */
[----:B------:R-:W-:Y:S01]  /*20fc0*/  BSSY B0, `(.L_x_71) ;  /* 0x000012e000007945 */ /* 0x000fe20003800000 */
[----:B--2---:R-:W-:-:S02]  /*20fd0*/  FMUL R159, R11, R54 ;  /* 0x000000360b9f7220 */ /* 0x004fc40000400000 */
[----:B------:R-:W2:Y:S01]  /*20fe0*/  LDL.LU R11, [R1+0xc0] ;  /* 0x0000c000010b7983 */ /* 0x000ea20000300800 */
[----:B------:R-:W-:-:S03]  /*20ff0*/  FMUL R154, R6, R54 ;  /* 0x00000036069a7220 */ /* 0x000fc60000400000 */
[----:B------:R-:W2:Y:S01]  /*21000*/  LDL.LU R6, [R1+0xd4] ;  /* 0x0000d40001067983 */ /* 0x000ea20000300800 */
[----:B----4-:R-:W-:-:S03]  /*21010*/  FMUL R155, R13, R54 ;  /* 0x000000360d9b7220 */ /* 0x010fc60000400000 */
[----:B------:R-:W4:Y:S01]  /*21020*/  LDL.LU R13, [R1+0xd0] ;  /* 0x0000d000010d7983 */ /* 0x000f220000300800 */
[----:B-----5:R-:W-:-:S03]  /*21030*/  FMUL R150, R12, R54 ;  /* 0x000000360c967220 */ /* 0x020fc60000400000 */
[----:B------:R-:W5:Y:S04]  /*21040*/  LDL.LU R12, [R1+0xe4] ;  /* 0x0000e400010c7983 */ /* 0x000f680000300800 */
[----:B------:R-:W5:Y:S01]  /*21050*/  LDL.LU R15, [R1+0xe0] ;  /* 0x0000e000010f7983 */ /* 0x000f620000300800 */
[----:B---3--:R-:W-:-:S03]  /*21060*/  FMUL R146, R10, R54 ;  /* 0x000000360a927220 */ /* 0x008fc60000400000 */
[----:B------:R-:W3:Y:S01]  /*21070*/  LDL.LU R10, [R1+0xf4] ;  /* 0x0000f400010a7983 */ /* 0x000ee20000300800 */
[----:B------:R-:W-:-:S03]  /*21080*/  FMUL R147, R9, R54 ;  /* 0x0000003609937220 */ /* 0x000fc60000400000 */
[----:B------:R-:W3:Y:S01]  /*21090*/  LDL.LU R9, [R1+0xf0] ;  /* 0x0000f00001097983 */ /* 0x000ee20000300800 */
[-C--:B------:R-:W-:Y:S01]  /*210a0*/  FMUL R142, R8, R54.reuse ;  /* 0x00000036088e7220 */ /* 0x080fe20000400000 */
[-C--:B------:R-:W-:Y:S02]  /*210b0*/  FMUL R151, R14, R54.reuse ;  /* 0x000000360e977220 */ /* 0x080fe40000400000 */
[----:B------:R-:W3:Y:S01]  /*210c0*/  LDL.LU R8, [R1+0x104] ;  /* 0x0001040001087983 */ /* 0x000ee20000300800 */
[----:B------:R-:W-:-:S03]  /*210d0*/  FMUL R143, R7, R54 ;  /* 0x00000036078f7220 */ /* 0x000fc60000400000 */
[----:B------:R-:W3:Y:S01]  /*210e0*/  LDL.LU R7, [R1+0x100] ;  /* 0x0001000001077983 */ /* 0x000ee20000300800 */
[----:B------:R-:W-:-:S03]  /*210f0*/  FMUL R138, R5, R54 ;  /* 0x00000036058a7220 */ /* 0x000fc60000400000 */
        /* <DEDUP_REMOVED lines=26> */
[----:B--2---:R-:W-:-:S02]  /*212a0*/  FMUL R135, R6, R54 ;  /* 0x0000003606877220 */ /* 0x004fc40000400000 */
[----:B------:R-:W2:Y:S01]  /*212b0*/  LDL.LU R6, [R1+0x120] ;  /* 0x0001200001067983 */ /* 0x000ea20000300800 */
[----:B------:R-:W-:-:S03]  /*212c0*/  FMUL R134, R11, R54 ;  /* 0x000000360b867220 */ /* 0x000fc60000400000 */
        /* <DEDUP_REMOVED lines=8> */
[----:B------:R-:W5:Y:S01]  /*21350*/  LDL.LU R9, [R1+0x154] ;  /* 0x0001540001097983 */ /* 0x000f620000300800 */
        /* <DEDUP_REMOVED lines=34> */
[-C--:B------:R-:W-:Y:S01]  /*21580*/  FMUL R126, R15, R54.reuse ;  /* 0x000000360f7e7220 */ /* 0x080fe20000400000 */
[-C--:B------:R-:W-:Y:S02]  /*21590*/  FMUL R119, R14, R54.reuse ;  /* 0x000000360e777220 */ /* 0x080fe40000400000 */
[----:B------:R-:W2:Y:S04]  /*215a0*/  LDL.LU R18, [R1+0x180] ;  /* 0x0001800001127983 */ /* 0x000ea80000300800 */
[----:B------:R-:W2:Y:S04]  /*215b0*/  LDL.LU R17, [R1+0x194] ;  /* 0x0001940001117983 */ /* 0x000ea80000300800 */
[----:B------:R-:W2:Y:S04]  /*215c0*/  LDL.LU R15, [R1+0x190] ;  /* 0x00019000010f7983 */ /* 0x000ea80000300800 */
[----:B------:R-:W2:Y:S01]  /*215d0*/  LDL.LU R14, [R1+0x1a4] ;  /* 0x0001a400010e7983 */ /* 0x000ea20000300800 */
[-C--:B----4-:R-:W-:Y:S01]  /*215e0*/  FMUL R106, R13, R54.reuse ;  /* 0x000000360d6a7220 */ /* 0x090fe20000400000 */
[----:B---3--:R-:W-:-:S02]  /*215f0*/  FMUL R102, R10, R54 ;  /* 0x000000360a667220 */ /* 0x008fc40000400000 */
[----:B------:R-:W3:Y:S01]  /*21600*/  LDL.LU R10, [R1+0x1a0] ;  /* 0x0001a000010a7983 */ /* 0x000ee20000300800 */
[----:B-----5:R-:W-:-:S03]  /*21610*/  FMUL R103, R9, R54 ;  /* 0x0000003609677220 */ /* 0x020fc60000400000 */
[----:B------:R-:W4:Y:S01]  /*21620*/  LDL.LU R13, [R1+0x1b4] ;  /* 0x0001b400010d7983 */ /* 0x000f220000300800 */
[----:B------:R-:W-:-:S03]  /*21630*/  FMUL R98, R8, R54 ;  /* 0x0000003608627220 */ /* 0x000fc60000400000 */
[----:B------:R-:W5:Y:S04]  /*21640*/  LDL.LU R9, [R1+0x1b0] ;  /* 0x0001b00001097983 */ /* 0x000f680000300800 */
[----:B------:R-:W5:Y:S01]  /*21650*/  LDL.LU R8, [R1+0x1c4] ;  /* 0x0001c40001087983 */ /* 0x000f620000300800 */
[-C--:B------:R-:W-:Y:S01]  /*21660*/  FMUL R99, R7, R54.reuse ;  /* 0x0000003607637220 */ /* 0x080fe20000400000 */
[-C--:B------:R-:W-:Y:S01]  /*21670*/  FMUL R107, R12, R54.reuse ;  /* 0x000000360c6b7220 */ /* 0x080fe20000400000 */
[-C--:B------:R-:W-:Y:S02]  /*21680*/  FMUL R94, R5, R54.reuse ;  /* 0x00000036055e7220 */ /* 0x080fe40000400000 */
        /* <DEDUP_REMOVED lines=26> */
[----:B------:R-:W2:Y:S04]  /*21830*/  LDL.LU R6, [R1+0x1d0] ;  /* 0x0001d00001067983 */ /* 0x000ea80000300800 */
[----:B------:R-:W2:Y:S04]  /*21840*/  LDL.LU R7, [R1+0x1e4] ;  /* 0x0001e40001077983 */ /* 0x000ea80000300800 */
[----:B------:R-:W5:Y:S01]  /*21850*/  LDL.LU R12, [R1+0x1e0] ;  /* 0x0001e000010c7983 */ /* 0x000f620000300800 */
[----:B------:R-:W-:-:S03]  /*21860*/  FMUL R91, R11, R54 ;  /* 0x000000360b5b7220 */ /* 0x000fc60000400000 */
[----:B------:R-:W2:Y:S01]  /*21870*/  LDL.LU R11, [R1+0x1f4] ;  /* 0x0001f400010b7983 */ /* 0x000ea20000300800 */
[-C--:B------:R-:W-:Y:S01]  /*21880*/  FMUL R87, R17, R54.reuse ;  /* 0x0000003611577220 */ /* 0x080fe20000400000 */
[-C--:B------:R-:W-:Y:S02]  /*21890*/  FMUL R83, R14, R54.reuse ;  /* 0x000000360e537220 */ /* 0x080fe40000400000 */
[----:B------:R-:W2:Y:S01]  /*218a0*/  LDL.LU R14, [R1+0x1f0] ;  /* 0x0001f000010e7983 */ /* 0x000ea20000300800 */
[----:B---3--:R-:W-:-:S03]  /*218b0*/  FMUL R78, R10, R54 ;  /* 0x000000360a4e7220 */ /* 0x008fc60000400000 */
[----:B------:R-:W3:Y:S01]  /*218c0*/  LDL.LU R10, [R1+0x208] ;  /* 0x00020800010a7983 */ /* 0x000ee20000300800 */
[----:B----4-:R-:W-:-:S03]  /*218d0*/  FMUL R79, R13, R54 ;  /* 0x000000360d4f7220 */ /* 0x010fc60000400000 */
[----:B------:R-:W4:Y:S04]  /*218e0*/  LDL.LU R17, [R1+0x204] ;  /* 0x0002040001117983 */ /* 0x000f280000300800 */
        /* <DEDUP_REMOVED lines=36> */
[----:B------:R-:W-:Y:S01]  /*21b30*/  IADD3 R55, R55, 0x1000, R3 ;  /* 0x0000100037377810 */ /* 0x000fe20007ffe003 */
[----:B-1----:R-:W-:Y:S01]  /*21b40*/  BAR.SYNC.DEFER_BLOCKING 0x1, 0x80 ;  /* 0x0042000000007b1d */ /* 0x002fe20000010000 */
[----:B-----5:R-:W-:-:S05]  /*21b50*/  FMUL R18, R12, R54 ;  /* 0x000000360c127220 */ /* 0x020fca0000400000 */
[----:B------:R-:W5:Y:S01]  /*21b60*/  LDL.LU R12, [R1+0x20c] ;  /* 0x00020c00010c7983 */ /* 0x000f620000300800 */
[-C--:B------:R-:W-:Y:S01]  /*21b70*/  FMUL R82, R15, R54.reuse ;  /* 0x000000360f527220 */ /* 0x080fe20000400000 */
[-C--:B--2---:R-:W-:Y:S02]  /*21b80*/  FMUL R15, R11, R54.reuse ;  /* 0x000000360b0f7220 */ /* 0x084fe40000400000 */
[----:B------:R1:W-:Y:S04]  /*21b90*/  STL [R1+0x14], R18 ;  /* 0x0000141201007387 */ /* 0x0003e80000100800 */
[----:B------:R-:W2:Y:S04]  /*21ba0*/  LDL.LU R11, [R1+0x218] ;  /* 0x00021800010b7983 */ /* 0x000ea80000300800 */
[----:B------:R3:W-:Y:S01]  /*21bb0*/  STL [R1+0x10], R15 ;  /* 0x0000100f01007387 */ /* 0x0007e20000100800 */
[----:B-1----:R-:W-:-:S03]  /*21bc0*/  FMUL R18, R35, R54 ;  /* 0x0000003623127220 */ /* 0x002fc60000400000 */
[----:B------:R-:W-:Y:S01]  /*21bd0*/  STL [R1+0xc], R19 ;  /* 0x00000c1301007387 */ /* 0x000fe20000100800 */
[-C--:B---3--:R-:W-:Y:S01]  /*21be0*/  FMUL R15, R14, R54.reuse ;  /* 0x000000360e0f7220 */ /* 0x088fe20000400000 */
[-C--:B------:R-:W-:Y:S02]  /*21bf0*/  FMUL R10, R10, R54.reuse ;  /* 0x000000360a0a7220 */ /* 0x080fe40000400000 */
[----:B------:R-:W-:Y:S01]  /*21c00*/  STL [R1+0x8], R18 ;  /* 0x0000081201007387 */ /* 0x000fe20000100800 */
[----:B----4-:R-:W-:-:S03]  /*21c10*/  FMUL R17, R17, R54 ;  /* 0x0000003611117220 */ /* 0x010fc60000400000 */
[----:B------:R-:W3:Y:S01]  /*21c20*/  LDL.LU R14, [R1+0x214] ;  /* 0x00021400010e7983 */ /* 0x000ee20000300800 */
[----:B------:R-:W-:-:S03]  /*21c30*/  FMUL R13, R13, R54 ;  /* 0x000000360d0d7220 */ /* 0x000fc60000400000 */
[----:B------:R1:W-:Y:S04]  /*21c40*/  STL [R1+0x4], R15 ;  /* 0x0000040f01007387 */ /* 0x0003e80000100800 */
[----:B-1----:R-:W4:Y:S04]  /*21c50*/  LDL.LU R15, [R1+0x220] ;  /* 0x00022000010f7983 */ /* 0x002f280000300800 */
[----:B------:R-:W-:Y:S04]  /*21c60*/  STL [R1], R10 ;  /* 0x0000000a01007387 */ /* 0x000fe80000100800 */
[----:B------:R-:W4:Y:S04]  /*21c70*/  LDL.LU R19, [R1+0x21c] ;  /* 0x00021c0001137983 */ /* 0x000f280000300800 */
[----:B------:R1:W-:Y:S04]  /*21c80*/  STL [R1+0x28], R17 ;  /* 0x0000281101007387 */ /* 0x0003e80000100800 */
[----:B------:R-:W4:Y:S04]  /*21c90*/  LDL.LU R20, [R1+0x228] ;  /* 0x0002280001147983 */ /* 0x000f280000300800 */
[----:B------:R1:W-:Y:S02]  /*21ca0*/  STL [R1+0x24], R13 ;  /* 0x0000240d01007387 */ /* 0x0003e40000100800 */
[-C--:B-1----:R-:W-:Y:S01]  /*21cb0*/  FMUL R17, R37, R54.reuse ;  /* 0x0000003625117220 */ /* 0x082fe20000400000 */
[----:B------:R-:W-:-:S04]  /*21cc0*/  FMUL R75, R8, R54 ;  /* 0x00000036084b7220 */ /* 0x000fc80000400000 */
[----:B------:R-:W-:Y:S01]  /*21cd0*/  STL [R1+0x20], R17 ;  /* 0x0000201101007387 */ /* 0x000fe20000100800 */
[----:B------:R-:W-:-:S03]  /*21ce0*/  FMUL R13, R40, R54 ;  /* 0x00000036280d7220 */ /* 0x000fc60000400000 */
[----:B------:R-:W4:Y:S01]  /*21cf0*/  LDL.LU R23, [R1+0x224] ;  /* 0x0002240001177983 */ /* 0x000f220000300800 */
[----:B------:R-:W-:-:S03]  /*21d00*/  FMUL R8, R27, R54 ;  /* 0x000000361b087220 */ /* 0x000fc60000400000 */
[----:B------:R1:W-:Y:S04]  /*21d10*/  STL [R1+0x1c], R13 ;  /* 0x00001c0d01007387 */ /* 0x0003e80000100800 */
[----:B------:R-:W4:Y:S01]  /*21d20*/  LDL.LU R24, [R1+0x230] ;  /* 0x0002300001187983 */ /* 0x000f220000300800 */
[-C--:B------:R-:W-:Y:S01]  /*21d30*/  FMUL R21, R43, R54.reuse ;  /* 0x000000362b157220 */ /* 0x080fe20000400000 */
[-C--:B------:R-:W-:Y:S01]  /*21d40*/  FMUL R18, R44, R54.reuse ;  /* 0x000000362c127220 */ /* 0x080fe20000400000 */
[-C--:B------:R-:W-:Y:S01]  /*21d50*/  FMUL R232, R4, R54.reuse ;  /* 0x0000003604e87220 */ /* 0x080fe20000400000 */
[-C--:B-1----:R-:W-:Y:S01]  /*21d60*/  FMUL R13, R42, R54.reuse ;  /* 0x000000362a0d7220 */ /* 0x082fe20000400000 */
        /* <DEDUP_REMOVED lines=13> */
[----:B-----5:R-:W-:-:S05]  /*21e40*/  FMUL R12, R12, R54 ;  /* 0x000000360c0c7220 */ /* 0x020fca0000400000 */
[----:B------:R1:W-:Y:S04]  /*21e50*/  STL [R1+0x18], R12 ;  /* 0x0000180c01007387 */ /* 0x0003e80000100800 */
[----:B------:R-:W5:Y:S04]  /*21e60*/  LDL.LU R27, [R1+0x22c] ;  /* 0x00022c00011b7983 */ /* 0x000f680000300800 */
[----:B------:R-:W5:Y:S04]  /*21e70*/  LDL.LU R28, [R1+0x238] ;  /* 0x00023800011c7983 */ /* 0x000f680000300800 */
[----:B------:R-:W5:Y:S01]  /*21e80*/  LDL.LU R31, [R1+0x234] ;  /* 0x00023400011f7983 */ /* 0x000f620000300800 */
[----:B-1----:R-:W-:-:S03]  /*21e90*/  FMUL R12, R39, R54 ;  /* 0x00000036270c7220 */ /* 0x002fc60000400000 */
        /* <DEDUP_REMOVED lines=17> */
[-C--:B------:R-:W-:Y:S01]  /*21fb0*/  FMUL R6, R6, R54.reuse ;  /* 0x0000003606067220 */ /* 0x080fe20000400000 */
[-C--:B------:R-:W-:Y:S01]  /*21fc0*/  FMUL R7, R7, R54.reuse ;  /* 0x0000003607077220 */ /* 0x080fe20000400000 */
[-C--:B--2---:R-:W-:Y:S01]  /*21fd0*/  FMUL R11, R11, R54.reuse ;  /* 0x000000360b0b7220 */ /* 0x084fe20000400000 */
[-C--:B---3--:R-:W-:Y:S01]  /*21fe0*/  FMUL R14, R14, R54.reuse ;  /* 0x000000360e0e7220 */ /* 0x088fe20000400000 */
[-C--:B----4-:R-:W-:Y:S01]  /*21ff0*/  FMUL R15, R15, R54.reuse ;  /* 0x000000360f0f7220 */ /* 0x090fe20000400000 */
        /* <DEDUP_REMOVED lines=12> */
[----:B------:R-:W-:Y:S01]  /*220c0*/  F2FP.BF16.F32.PACK_AB R59, R59, R224 ;  /* 0x000000e03b3b723e */ /* 0x000fe200000010ff */
        /* <DEDUP_REMOVED lines=20> */
[----:B------:R-:W-:Y:S06]  /*22210*/  @P1 BRA `(.L_x_72) ;  /* 0x0000000000201947 */ /* 0x000fec0003800000 */
[----:B------:R-:W-:Y:S01]  /*22220*/  R2UR UR40, R2 ;  /* 0x00000000022872ca */ /* 0x000fe200000e0000 */
[----:B------:R-:W-:Y:S01]  /*22230*/  UIADD3 UR4, UP0, UR60, 0x670, URZ ;  /* 0x000006703c047890 */ /* 0x000fe2000ff1e03f */
[----:B------:R-:W-:-:S03]  /*22240*/  UMOV UR41, URZ ;  /* 0x0000003f00297c82 */ /* 0x000fc60008000000 */
[----:B------:R-:W-:-:S08]  /*22250*/  UIADD3.X UR5, URZ, UR61, URZ, UP0, !UPT ;  /* 0x0000003d3f057290 */ /* 0x000fd000087fe43f */
[----:B------:R-:W-:-:S09]  /*22260*/  UIADD3 UR40, UR40, 0x6de00, URZ ;  /* 0x0006de0028287890 */ /* 0x000fd2000fffe03f */
[----:B------:R1:W-:Y:S01]  /*22270*/  UTMASTG.4D [UR40], [UR4] ;  /* 0x00000028040073b5 */ /* 0x0003e20008018000 */
[----:B------:R0:W-:Y:S01]  /*22280*/  UTMACMDFLUSH ;  /* 0x00000000000079b7 */ /* 0x0001e20000000000 */
[----:B-1----:R-:W-:-:S04]  /*22290*/  DEPBAR.LE SB0, 0x1 ;  /* 0x000080400000791a */ /* 0x002fc80000000000 */
.L_x_72:
[----:B------:R-:W-:Y:S05]  /*222a0*/  BSYNC B0 ;  /* 0x0000000000007941 */ /* 0x000fea0003800000 */
.L_x_71:
[----:B------:R-:W-:Y:S01]  /*222b0*/  BAR.SYNC.DEFER_BLOCKING 0x1, 0x80 ;  /* 0x0042000000007b1d */ /* 0x000fe20000010000 */
[----:B------:R-:W-:Y:S02]  /*222c0*/  F2FP.BF16.F32.PACK_AB R64, R223, R64 ;  /* 0x00000040df40723e */ /* 0x000fe400000010ff */
[----:B------:R-:W-:Y:S02]  /*222d0*/  F2FP.BF16.F32.PACK_AB R65, R222, R65 ;  /* 0x00000041de41723e */ /* 0x000fe400000010ff */
[----:B------:R-:W-:Y:S01]  /*222e0*/  F2FP.BF16.F32.PACK_AB R66, R221, R66 ;  /* 0x00000042dd42723e */ /* 0x000fe200000010ff */
[----:B------:R-:W-:Y:S01]  /*222f0*/  BSSY B0, `(.L_x_73) ;  /* 0x0000018000007945 */ /* 0x000fe20003800000 */
[----:B------:R-:W-:Y:S02]  /*22300*/  F2FP.BF16.F32.PACK_AB R67, R220, R67 ;  /* 0x00000043dc43723e */ /* 0x000fe400000010ff */
[----:B------:R-:W-:Y:S02]  /*22310*/  F2FP.BF16.F32.PACK_AB R68, R219, R68 ;  /* 0x00000044db44723e */ /* 0x000fe400000010ff */
[----:B------:R-:W-:-:S02]  /*22320*/  F2FP.BF16.F32.PACK_AB R69, R218, R69 ;  /* 0x00000045da45723e */ /* 0x000fc400000010ff */
[----:B------:R-:W-:Y:S02]  /*22330*/  F2FP.BF16.F32.PACK_AB R70, R217, R70 ;  /* 0x00000046d946723e */ /* 0x000fe400000010ff */
[----:B------:R-:W-:Y:S01]  /*22340*/  F2FP.BF16.F32.PACK_AB R71, R216, R71 ;  /* 0x00000047d847723e */ /* 0x000fe200000010ff */
[----:B------:R1:W-:Y:S04]  /*22350*/  STSM.16.M88.4 [R3+0x1000], R60 ;  /* 0x0010003c03007844 */ /* 0x0003e80000000200 */
[----:B------:R1:W-:Y:S01]  /*22360*/  STSM.16.M88.4 [R55], R56 ;  /* 0x0000003837007844 */ /* 0x0003e20000000200 */
[----:B------:R-:W-:Y:S01]  /*22370*/  @!PT LDS RZ, [RZ] ;  /* 0x00000000fffff984 */ /* 0x000fe20000000800 */
[----:B------:R-:W-:Y:S01]  /*22380*/  @!PT LDS RZ, [RZ] ;  /* 0x00000000fffff984 */ /* 0x000fe20000000800 */
[----:B------:R-:W-:Y:S01]  /*22390*/  @!PT LDS RZ, [RZ] ;  /* 0x00000000fffff984 */ /* 0x000fe20000000800 */
[----:B------:R-:W-:Y:S01]  /*223a0*/  @!PT LDS RZ, [RZ] ;  /* 0x00000000fffff984 */ /* 0x000fe20000000800 */
[----:B------:R2:W-:Y:S06]  /*223b0*/  MEMBAR.ALL.CTA ;  /* 0x0000000000007992 */ /* 0x0005ec0000008000 */
[----:B--2---:R-:W2:Y:S02]  /*223c0*/  FENCE.VIEW.ASYNC.S ;  /* 0x00000000000073c6 */ /* 0x004ea40000000000 */
[----:B--2---:R-:W-:Y:S06]  /*223d0*/  BAR.SYNC.DEFER_BLOCKING 0x1, 0x80 ;  /* 0x0042000000007b1d */ /* 0x004fec0000010000 */
[----:B------:R-:W-:Y:S05]  /*223e0*/  @P1 BRA `(.L_x_74) ;  /* 0x0000000000201947 */ /* 0x000fea0003800000 */
[----:B------:R-:W-:Y:S01]  /*223f0*/  R2UR UR40, R2 ;  /* 0x00000000022872ca */ /* 0x000fe200000e0000 */
[----:B------:R-:W-:Y:S01]  /*22400*/  UIADD3 UR4, UP0, UR60, 0x670, URZ ;  /* 0x000006703c047890 */ /* 0x000fe2000ff1e03f */
[----:B------:R-:W-:-:S03]  /*22410*/  UMOV UR41, 0x20 ;  /* 0x0000002000297882 */ /* 0x000fc60000000000 */
[----:B------:R-:W-:-:S08]  /*22420*/  UIADD3.X UR5, URZ, UR61, URZ, UP0, !UPT ;  /* 0x0000003d3f057290 */ /* 0x000fd000087fe43f */
[----:B------:R-:W-:-:S09]  /*22430*/  UIADD3 UR40, UR40, 0x6ee00, URZ ;  /* 0x0006ee0028287890 */ /* 0x000fd2000fffe03f */
[----:B------:R2:W-:Y:S01]  /*22440*/  UTMASTG.4D [UR40], [UR4] ;  /* 0x00000028040073b5 */ /* 0x0005e20008018000 */
[----:B------:R0:W-:Y:S01]  /*22450*/  UTMACMDFLUSH ;  /* 0x00000000000079b7 */ /* 0x0001e20000000000 */
[----:B--2---:R-:W-:-:S04]  /*22460*/  DEPBAR.LE SB0, 0x1 ;  /* 0x000080400000791a */ /* 0x004fc80000000000 */
.L_x_74:
[----:B------:R-:W-:Y:S05]  /*22470*/  BSYNC B0 ;  /* 0x0000000000007941 */ /* 0x000fea0003800000 */
.L_x_73:
[----:B------:R-:W-:Y:S01]  /*22480*/  BAR.SYNC.DEFER_BLOCKING 0x1, 0x80 ;  /* 0x0042000000007b1d */ /* 0x000fe20000010000 */
[----:B-1----:R-:W-:Y:S02]  /*22490*/  F2FP.BF16.F32.PACK_AB R56, R215, R214 ;  /* 0x000000d6d738723e */ /* 0x002fe400000010ff */
        /* <DEDUP_REMOVED lines=8> */
[----:B------:R1:W-:Y:S04]  /*22520*/  STSM.16.M88.4 [R3], R64 ;  /* 0x0000004003007844 */ /* 0x0003e80000000200 */
        /* <DEDUP_REMOVED lines=17> */
.L_x_76:
[----:B------:R-:W-:Y:S05]  /*22640*/  BSYNC B0 ;  /* 0x0000000000007941 */ /* 0x000fea0003800000 */
.L_x_75:
        /* <DEDUP_REMOVED lines=28> */
.L_x_78:
[----:B------:R-:W-:Y:S05]  /*22810*/  BSYNC B0 ;  /* 0x0000000000007941 */ /* 0x000fea0003800000 */
.L_x_77:
        /* <DEDUP_REMOVED lines=28> */
.L_x_80:
[----:B------:R-:W-:Y:S05]  /*229e0*/  BSYNC B0 ;  /* 0x0000000000007941 */ /* 0x000fea0003800000 */
.L_x_79:
        /* <DEDUP_REMOVED lines=28> */
.L_x_82:
[----:B------:R-:W-:Y:S05]  /*22bb0*/  BSYNC B0 ;  /* 0x0000000000007941 */ /* 0x000fea0003800000 */
.L_x_81:
        /* <DEDUP_REMOVED lines=28> */
.L_x_84:
[----:B------:R-:W-:Y:S05]  /*22d80*/  BSYNC B0 ;  /* 0x0000000000007941 */ /* 0x000fea0003800000 */
.L_x_83:
        /* <DEDUP_REMOVED lines=28> */
.L_x_86:
[----:B------:R-:W-:Y:S05]  /*22f50*/  BSYNC B0 ;  /* 0x0000000000007941 */ /* 0x000fea0003800000 */
.L_x_85:
        /* <DEDUP_REMOVED lines=28> */
.L_x_88:
[----:B------:R-:W-:Y:S05]  /*23120*/  BSYNC B0 ;  /* 0x0000000000007941 */ /* 0x000fea0003800000 */
.L_x_87:
        /* <DEDUP_REMOVED lines=28> */
.L_x_90:
[----:B------:R-:W-:Y:S05]  /*232f0*/  BSYNC B0 ;  /* 0x0000000000007941 */ /* 0x000fea0003800000 */
.L_x_89:
        /* <DEDUP_REMOVED lines=28> */
.L_x_92:
[----:B------:R-:W-:Y:S05]  /*234c0*/  BSYNC B0 ;  /* 0x0000000000007941 */ /* 0x000fea0003800000 */
.L_x_91:
[----:B-1----:R-:W2:Y:S04]  /*234d0*/  LDL.LU R69, [R1+0x14] ;  /* 0x0000140001457983 */ /* 0x002ea80000300800 */
[----:B------:R-:W2:Y:S04]  /*234e0*/  LDL.LU R68, [R1+0x10] ;  /* 0x0000100001447983 */ /* 0x000ea80000300800 */
[----:B------:R-:W3:Y:S04]  /*234f0*/  LDL.LU R67, [R1+0xc] ;  /* 0x00000c0001437983 */ /* 0x000ee80000300800 */
[----:B------:R-:W3:Y:S04]  /*23500*/  LDL.LU R66, [R1+0x8] ;  /* 0x0000080001427983 */ /* 0x000ee80000300800 */
[----:B------:R-:W4:Y:S04]  /*23510*/  LDL.LU R65, [R1+0x4] ;  /* 0x0000040001417983 */ /* 0x000f280000300800 */
[----:B------:R-:W4:Y:S01]  /*23520*/  LDL.LU R64, [R1] ;  /* 0x0000000001407983 */ /* 0x000f220000300800 */
[----:B------:R-:W-:Y:S01]  /*23530*/  BSSY B0, `(.L_x_93) ;  /* 0x000001c000007945 */ /* 0x000fe20003800000 */
[----:B------:R-:W-:Y:S01]  /*23540*/  F2FP.BF16.F32.PACK_AB R232, R233, R232 ;  /* 0x000000e8e9e8723e */ /* 0x000fe200000010ff */
[----:B------:R-:W-:Y:S01]  /*23550*/  BAR.SYNC.DEFER_BLOCKING 0x1, 0x80 ;  /* 0x0042000000007b1d */ /* 0x000fe20000010000 */
[----:B------:R-:W-:-:S02]  /*23560*/  F2FP.BF16.F32.PACK_AB R233, R4, R5 ;  /* 0x0000000504e9723e */ /* 0x000fc400000010ff */
[----:B------:R-:W-:Y:S02]  /*23570*/  F2FP.BF16.F32.PACK_AB R234, R6, R7 ;  /* 0x0000000706ea723e */ /* 0x000fe400000010ff */
        /* <DEDUP_REMOVED lines=9> */
[----:B-----5:R-:W5:Y:S02]  /*23610*/  FENCE.VIEW.ASYNC.S ;  /* 0x00000000000073c6 */ /* 0x020f640000000000 */
[----:B-----5:R-:W-:Y:S01]  /*23620*/  BAR.SYNC.DEFER_BLOCKING 0x1, 0x80 ;  /* 0x0042000000007b1d */ /* 0x020fe20000010000 */
[----:B--2---:R-:W-:-:S02]  /*23630*/  F2FP.BF16.F32.PACK_AB R4, R69, R68 ;  /* 0x000000444504723e */ /* 0x004fc400000010ff */
[----:B---3--:R-:W-:Y:S02]  /*23640*/  F2FP.BF16.F32.PACK_AB R5, R67, R66 ;  /* 0x000000424305723e */ /* 0x008fe400000010ff */
[----:B----4-:R-:W-:Y:S01]  /*23650*/  F2FP.BF16.F32.PACK_AB R6, R65, R64 ;  /* 0x000000404106723e */ /* 0x010fe200000010ff */
[----:B-1----:R-:W-:Y:S06]  /*23660*/  @P1 BRA `(.L_x_94) ;  /* 0x0000000000201947 */ /* 0x002fec0003800000 */
[----:B------:R-:W-:Y:S01]  /*23670*/  R2UR UR40, R2 ;  /* 0x00000000022872ca */ /* 0x000fe200000e0000 */
[----:B------:R-:W-:Y:S01]  /*23680*/  UIADD3 UR4, UP0, UR60, 0x670, URZ ;  /* 0x000006703c047890 */ /* 0x000fe2000ff1e03f */
[----:B------:R-:W-:-:S03]  /*23690*/  UMOV UR41, 0x160 ;  /* 0x0000016000297882 */ /* 0x000fc60000000000 */
[----:B------:R-:W-:-:S08]  /*236a0*/  UIADD3.X UR5, URZ, UR61, URZ, UP0, !UPT ;  /* 0x0000003d3f057290 */ /* 0x000fd000087fe43f */
[----:B------:R-:W-:-:S09]  /*236b0*/  UIADD3 UR40, UR40, 0x6ee00, URZ ;  /* 0x0006ee0028287890 */ /* 0x000fd2000fffe03f */
[----:B------:R1:W-:Y:S01]  /*236c0*/  UTMASTG.4D [UR40], [UR4] ;  /* 0x00000028040073b5 */ /* 0x0003e20008018000 */
[----:B------:R0:W-:Y:S01]  /*236d0*/  UTMACMDFLUSH ;  /* 0x00000000000079b7 */ /* 0x0001e20000000000 */
[----:B-1----:R-:W-:-:S04]  /*236e0*/  DEPBAR.LE SB0, 0x1 ;  /* 0x000080400000791a */ /* 0x002fc80000000000 */
.L_x_94:
[----:B------:R-:W-:Y:S05]  /*236f0*/  BSYNC B0 ;  /* 0x0000000000007941 */ /* 0x000fea0003800000 */
.L_x_93:
[----:B------:R-:W2:Y:S04]  /*23700*/  LDL.LU R57, [R1+0x28] ;  /* 0x0000280001397983 */ /* 0x000ea80000300800 */
[----:B------:R-:W2:Y:S04]  /*23710*/  LDL.LU R8, [R1+0x24] ;  /* 0x0000240001087983 */ /* 0x000ea80000300800 */
[----:B------:R-:W3:Y:S04]  /*23720*/  LDL.LU R56, [R1+0x20] ;  /* 0x0000200001387983 */ /* 0x000ee80000300800 */
[----:B------:R-:W3:Y:S04]  /*23730*/  LDL.LU R9, [R1+0x1c] ;  /* 0x00001c0001097983 */ /* 0x000ee80000300800 */
[----:B------:R-:W4:Y:S01]  /*23740*/  LDL.LU R10, [R1+0x18] ;  /* 0x00001800010a7983 */ /* 0x000f220000300800 */
[----:B------:R-:W-:Y:S01]  /*23750*/  BSSY B0, `(.L_x_95) ;  /* 0x000001c000007945 */ /* 0x000fe20003800000 */
[----:B------:R-:W-:Y:S06]  /*23760*/  BAR.SYNC.DEFER_BLOCKING 0x1, 0x80 ;  /* 0x0042000000007b1d */ /* 0x000fec0000010000 */
[----:B------:R1:W-:Y:S04]  /*23770*/  STSM.16.M88.4 [R3], R232 ;  /* 0x000000e803007844 */ /* 0x0003e80000000200 */
        /* <DEDUP_REMOVED lines=10> */
[----:B----4-:R-:W-:Y:S02]  /*23820*/  F2FP.BF16.F32.PACK_AB R10, R10, R11 ;  /* 0x0000000b0a0a723e */ /* 0x010fe400000010ff */
[----:B------:R-:W-:Y:S02]  /*23830*/  F2FP.BF16.F32.PACK_AB R11, R12, R13 ;  /* 0x0000000d0c0b723e */ /* 0x000fe400000010ff */
[----:B------:R-:W-:Y:S02]  /*23840*/  F2FP.BF16.F32.PACK_AB R12, R14, R15 ;  /* 0x0000000f0e0c723e */ /* 0x000fe400000010ff */
[----:B------:R-:W-:Y:S02]  /*23850*/  F2FP.BF16.F32.PACK_AB R13, R17, R18 ;  /* 0x00000012110d723e */ /* 0x000fe400000010ff */
[----:B------:R-:W-:-:S02]  /*23860*/  F2FP.BF16.F32.PACK_AB R14, R19, R20 ;  /* 0x00000014130e723e */ /* 0x000fc400000010ff */
[----:B------:R-:W-:Y:S01]  /*23870*/  F2FP.BF16.F32.PACK_AB R15, R21, R22 ;  /* 0x00000016150f723e */ /* 0x000fe200000010ff */
        /* <DEDUP_REMOVED lines=9> */
.L_x_96:
[----:B------:R-:W-:Y:S05]  /*23910*/  BSYNC B0 ;  /* 0x0000000000007941 */ /* 0x000fea0003800000 */
.L_x_95:
        /* <DEDUP_REMOVED lines=28> */
.L_x_98:
[----:B------:R-:W-:Y:S05]  /*23ae0*/  BSYNC B0 ;  /* 0x0000000000007941 */ /* 0x000fea0003800000 */
.L_x_97:
        /* <DEDUP_REMOVED lines=17> */
[----:B---3--:R-:W3:Y:S02]  /*23c00*/  FENCE.VIEW.ASYNC.S ;  /* 0x00000000000073c6 */ /* 0x008ee40000000000 */
[----:B---3--:R-:W-:Y:S06]  /*23c10*/  BAR.SYNC.DEFER_BLOCKING 0x1, 0x80 ;  /* 0x0042000000007b1d */ /* 0x008fec0000010000 */
        /* <DEDUP_REMOVED lines=8> */
[----:B---3--:R-:W-:-:S04]  /*23ca0*/  DEPBAR.LE SB0, 0x1 ;  /* 0x000080400000791a */ /* 0x008fc80000000000 */
.L_x_100:
[----:B------:R-:W-:Y:S05]  /*23cb0*/  BSYNC B0 ;  /* 0x0000000000007941 */ /* 0x000fea0003800000 */
.L_x_99:
[----:B------:R-:W-:Y:S06]  /*23cc0*/  BAR.SYNC.DEFER_BLOCKING 0x1, 0x80 ;  /* 0x0042000000007b1d */ /* 0x000fec0000010000 */
[----:B------:R-:W-:Y:S01]  /*23cd0*/  BSSY B0, `(.L_x_101) ;  /* 0x0000012000007945 */ /* 0x000fe20003800000 */
[----:B------:R3:W-:Y:S04]  /*23ce0*/  STSM.16.M88.4 [R3+0x1000], R40 ;  /* 0x0010002803007844 */ /* 0x0007e80000000200 */
[----:B------:R3:W-:Y:S01]  /*23cf0*/  STSM.16.M88.4 [R55], R48 ;  /* 0x0000003037007844 */ /* 0x0007e20000000200 */
[----:B------:R-:W-:Y:S01]  /*23d00*/  @!PT LDS RZ, [RZ] ;  /* 0x00000000fffff984 */ /* 0x000fe20000000800 */
[----:B------:R-:W-:Y:S01]  /*23d10*/  @!PT LDS RZ, [RZ] ;  /* 0x00000000fffff984 */ /* 0x000fe20000000800 */
[----:B------:R-:W-:Y:S01]  /*23d20*/  @!PT LDS RZ, [RZ] ;  /* 0x00000000fffff984 */ /* 0x000fe20000000800 */
[----:B------:R-:W-:Y:S01]  /*23d30*/  @!PT LDS RZ, [RZ] ;  /* 0x00000000fffff984 */ /* 0x000fe20000000800 */
[----:B------:R4:W-:Y:S06]  /*23d40*/  MEMBAR.ALL.CTA ;  /* 0x0000000000007992 */ /* 0x0009ec0000008000 */
[----:B----4-:R-:W4:Y:S02]  /*23d50*/  FENCE.VIEW.ASYNC.S ;  /* 0x00000000000073c6 */ /* 0x010f240000000000 */
[----:B----4-:R-:W-:Y:S06]  /*23d60*/  BAR.SYNC.DEFER_BLOCKING 0x1, 0x80 ;  /* 0x0042000000007b1d */ /* 0x010fec0000010000 */
[----:B------:R-:W-:Y:S05]  /*23d70*/  @P1 BRA `(.L_x_102) ;  /* 0x00000000001c1947 */ /* 0x000fea0003800000 */
[----:B------:R-:W-:Y:S01]  /*23d80*/  R2UR UR40, R2 ;  /* 0x00000000022872ca */ /* 0x000fe200000e0000 */
[----:B------:R-:W-:Y:S01]  /*23d90*/  UIADD3 UR4, UP0, UR60, 0x670, URZ ;  /* 0x000006703c047890 */ /* 0x000fe2000ff1e03f */
[----:B------:R-:W-:-:S03]  /*23da0*/  UMOV UR41, 0x1e0 ;  /* 0x000001e000297882 */ /* 0x000fc60000000000 */
[----:B------:R-:W-:-:S08]  /*23db0*/  UIADD3.X UR5, URZ, UR61, URZ, UP0, !UPT ;  /* 0x0000003d3f057290 */ /* 0x000fd000087fe43f */
[----:B------:R-:W-:-:S09]  /*23dc0*/  UIADD3 UR40, UR40, 0x6ee00, URZ ;  /* 0x0006ee0028287890 */ /* 0x000fd2000fffe03f */
[----:B------:R4:W-:Y:S02]  /*23dd0*/  UTMASTG.4D [UR40], [UR4] ;  /* 0x00000028040073b5 */ /* 0x0009e40008018000 */
[----:B----4-:R0:W-:Y:S02]  /*23de0*/  UTMACMDFLUSH ;  /* 0x00000000000079b7 */ /* 0x0101e40000000000 */
.L_x_102:
[----:B------:R-:W-:Y:S05]  /*23df0*/  BSYNC B0 ;  /* 0x0000000000007941 */ /* 0x000fea0003800000 */
.L_x_101:
[----:B-123--:R-:W2:Y:S01]  /*23e00*/  LDL.LU R3, [R1+0x200] ;  /* 0x0002000001037983 */ /* 0x00eea20000300800 */
[----:B------:R-:W-:Y:S01]  /*23e10*/  ULEA UR4, UR47, 0xfffffff8, 0x3 ;  /* 0xfffffff82f047891 */ /* 0x000fe2000f8e183f */
[----:B------:R-:W-:-:S04]  /*23e20*/  DEPBAR.LE SB0, 0x0 ;  /* 0x000080000000791a */ /* 0x000fc80000000000 */
[----:B------:R-:W3:Y:S01]  /*23e30*/  LDL.LU R2, [R1+0x268] ;  /* 0x0002680001027983 */ /* 0x000ee20000300800 */
[----:B------:R-:W-:-:S04]  /*23e40*/  ULOP3.LUT UR4, UR4, 0x8, URZ, 0xc0, !UPT ;  /* 0x0000000804047892 */ /* 0x000fc8000f8ec03f */
[----:B------:R-:W-:-:S06]  /*23e50*/  ULOP3.LUT UR4, UR4, 0x18, URZ, 0x3c, !UPT ;  /* 0x0000001804047892 */ /* 0x000fcc000f8e3c3f */
[----:B------:R-:W-:Y:S01]  /*23e60*/  MOV R0, UR4 ;  /* 0x0000000400007c02 */ /* 0x000fe20008000f00 */
[----:B------:R-:W-:-:S03]  /*23e70*/  ULDC UR4, c[0x0][0xc] ;  /* 0x0000030000047ab9 */ /* 0x000fc60000000800 */
[----:B------:R4:W-:Y:S01]  /*23e80*/  SYNCS.ARRIVE.TRANS64.A1T0 RZ, [R0+UR37+0x74490], RZ ;  /* 0x074490ff00ff79a7 */ /* 0x0009e20008100025 */
[----:B--2---:R-:W-:Y:S01]  /*23e90*/  IADD3 R3, R3, UR4, RZ ;  /* 0x0000000403037c10 */ /* 0x004fe2000fffe0ff */
[----:B------:R-:W-:-:S03]  /*23ea0*/  ULDC UR4, c[0x0][0xa00] ;  /* 0x0002800000047ab9 */ /* 0x000fc60000000800 */
[----:B------:R-:W-:Y:S01]  /*23eb0*/  ISETP.GE.AND P0, PT, R3, UR4, PT ;  /* 0x0000000403007c0c */ /* 0x000fe2000bf06270 */
[----:B------:R4:W-:Y:S01]  /*23ec0*/  STL [R1+0x200], R3 ;  /* 0x0002000301007387 */ /* 0x0009e20000100800 */
[----:B---3--:R-:W-:-:S05]  /*23ed0*/  LOP3.LUT R2, R2, 0x1, RZ, 0x3c, !PT ;  /* 0x0000000102027812 */ /* 0x008fca00078e3cff */
[----:B------:R4:W-:Y:S06]  /*23ee0*/  STL [R1+0x268], R2 ;  /* 0x0002680201007387 */ /* 0x0009ec0000100800 */
[----:B------:R-:W-:Y:S05]  /*23ef0*/  @!P0 BRA `(.L_x_103) ;  /* 0xfffffdcc00a48947 */ /* 0x000fea000383ffff */
[----:B------:R-:W-:Y:S05]  /*23f00*/  EXIT ;  /* 0x000000000000794d */ /* 0x000fea0003800000 */
.L_x_6:
[----:B------:R-:W-:-:S08]  /*23f10*/  NOP ;  /* 0x0000000000007918 */ /* 0x000fd00000000000 */
[----:B------:R-:W2:-:S00]  /*23f20*/  USETMAXREG.DEALLOC.CTAPOOL 0x18 ;  /* 0x00000018000079c8 */ /* 0x000e8000080e0500 */
[----:B------:R-:W-:-:S13]  /*23f30*/  PLOP3.LUT P3, PT, PT, PT, UP0, 0x80, 0x0 ;  /* 0x000000000000781c */ /* 0x000fda0003f6f008 */
[----:B--2---:R-:W-:Y:S05]  /*23f40*/  @!P3 BRA `(.L_x_104) ;  /* 0x0000000c0078b947 */ /* 0x004fea0003800000 */
[----:B------:R-:W-:-:S13]  /*23f50*/  PLOP3.LUT P2, PT, PT, PT, UP1, 0x80, 0x0 ;  /* 0x000000000000781c */ /* 0x000fda0003f4f018 */
[----:B-1----:R-:W-:Y:S05]  /*23f60*/  @P2 EXIT ;  /* 0x000000000000294d */ /* 0x002fea0003800000 */
[----:B------:R-:W2:Y:S01]  /*23f70*/  LDL R0, [R1+0x200] ;  /* 0x0002000001007983 */ /* 0x000ea20000100800 */
[----:B------:R-:W-:Y:S02]  /*23f80*/  ULDC UR4, c[0x0][0xa00] ;  /* 0x0002800000047ab9 */ /* 0x000fe40000000800 */
[----:B--2---:R-:W-:-:S13]  /*23f90*/  ISETP.GE.AND P2, PT, R0, UR4, PT ;  /* 0x0000000400007c0c */ /* 0x004fda000bf46270 */
[----:B------:R-:W-:Y:S05]  /*23fa0*/  @P2 EXIT ;  /* 0x000000000000294d */ /* 0x000fea0003800000 */
[----:B------:R-:W2:Y:S01]  /*23fb0*/  LDL.LU R2, [R1+0x270] ;  /* 0x0002700001027983 */ /* 0x000ea20000300800 */
[----:B------:R-:W-:Y:S01]  /*23fc0*/  BSSY B0, `(.L_x_105) ;  /* 0x00000d5000007945 */ /* 0x000fe20003800000 */
[----:B------:R-:W-:Y:S01]  /*23fd0*/  MOV R4, 0x1 ;  /* 0x0000000100047802 */ /* 0x000fe20000000f00 */
[----:B------:R-:W-:Y:S01]  /*23fe0*/  ULDC UR26, c[0x0][0xc] ;  /* 0x00000300001a7ab9 */ /* 0x000fe20000000800 */
[----:B------:R-:W1:Y:S01]  /*23ff0*/  S2R R0, SR_TID.X ;  /* 0x0000000000007919 */ /* 0x000e620000002100 */
[----:B------:R-:W-:Y:S01]  /*24000*/  MOV R5, 0x1 ;  /* 0x0000000100057802 */ /* 0x000fe20000000f00 */
[----:B------:R-:W-:Y:S01]  /*24010*/  ULDC.64 UR24, c[0x0][0x198] ;  /* 0x0000660000187ab9 */ /* 0x000fe20000000a00 */
[----:B------:R-:W-:Y:S01]  /*24020*/  ULDC UR27, c[0x0][0xa00] ;  /* 0x00028000001b7ab9 */ /* 0x000fe20000000800 */
[----:B-1----:R-:W-:Y:S01]  /*24030*/  LOP3.LUT P2, RZ, R0, 0x1f, RZ, 0xc0, !PT ;  /* 0x0000001f00ff7812 */ /* 0x002fe2000784c0ff */
[----:B------:R-:W-:-:S03]  /*24040*/  IMAD.MOV.U32 R0, RZ, RZ, RZ ;  /* 0x000000ffff007224 */ /* 0x000fc600078e00ff */
[----:B------:R-:W-:Y:S02]  /*24050*/  PLOP3.LUT P0, PT, P2, P0, PT, 0x2a, 0x0 ;  /* 0x000000000000781c */ /* 0x000fe40001700572 */
[----:B--2---:R-:W-:-:S13]  /*24060*/  R2UR UR4, R2 ;  /* 0x00000000020472ca */ /* 0x004fda00000e0000 */
[----:B------:R-:W-:-:S12]  /*24070*/  ULOP3.LUT UR23, UR4, 0x2, URZ, 0xfc, !UPT ;  /* 0x0000000204177892 */ /* 0x000fd8000f8efc3f */
.L_x_120:
[----:B------:R-:W2:Y:S01]  /*24080*/  LDL R16, [R1+0x200] ;  /* 0x0002000001107983 */ /* 0x000ea20000100800 */
[----:B------:R-:W1:Y:S01]  /*24090*/  LDC R6, c[0x0][0xa04] ;  /* 0x00028100ff067b82 */ /* 0x000e620000000800 */
[----:B------:R-:W-:-:S07]  /*240a0*/  UMOV UR4, 0xffffffff ;  /* 0xffffffff00047882 */ /* 0x000fce0000000000 */
[----:B------:R-:W3:Y:S08]  /*240b0*/  LDC R10, c[0x0][0xa10] ;  /* 0x00028400ff0a7b82 */ /* 0x000ef00000000800 */
[----:B------:R-:W4:Y:S01]  /*240c0*/  LDC R13, c[0x0][0xa1c] ;  /* 0x00028700ff0d7b82 */ /* 0x000f220000000800 */
[----:B-1----:R-:W-:Y:S02]  /*240d0*/  ISETP.NE.AND P2, PT, R6, 0x1, PT ;  /* 0x000000010600780c */ /* 0x002fe40003f45270 */
[----:B---3--:R-:W-:-:S11]  /*240e0*/  ISETP.NE.AND P3, PT, R10, 0x1, PT ;  /* 0x000000010a00780c */ /* 0x008fd60003f65270 */
[----:B------:R-:W2:Y:S01]  /*240f0*/  @P2 LDC.64 R8, c[0x0][0xa08] ;  /* 0x00028200ff082b82 */ /* 0x000ea20000000a00 */
[----:B----4-:R-:W-:-:S07]  /*24100*/  ISETP.NE.AND P4, PT, R13, 0x1, PT ;  /* 0x000000010d00780c */ /* 0x010fce0003f85270 */
[----:B------:R-:W1:Y:S08]  /*24110*/  @P3 LDC R12, c[0x0][0xa14] ;  /* 0x00028500ff0c3b82 */ /* 0x000e700000000800 */
[----:B------:R-:W3:Y:S08]  /*24120*/  @P3 LDC R11, c[0x0][0xa18] ;  /* 0x00028600ff0b3b82 */ /* 0x000ef00000000800 */
[----:B------:R-:W4:Y:S01]  /*24130*/  @P4 LDC.64 R2, c[0x0][0xa20] ;  /* 0x00028800ff024b82 */ /* 0x000f220000000a00 */
[----:B--2---:R-:W-:Y:S01]  /*24140*/  @P2 IMAD.HI.U32 R8, R16, R8, RZ ;  /* 0x0000000810082227 */ /* 0x004fe200078e00ff */
[----:B------:R-:W-:-:S04]  /*24150*/  MOV R7, R16 ;  /* 0x0000001000077202 */ /* 0x000fc80000000f00 */
[----:B------:R-:W-:-:S04]  /*24160*/  @P2 SHF.R.U32.HI R7, RZ, R9, R8 ;  /* 0x00000009ff072219 */ /* 0x000fc80000011608 */
[----:B------:R-:W-:Y:S01]  /*24170*/  MOV R9, R7 ;  /* 0x0000000700097202 */ /* 0x000fe20000000f00 */
[----:B-1----:R-:W-:-:S05]  /*24180*/  @P3 IMAD.HI.U32 R8, R7, R12, RZ ;  /* 0x0000000c07083227 */ /* 0x002fca00078e00ff */
[----:B---3--:R-:W-:-:S05]  /*24190*/  @P3 SHF.R.U32.HI R9, RZ, R11, R8 ;  /* 0x0000000bff093219 */ /* 0x008fca0000011608 */
[----:B----4-:R-:W-:-:S04]  /*241a0*/  @P4 IMAD.HI.U32 R8, R9, R2, RZ ;  /* 0x0000000209084227 */ /* 0x010fc800078e00ff */
[----:B------:R-:W-:Y:S01]  /*241b0*/  IMAD.MOV.U32 R2, RZ, RZ, R9 ;  /* 0x000000ffff027224 */ /* 0x000fe200078e0009 */
[----:B------:R-:W-:Y:S02]  /*241c0*/  @P4 SHF.R.U32.HI R2, RZ, R3, R8 ;  /* 0x00000003ff024219 */ /* 0x000fe40000011608 */
[----:B------:R-:W-:Y:S02]  /*241d0*/  IADD3 R3, -R9, RZ, RZ ;  /* 0x000000ff09037210 */ /* 0x000fe40007ffe1ff */
[----:B------:R-:W-:-:S03]  /*241e0*/  IADD3 R2, -R2, RZ, RZ ;  /* 0x000000ff02027210 */ /* 0x000fc60007ffe1ff */
[----:B------:R-:W-:Y:S02]  /*241f0*/  IMAD R10, R10, R3, R7 ;  /* 0x000000030a0a7224 */ /* 0x000fe400078e0207 */
[----:B------:R-:W-:Y:S01]  /*24200*/  IMAD R2, R13, R2, R9 ;  /* 0x000000020d027224 */ /* 0x000fe200078e0209 */
[----:B------:R-:W-:Y:S06]  /*24210*/  BRA.DIV UR4, `(.L_x_106) ;  /* 0x0000002604947947 */ /* 0x000fec000b800000 */
[----:B------:R-:W-:-:S13]  /*24220*/  ELECT P6, URZ, PT ;  /* 0x00000000003f782f */ /* 0x000fda00038c0000 */
.L_x_158:
[----:B------:R-:W-:Y:S01]  /*24230*/  IADD3 R3, -R7, RZ, RZ ;  /* 0x000000ff07037210 */ /* 0x000fe20007ffe1ff */
[----:B------:R-:W-:Y:S04]  /*24240*/  BSSY B1, `(.L_x_107) ;  /* 0x000004e000017945 */ /* 0x000fe80003800000 */
[----:B------:R-:W-:Y:S01]  /*24250*/  IMAD R3, R6, R3, R16 ;  /* 0x0000000306037224 */ /* 0x000fe200078e0210 */
[----:B------:R-:W-:-:S03]  /*24260*/  MOV R6, RZ ;  /* 0x000000ff00067202 */ /* 0x000fc60000000f00 */
[----:B------:R-:W-:Y:S01]  /*24270*/  IMAD.SHL.U32 R3, R3, 0x80, RZ ;  /* 0x0000008003037824 */ /* 0x000fe200078e00ff */
[----:B------:R-:W-:Y:S06]  /*24280*/  @!P6 BRA `(.L_x_108) ;  /* 0x000000040024e947 */ /* 0x000fec0003800000 */
[----:B------:R-:W1:Y:S01]  /*24290*/  S2R R7, SR_CgaCtaId ;  /* 0x0000000000077919 */ /* 0x000e620000008800 */
[----:B------:R-:W-:-:S04]  /*242a0*/  MOV R6, 0x400 ;  /* 0x0000040000067802 */ /* 0x000fc80000000f00 */
[----:B-1----:R-:W-:Y:S02]  /*242b0*/  LEA R9, R7, R6, 0x18 ;  /* 0x0000000607097211 */ /* 0x002fe400078ec0ff */
[----:B------:R-:W-:Y:S02]  /*242c0*/  SHF.L.U32 R6, R5, 0x1f, RZ ;  /* 0x0000001f05067819 */ /* 0x000fe400000006ff */
[----:B------:R-:W-:-:S04]  /*242d0*/  LEA R7, R0, R9, 0x3 ;  /* 0x0000000900077211 */ /* 0x000fc800078e18ff */
[----:B------:R-:W1:Y:S02]  /*242e0*/  SYNCS.PHASECHK.TRANS64.TRYWAIT P2, [R7+URZ+0x74460], R6 ;  /* 0x07446006070075a7 */ /* 0x000e64000804017f */
[----:B-1----:R-:W-:Y:S05]  /*242f0*/  @!P2 BRA `(.L_x_109) ;  /* 0x00000024007ca947 */ /* 0x002fea0003800000 */
.L_x_159:
[----:B------:R-:W-:Y:S01]  /*24300*/  UPRMT UR4, UR23, 0x9910, URZ ;  /* 0x0000991017047896 */ /* 0x000fe2000800003f */
[----:B-1----:R-:W-:-:S03]  /*24310*/  @P1 MOV R6, 0x10000 ;  /* 0x0001000000061802 */ /* 0x002fc60000000f00 */
[----:B------:R-:W-:Y:S01]  /*24320*/  UISETP.NE.AND UP0, UPT, UR4, 0x2, UPT ;  /* 0x000000020400788c */ /* 0x000fe2000bf05270 */
[----:B------:R1:W-:Y:S05]  /*24330*/  @P1 SYNCS.ARRIVE.TRANS64 RZ, [R7+URZ+0x74450], R6 ;  /* 0x0744500607ff19a7 */ /* 0x0003ea000800003f */
[----:B------:R-:W-:-:S13]  /*24340*/  PLOP3.LUT P2, PT, PT, PT, UP0, 0x80, 0x0 ;  /* 0x000000000000781c */ /* 0x000fda0003f4f008 */
[----:B-1----:R-:W-:Y:S05]  /*24350*/  @P2 BRA `(.L_x_110) ;  /* 0x0000000000042947 */ /* 0x002fea0003800000 */
[----:B------:R-:W-:Y:S01]  /*24360*/  BPT.TRAP 0x1 ;  /* 0x000000040000795c */ /* 0x000fe20000300000 */
.L_x_110:
[----:B------:R-:W-:Y:S05]  /*24370*/  @P0 BRA `(.L_x_111) ;  /* 0x0000000000040947 */ /* 0x000fea0003800000 */
[----:B------:R-:W-:Y:S01]  /*24380*/  BPT.TRAP 0x1 ;  /* 0x000000040000795c */ /* 0x000fe20000300000 */
.L_x_111:
[----:B------:R-:W-:Y:S01]  /*24390*/  R2UR UR5, R9 ;  /* 0x00000000090572ca */ /* 0x000fe200000e0000 */
[----:B------:R-:W-:Y:S01]  /*243a0*/  UIADD3 UR4, UP0, UR24, 0xf0, URZ ;  /* 0x000000f018047890 */ /* 0x000fe2000ff1e03f */
[----:B------:R-:W-:Y:S01]  /*243b0*/  R2UR UR14, R0 ;  /* 0x00000000000e72ca */ /* 0x000fe200000e0000 */
[----:B------:R-:W-:Y:S01]  /*243c0*/  UMOV UR10, URZ ;  /* 0x0000003f000a7c82 */ /* 0x000fe20008000000 */
[----:B------:R-:W-:Y:S01]  /*243d0*/  R2UR UR9, R7 ;  /* 0x00000000070972ca */ /* 0x000fe200000e0000 */
[----:B------:R-:W-:Y:S01]  /*243e0*/  UMOV UR6, 0x0 ;  /* 0x0000000000067882 */ /* 0x000fe20000000000 */
[----:B------:R-:W-:Y:S01]  /*243f0*/  R2UR UR11, R3 ;  /* 0x00000000030b72ca */ /* 0x000fe200000e0000 */
[----:B------:R-:W-:Y:S01]  /*24400*/  UMOV UR7, 0x10000000 ;  /* 0x1000000000077882 */ /* 0x000fe20000000000 */
[----:B------:R-:W-:Y:S01]  /*24410*/  R2UR UR12, R10 ;  /* 0x000000000a0c72ca */ /* 0x000fe200000e0000 */
[----:B------:R-:W-:Y:S01]  /*24420*/  UMOV UR16, 0x40 ;  /* 0x0000004000107882 */ /* 0x000fe20000000000 */
[----:B------:R-:W-:Y:S01]  /*24430*/  R2UR UR13, R2 ;  /* 0x00000000020d72ca */ /* 0x000fe200000e0000 */
[----:B------:R-:W-:Y:S01]  /*24440*/  UMOV UR18, 0x80 ;  /* 0x0000008000127882 */ /* 0x000fe20000000000 */
[----:B------:R-:W-:Y:S01]  /*24450*/  UMOV UR20, 0xc0 ;  /* 0x000000c000147882 */ /* 0x000fe20000000000 */
[----:B------:R-:W-:Y:S01]  /*24460*/  UMOV UR21, 0x100 ;  /* 0x0000010000157882 */ /* 0x000fe20000000000 */
[----:B------:R-:W-:Y:S01]  /*24470*/  UMOV UR22, 0x140 ;  /* 0x0000014000167882 */ /* 0x000fe20000000000 */
[----:B------:R-:W-:Y:S01]  /*24480*/  ULEA UR14, UR14, UR5, 0x10 ;  /* 0x000000050e0e7291 */ /* 0x000fe2000f8e803f */
[----:B------:R-:W-:Y:S01]  /*24490*/  VIADD R0, R0, 0x1 ;  /* 0x0000000100007836 */ /* 0x000fe20000000000 */
[----:B------:R-:W-:-:S02]  /*244a0*/  UIADD3 UR9, UR9, 0x74450, URZ ;  /* 0x0007445009097890 */ /* 0x000fc4000fffe03f */
[----:B------:R-:W-:Y:S02]  /*244b0*/  UIADD3.X UR5, URZ, UR25, URZ, UP0, !UPT ;  /* 0x000000193f057290 */ /* 0x000fe400087fe43f */
[----:B------:R-:W-:Y:S01]  /*244c0*/  UIADD3 UR15, UR14, 0x2000, URZ ;  /* 0x000020000e0f7890 */ /* 0x000fe2000fffe03f */
[C---:B------:R-:W-:Y:S01]  /*244d0*/  ISETP.NE.AND P2, PT, R0.reuse, 0x2, PT ;  /* 0x000000020000780c */ /* 0x040fe20003f45270 */
[----:B------:R-:W-:Y:S02]  /*244e0*/  UIADD3 UR17, UR14, 0x4000, URZ ;  /* 0x000040000e117890 */ /* 0x000fe4000fffe03f */
[----:B------:R-:W-:Y:S01]  /*244f0*/  UMOV UR8, UR14 ;  /* 0x0000000e00087c82 */ /* 0x000fe20008000000 */
[----:B------:R-:W-:Y:S01]  /*24500*/  UIADD3 UR19, UR14, 0x6000, URZ ;  /* 0x000060000e137890 */ /* 0x000fe2000fffe03f */
[----:B------:R-:W-:Y:S01]  /*24510*/  SEL R6, RZ, 0x1, P2 ;  /* 0x00000001ff067807 */ /* 0x000fe20001000000 */
[----:B------:R1:W-:Y:S01]  /*24520*/  UTMALDG.4D [UR8], [UR4], desc[UR6] ;  /* 0x00000608040075b4 */ /* 0x0003e20008019000 */
[----:B------:R-:W-:-:S02]  /*24530*/  SEL R0, R0, RZ, P2 ;  /* 0x000000ff00007207 */ /* 0x000fc40001000000 */
[----:B------:R-:W-:Y:S02]  /*24540*/  LOP3.LUT R5, R5, R6, RZ, 0x3c, !PT ;  /* 0x0000000605057212 */ /* 0x000fe400078e3cff */
[----:B------:R-:W-:Y:S01]  /*24550*/  MOV R6, 0x40 ;  /* 0x0000004000067802 */ /* 0x000fe20000000f00 */
[----:B-1----:R-:W-:Y:S01]  /*24560*/  UMOV UR8, UR15 ;  /* 0x0000000f00087c82 */ /* 0x002fe20008000000 */
[----:B------:R-:W-:Y:S01]  /*24570*/  UMOV UR10, UR16 ;  /* 0x00000010000a7c82 */ /* 0x000fe20008000000 */
[----:B------:R-:W-:Y:S01]  /*24580*/  UIADD3 UR15, UR14, 0x8000, URZ ;  /* 0x000080000e0f7890 */ /* 0x000fe2000fffe03f */
[----:B------:R1:W-:Y:S01]  /*24590*/  UTMALDG.4D [UR8], [UR4], desc[UR6] ;  /* 0x00000608040075b4 */ /* 0x0003e20008019000 */
[----:B------:R-:W-:Y:S01]  /*245a0*/  UIADD3 UR16, UR14, 0xa000, URZ ;  /* 0x0000a0000e107890 */ /* 0x000fe2000fffe03f */
[----:B-1----:R-:W-:Y:S01]  /*245b0*/  UMOV UR8, UR17 ;  /* 0x0000001100087c82 */ /* 0x002fe20008000000 */
[----:B------:R-:W-:Y:S01]  /*245c0*/  UMOV UR10, UR18 ;  /* 0x00000012000a7c82 */ /* 0x000fe20008000000 */
[----:B------:R-:W-:Y:S01]  /*245d0*/  UIADD3 UR17, UR14, 0xc000, URZ ;  /* 0x0000c0000e117890 */ /* 0x000fe2000fffe03f */
[----:B------:R1:W-:Y:S02]  /*245e0*/  UTMALDG.4D [UR8], [UR4], desc[UR6] ;  /* 0x00000608040075b4 */ /* 0x0003e40008019000 */
[----:B-1----:R-:W-:Y:S01]  /*245f0*/  UMOV UR8, UR19 ;  /* 0x0000001300087c82 */ /* 0x002fe20008000000 */
[----:B------:R-:W-:-:S02]  /*24600*/  UMOV UR10, UR20 ;  /* 0x00000014000a7c82 */ /* 0x000fc40008000000 */
[----:B------:R1:W-:Y:S02]  /*24610*/  UTMALDG.4D [UR8], [UR4], desc[UR6] ;  /* 0x00000608040075b4 */ /* 0x0003e40008019000 */
[----:B-1----:R-:W-:Y:S01]  /*24620*/  UMOV UR8, UR15 ;  /* 0x0000000f00087c82 */ /* 0x002fe20008000000 */
[----:B------:R-:W-:Y:S01]  /*24630*/  UMOV UR10, UR21 ;  /* 0x00000015000a7c82 */ /* 0x000fe20008000000 */
[----:B------:R-:W-:Y:S01]  /*24640*/  UIADD3 UR15, UR14, 0xe000, URZ ;  /* 0x0000e0000e0f7890 */ /* 0x000fe2000fffe03f */
[----:B------:R1:W-:Y:S02]  /*24650*/  UTMALDG.4D [UR8], [UR4], desc[UR6] ;  /* 0x00000608040075b4 */ /* 0x0003e40008019000 */
[----:B------:R-:W-:Y:S01]  /*24660*/  UMOV UR14, 0x180 ;  /* 0x00000180000e7882 */ /* 0x000fe20000000000 */
[----:B-1----:R-:W-:Y:S01]  /*24670*/  UMOV UR8, UR16 ;  /* 0x0000001000087c82 */ /* 0x002fe20008000000 */
[----:B------:R-:W-:Y:S02]  /*24680*/  UMOV UR10, UR22 ;  /* 0x00000016000a7c82 */ /* 0x000fe40008000000 */
[----:B------:R1:W-:Y:S02]  /*24690*/  UTMALDG.4D [UR8], [UR4], desc[UR6] ;  /* 0x00000608040075b4 */ /* 0x0003e40008019000 */
[----:B-1----:R-:W-:Y:S01]  /*246a0*/  UMOV UR8, UR17 ;  /* 0x0000001100087c82 */ /* 0x002fe20008000000 */
[----:B------:R-:W-:Y:S01]  /*246b0*/  UMOV UR10, UR14 ;  /* 0x0000000e000a7c82 */ /* 0x000fe20008000000 */
[----:B------:R-:W-:Y:S01]  /*246c0*/  UMOV UR14, 0x1c0 ;  /* 0x000001c0000e7882 */ /* 0x000fe20000000000 */
[----:B------:R1:W-:Y:S02]  /*246d0*/  UTMALDG.4D [UR8], [UR4], desc[UR6] ;  /* 0x00000608040075b4 */ /* 0x0003e40008019000 */
[----:B-1----:R-:W-:Y:S01]  /*246e0*/  UMOV UR8, UR15 ;  /* 0x0000000f00087c82 */ /* 0x002fe20008000000 */
[----:B------:R-:W-:-:S02]  /*246f0*/  UMOV UR10, UR14 ;  /* 0x0000000e000a7c82 */ /* 0x000fc40008000000 */
[----:B------:R1:W-:Y:S02]  /*24700*/  UTMALDG.4D [UR8], [UR4], desc[UR6] ;  /* 0x00000608040075b4 */ /* 0x0003e40008019000 */
[----:B-1----:R-:W-:Y:S01]  /*24710*/  NOP ;  /* 0x0000000000007918 */ /* 0x002fe20000000000 */
.L_x_108:
[----:B------:R-:W-:Y:S05]  /*24720*/  BSYNC B1 ;  /* 0x0000000000017941 */ /* 0x000fea0003800000 */
.L_x_107:
[----:B------:R-:W-:Y:S01]  /*24730*/  LOP3.LUT P2, RZ, R4, 0xff, RZ, 0xc0, !PT ;  /* 0x000000ff04ff7812 */ /* 0x000fe2000784c0ff */
[----:B------:R-:W-:-:S12]  /*24740*/  BSSY B1, `(.L_x_112) ;  /* 0x0000009000017945 */ /* 0x000fd80003800000 */
[----:B------:R-:W-:Y:S05]  /*24750*/  @!P2 BRA `(.L_x_113) ;  /* 0x00000000001ca947 */ /* 0x000fea0003800000 */
[----:B------:R-:W1:Y:S01]  /*24760*/  S2R R7, SR_CgaCtaId ;  /* 0x0000000000077919 */ /* 0x000e620000008800 */
[----:B------:R-:W-:-:S04]  /*24770*/  MOV R4, 0x400 ;  /* 0x0000040000047802 */ /* 0x000fc80000000f00 */
[----:B-1----:R-:W-:Y:S02]  /*24780*/  LEA R7, R7, R4, 0x18 ;  /* 0x0000000407077211 */ /* 0x002fe400078ec0ff */
[----:B------:R-:W-:Y:S02]  /*24790*/  SHF.L.U32 R4, RZ, 0x1f, RZ ;  /* 0x0000001fff047819 */ /* 0x000fe400000006ff */
[----:B------:R1:W-:Y:S02]  /*247a0*/  SYNCS.ARRIVE.TRANS64.A1T0 RZ, [R7+URZ+0x744b0], RZ ;  /* 0x0744b0ff07ff79a7 */ /* 0x0003e4000810003f */
[----:B------:R-:W2:Y:S02]  /*247b0*/  SYNCS.PHASECHK.TRANS64.TRYWAIT P2, [R7+URZ+0x744b0], R4 ;  /* 0x0744b004070075a7 */ /* 0x000ea4000804017f */
[----:B-12---:R-:W-:Y:S05]  /*247c0*/  @!P2 BRA `(.L_x_114) ;  /* 0x00000020005ca947 */ /* 0x006fea0003800000 */
.L_x_113:
[----:B------:R-:W-:Y:S05]  /*247d0*/  BSYNC B1 ;  /* 0x0000000000017941 */ /* 0x000fea0003800000 */
.L_x_112:
[----:B------:R-:W-:Y:S04]  /*247e0*/  BSSY B1, `(.L_x_115) ;  /* 0x000004c000017945 */ /* 0x000fe80003800000 */
[----:B------:R-:W-:Y:S05]  /*247f0*/  @!P6 BRA `(.L_x_116) ;  /* 0x000000040028e947 */ /* 0x000fea0003800000 */
[----:B-1----:R-:W1:Y:S01]  /*24800*/  S2R R7, SR_CgaCtaId ;  /* 0x0000000000077919 */ /* 0x002e620000008800 */
[----:B------:R-:W-:Y:S02]  /*24810*/  MOV R4, 0x400 ;  /* 0x0000040000047802 */ /* 0x000fe40000000f00 */
[----:B------:R-:W-:Y:S02]  /*24820*/  SHF.L.U32 R9, R5, 0x1f, RZ ;  /* 0x0000001f05097819 */ /* 0x000fe400000006ff */
[----:B-1----:R-:W-:-:S04]  /*24830*/  LEA R7, R7, R4, 0x18 ;  /* 0x0000000407077211 */ /* 0x002fc800078ec0ff */
[----:B------:R-:W-:-:S04]  /*24840*/  LEA R4, R0, R7, 0x3 ;  /* 0x0000000700047211 */ /* 0x000fc800078e18ff */
[----:B------:R-:W1:Y:S02]  /*24850*/  SYNCS.PHASECHK.TRANS64.TRYWAIT P2, [R4+URZ+0x74460], R9 ;  /* 0x07446009040075a7 */ /* 0x000e64000804017f */
[----:B-1----:R-:W-:Y:S05]  /*24860*/  @!P2 BRA `(.L_x_117) ;  /* 0x000000200048a947 */ /* 0x002fea0003800000 */
.L_x_160:
[----:B------:R-:W-:Y:S01]  /*24870*/  UPRMT UR4, UR23, 0x9910, URZ ;  /* 0x0000991017047896 */ /* 0x000fe2000800003f */
[----:B-1----:R-:W-:-:S03]  /*24880*/  @P1 MOV R9, 0x10000 ;  /* 0x0001000000091802 */ /* 0x002fc60000000f00 */
[----:B------:R-:W-:Y:S01]  /*24890*/  UISETP.NE.AND UP0, UPT, UR4, 0x2, UPT ;  /* 0x000000020400788c */ /* 0x000fe2000bf05270 */
[----:B------:R1:W-:Y:S05]  /*248a0*/  @P1 SYNCS.ARRIVE.TRANS64 RZ, [R4+URZ+0x74450], R9 ;  /* 0x0744500904ff19a7 */ /* 0x0003ea000800003f */
[----:B------:R-:W-:-:S13]  /*248b0*/  PLOP3.LUT P2, PT, PT, PT, UP0, 0x80, 0x0 ;  /* 0x000000000000781c */ /* 0x000fda0003f4f008 */
[----:B-1----:R-:W-:Y:S05]  /*248c0*/  @P2 BRA `(.L_x_118) ;  /* 0x0000000000042947 */ /* 0x002fea0003800000 */
[----:B------:R-:W-:Y:S01]  /*248d0*/  BPT.TRAP 0x1 ;  /* 0x000000040000795c */ /* 0x000fe20000300000 */
.L_x_118:
[----:B------:R-:W-:Y:S05]  /*248e0*/  @P0 BRA `(.L_x_119) ;  /* 0x0000000000040947 */ /* 0x000fea0003800000 */
[----:B------:R-:W-:Y:S01]  /*248f0*/  BPT.TRAP 0x1 ;  /* 0x000000040000795c */ /* 0x000fe20000300000 */
.L_x_119:
        /* <DEDUP_REMOVED lines=15> */
[----:B------:R-:W-:Y:S01]  /*249f0*/  ULEA UR14, UR14, UR5, 0x10 ;  /* 0x000000050e0e7291 */ /* 0x000fe2000f8e803f */
[----:B------:R-:W-:Y:S01]  /*24a00*/  VIADD R0, R0, 0x1 ;  /* 0x0000000100007836 */ /* 0x000fe20000000000 */
[----:B------:R-:W-:-:S02]  /*24a10*/  UIADD3.X UR5, URZ, UR25, URZ, UP0, !UPT ;  /* 0x000000193f057290 */ /* 0x000fc400087fe43f */
[----:B------:R-:W-:Y:S02]  /*24a20*/  UIADD3 UR11, UR11, UR8, URZ ;  /* 0x000000080b0b7290 */ /* 0x000fe4000fffe03f */
[----:B------:R-:W-:Y:S01]  /*24a30*/  UIADD3 UR9, UR9, 0x74450, URZ ;  /* 0x0007445009097890 */ /* 0x000fe2000fffe03f */
[C---:B------:R-:W-:Y:S01]  /*24a40*/  ISETP.NE.AND P2, PT, R0.reuse, 0x2, PT ;  /* 0x000000020000780c */ /* 0x040fe20003f45270 */
[----:B------:R-:W-:Y:S02]  /*24a50*/  UIADD3 UR15, UR14, 0x2000, URZ ;  /* 0x000020000e0f7890 */ /* 0x000fe4000fffe03f */
[----:B------:R-:W-:Y:S01]  /*24a60*/  UIADD3 UR17, UR14, 0x4000, URZ ;  /* 0x000040000e117890 */ /* 0x000fe2000fffe03f */
[----:B------:R-:W-:Y:S01]  /*24a70*/  SEL R2, RZ, 0x1, P2 ;  /* 0x00000001ff027807 */ /* 0x000fe20001000000 */
[----:B------:R-:W-:Y:S01]  /*24a80*/  UMOV UR8, UR14 ;  /* 0x0000000e00087c82 */ /* 0x000fe20008000000 */
[----:B------:R-:W-:Y:S01]  /*24a90*/  UIADD3 UR19, UR14, 0x6000, URZ ;  /* 0x000060000e137890 */ /* 0x000fe2000fffe03f */
[----:B------:R-:W-:Y:S01]  /*24aa0*/  SEL R0, R0, RZ, P2 ;  /* 0x000000ff00007207 */ /* 0x000fe20001000000 */
[----:B------:R1:W-:Y:S01]  /*24ab0*/  UTMALDG.4D [UR8], [UR4], desc[UR6] ;  /* 0x00000608040075b4 */ /* 0x0003e20008019000 */
[----:B------:R-:W-:Y:S01]  /*24ac0*/  UMOV UR22, 0x140 ;  /* 0x0000014000167882 */ /* 0x000fe20000000000 */
[----:B------:R-:W-:Y:S01]  /*24ad0*/  LOP3.LUT R5, R5, R2, RZ, 0x3c, !PT ;  /* 0x0000000205057212 */ /* 0x000fe200078e3cff */
        /* <DEDUP_REMOVED lines=27> */
[----:B--2---:R-:W-:Y:S01]  /*24c90*/  NOP ;  /* 0x0000000000007918 */ /* 0x004fe20000000000 */
.L_x_116:
[----:B------:R-:W-:Y:S05]  /*24ca0*/  BSYNC B1 ;  /* 0x0000000000017941 */ /* 0x000fea0003800000 */
.L_x_115:
[----:B------:R-:W2:Y:S01]  /*24cb0*/  LDL.LU R2, [R1+0x200] ;  /* 0x0002000001027983 */ /* 0x000ea20000300800 */
[----:B-1----:R-:W-:Y:S02]  /*24cc0*/  PRMT R4, RZ, 0x7610, R4 ;  /* 0x00007610ff047816 */ /* 0x002fe40000000004 */
[----:B--2---:R-:W-:-:S04]  /*24cd0*/  IADD3 R2, R2, UR26, RZ ;  /* 0x0000001a02027c10 */ /* 0x004fc8000fffe0ff */
[----:B------:R-:W-:Y:S01]  /*24ce0*/  ISETP.GE.AND P2, PT, R2, UR27, PT ;  /* 0x0000001b02007c0c */ /* 0x000fe2000bf46270 */
[----:B------:R1:W-:-:S12]  /*24cf0*/  STL [R1+0x200], R2 ;  /* 0x0002000201007387 */ /* 0x0003d80000100800 */
[----:B-1----:R-:W-:Y:S05]  /*24d00*/  @!P2 BRA `(.L_x_120) ;  /* 0xfffffff000dca947 */ /* 0x002fea000383ffff */
[----:B------:R-:W-:Y:S05]  /*24d10*/  BSYNC B0 ;  /* 0x0000000000007941 */ /* 0x000fea0003800000 */
.L_x_105:
[----:B------:R-:W-:Y:S05]  /*24d20*/  EXIT ;  /* 0x000000000000794d */ /* 0x000fea0003800000 */
.L_x_104:
[----:B------:R-:W2:Y:S01]  /*24d30*/  LDL R0, [R1+0x200] ;  /* 0x0002000001007983 */ /* 0x000ea20000100800 */
[----:B-1----:R-:W-:Y:S02]  /*24d40*/  ULDC UR4, c[0x0][0xa00] ;  /* 0x0002800000047ab9 */ /* 0x002fe40000000800 */
[----:B--2---:R-:W-:-:S13]  /*24d50*/  ISETP.GE.AND P0, PT, R0, UR4, PT ;  /* 0x0000000400007c0c */ /* 0x004fda000bf06270 */
[----:B------:R-:W-:Y:S05]  /*24d60*/  @P0 EXIT ;  /* 0x000000000000094d */ /* 0x000fea0003800000 */
[----:B------:R-:W2:Y:S01]  /*24d70*/  LDL.LU R2, [R1+0x27c] ;  /* 0x00027c0001027983 */ /* 0x000ea20000300800 */
[----:B------:R-:W-:Y:S01]  /*24d80*/  BSSY B0, `(.L_x_121) ;  /* 0x0000174000007945 */ /* 0x000fe20003800000 */
[----:B------:R-:W-:Y:S01]  /*24d90*/  MOV R5, 0x1 ;  /* 0x0000000100057802 */ /* 0x000fe20000000f00 */
[----:B------:R-:W-:Y:S01]  /*24da0*/  IMAD.MOV.U32 R4, RZ, RZ, 0x1 ;  /* 0x00000001ff047424 */ /* 0x000fe200078e00ff */
[----:B------:R-:W1:Y:S01]  /*24db0*/  S2R R0, SR_TID.X ;  /* 0x0000000000007919 */ /* 0x000e620000002100 */
[----:B------:R-:W-:Y:S01]  /*24dc0*/  ULDC.64 UR16, c[0x0][0x198] ;  /* 0x0000660000107ab9 */ /* 0x000fe20000000a00 */
[----:B------:R-:W-:Y:S01]  /*24dd0*/  ULDC UR21, c[0x0][0xc] ;  /* 0x0000030000157ab9 */ /* 0x000fe20000000800 */
[----:B-1----:R-:W-:Y:S02]  /*24de0*/  LOP3.LUT P0, RZ, R0, 0x1f, RZ, 0xc0, !PT ;  /* 0x0000001f00ff7812 */ /* 0x002fe4000780c0ff */
[----:B------:R-:W-:Y:S02]  /*24df0*/  MOV R0, RZ ;  /* 0x000000ff00007202 */ /* 0x000fe40000000f00 */
[----:B------:R-:W-:-:S02]  /*24e00*/  PLOP3.LUT P0, PT, P0, P2, PT, 0x2a, 0x0 ;  /* 0x000000000000781c */ /* 0x000fc40000704572 */
[----:B--2---:R-:W-:-:S13]  /*24e10*/  R2UR UR4, R2 ;  /* 0x00000000020472ca */ /* 0x004fda00000e0000 */
[----:B------:R-:W-:-:S12]  /*24e20*/  ULOP3.LUT UR20, UR4, 0x2, URZ, 0xfc, !UPT ;  /* 0x0000000204147892 */ /* 0x000fd8000f8efc3f */
.L_x_148:
        /* <DEDUP_REMOVED lines=17> */
[----:B---3--:R-:W-:-:S04]  /*24f40*/  @P4 SHF.R.U32.HI R7, RZ, R12, R9 ;  /* 0x0000000cff074219 */ /* 0x008fc80000011609 */
[----:B------:R-:W-:Y:S01]  /*24f50*/  MOV R9, R7 ;  /* 0x0000000700097202 */ /* 0x000fe20000000f00 */
[----:B----4-:R-:W-:-:S05]  /*24f60*/  @P5 IMAD.HI.U32 R2, R7, R2, RZ ;  /* 0x0000000207025227 */ /* 0x010fca00078e00ff */
[----:B------:R-:W-:Y:S01]  /*24f70*/  @P5 SHF.R.U32.HI R9, RZ, R3, R2 ;  /* 0x00000003ff095219 */ /* 0x000fe20000011602 */
[----:B------:R-:W-:-:S04]  /*24f80*/  IMAD.MOV R3, RZ, RZ, -R7 ;  /* 0x000000ffff037224 */ /* 0x000fc800078e0a07 */
[----:B------:R-:W-:Y:S01]  /*24f90*/  IMAD R2, R11, R3, R6 ;  /* 0x000000030b027224 */ /* 0x000fe200078e0206 */
[----:B------:R-:W-:-:S05]  /*24fa0*/  IADD3 R3, -R9, RZ, RZ ;  /* 0x000000ff09037210 */ /* 0x000fca0007ffe1ff */
[----:B------:R-:W-:Y:S01]  /*24fb0*/  IMAD R3, R8, R3, R7 ;  /* 0x0000000308037224 */ /* 0x000fe200078e0207 */
[----:B------:R-:W-:Y:S06]  /*24fc0*/  BRA.DIV UR4, `(.L_x_122) ;  /* 0x0000001a04847947 */ /* 0x000fec000b800000 */
[----:B------:R-:W-:-:S13]  /*24fd0*/  ELECT P6, URZ, PT ;  /* 0x00000000003f782f */ /* 0x000fda00038c0000 */
.L_x_163:
[----:B------:R-:W1:Y:S01]  /*24fe0*/  LDC R6, c[0x0][0x28c] ;  /* 0x0000a300ff067b82 */ /* 0x000e620000000800 */
[----:B------:R-:W-:Y:S01]  /*24ff0*/  BSSY B1, `(.L_x_123) ;  /* 0x000004a000017945 */ /* 0x000fe20003800000 */
[----:B-1----:R-:W-:-:S13]  /*25000*/  ISETP.GT.AND P3, PT, R6, RZ, P6 ;  /* 0x000000ff0600720c */ /* 0x002fda0003764270 */
[----:B------:R-:W-:Y:S05]  /*25010*/  @!P3 BRA `(.L_x_124) ;  /* 0x00000004001cb947 */ /* 0x000fea0003800000 */
[----:B------:R-:W1:Y:S01]  /*25020*/  S2R R8, SR_CgaCtaId ;  /* 0x0000000000087919 */ /* 0x000e620000008800 */
[----:B------:R-:W-:-:S04]  /*25030*/  MOV R7, 0x400 ;  /* 0x0000040000077802 */ /* 0x000fc80000000f00 */
[----:B-1----:R-:W-:Y:S02]  /*25040*/  LEA R9, R8, R7, 0x18 ;  /* 0x0000000708097211 */ /* 0x002fe400078ec0ff */
[----:B------:R-:W-:Y:S02]  /*25050*/  SHF.L.U32 R7, R4, 0x1f, RZ ;  /* 0x0000001f04077819 */ /* 0x000fe400000006ff */
[----:B------:R-:W-:-:S04]  /*25060*/  LEA R8, R0, R9, 0x3 ;  /* 0x0000000900087211 */ /* 0x000fc800078e18ff */
[----:B------:R-:W1:Y:S02]  /*25070*/  SYNCS.PHASECHK.TRANS64.TRYWAIT P4, [R8+URZ+0x74428], R7 ;  /* 0x07442807080075a7 */ /* 0x000e64000808017f */
[----:B-1----:R-:W-:Y:S05]  /*25080*/  @!P4 BRA `(.L_x_125) ;  /* 0x000000180074c947 */ /* 0x002fea0003800000 */
.L_x_164:
[----:B------:R-:W-:Y:S01]  /*25090*/  UPRMT UR4, UR20, 0x9910, URZ ;  /* 0x0000991014047896 */ /* 0x000fe2000800003f */
[----:B-1----:R-:W-:-:S03]  /*250a0*/  @P2 MOV R7, 0x10000 ;  /* 0x0001000000072802 */ /* 0x002fc60000000f00 */
[----:B------:R-:W-:Y:S01]  /*250b0*/  UISETP.NE.AND UP0, UPT, UR4, 0x2, UPT ;  /* 0x000000020400788c */ /* 0x000fe2000bf05270 */
[----:B------:R1:W-:Y:S05]  /*250c0*/  @P2 SYNCS.ARRIVE.TRANS64 RZ, [R8+URZ+0x74400], R7 ;  /* 0x0744000708ff29a7 */ /* 0x0003ea000800003f */
[----:B------:R-:W-:-:S13]  /*250d0*/  PLOP3.LUT P4, PT, PT, PT, UP0, 0x80, 0x0 ;  /* 0x000000000000781c */ /* 0x000fda0003f8f008 */
[----:B-1----:R-:W-:Y:S05]  /*250e0*/  @P4 BRA `(.L_x_126) ;  /* 0x0000000000044947 */ /* 0x002fea0003800000 */
[----:B------:R-:W-:Y:S01]  /*250f0*/  BPT.TRAP 0x1 ;  /* 0x000000040000795c */ /* 0x000fe20000300000 */
.L_x_126:
[----:B------:R-:W-:Y:S05]  /*25100*/  @P0 BRA `(.L_x_127) ;  /* 0x0000000000040947 */ /* 0x000fea0003800000 */
[----:B------:R-:W-:Y:S01]  /*25110*/  BPT.TRAP 0x1 ;  /* 0x000000040000795c */ /* 0x000fe20000300000 */
.L_x_127:
[----:B------:R-:W-:Y:S01]  /*25120*/  IMAD R9, R0, 0x10000, R9 ;  /* 0x0001000000097824 */ /* 0x000fe200078e0209 */
[----:B------:R-:W-:Y:S01]  /*25130*/  R2UR UR9, R8 ;  /* 0x00000000080972ca */ /* 0x000fe200000e0000 */
[----:B------:R-:W-:Y:S01]  /*25140*/  UIADD3 UR4, UP0, UR16, 0x1f0, URZ ;  /* 0x000001f010047890 */ /* 0x000fe2000ff1e03f */
[----:B------:R-:W-:Y:S01]  /*25150*/  R2UR UR12, R2 ;  /* 0x00000000020c72ca */ /* 0x000fe200000e0000 */
[----:B------:R-:W-:Y:S01]  /*25160*/  UMOV UR10, URZ ;  /* 0x0000003f000a7c82 */ /* 0x000fe20008000000 */
[----:B------:R-:W-:Y:S01]  /*25170*/  R2UR UR14, R9 ;  /* 0x00000000090e72ca */ /* 0x000fe200000e0000 */
[----:B------:R-:W-:Y:S01]  /*25180*/  UIADD3.X UR5, URZ, UR17, URZ, UP0, !UPT ;  /* 0x000000113f057290 */ /* 0x000fe200087fe43f */
[----:B------:R-:W-:Y:S01]  /*25190*/  R2UR UR13, R3 ;  /* 0x00000000030d72ca */ /* 0x000fe200000e0000 */
[----:B------:R-:W-:Y:S01]  /*251a0*/  UMOV UR6, 0x0 ;  /* 0x0000000000067882 */ /* 0x000fe20000000000 */
[----:B------:R-:W-:Y:S01]  /*251b0*/  UMOV UR7, 0x10000000 ;  /* 0x1000000000077882 */ /* 0x000fe20000000000 */
[----:B------:R-:W-:Y:S01]  /*251c0*/  UMOV UR11, URZ ;  /* 0x0000003f000b7c82 */ /* 0x000fe20008000000 */
[----:B------:R-:W-:Y:S01]  /*251d0*/  UMOV UR22, 0x40 ;  /* 0x0000004000167882 */ /* 0x000fe20000000000 */
[----:B------:R-:W-:Y:S01]  /*251e0*/  UMOV UR23, 0x80 ;  /* 0x0000008000177882 */ /* 0x000fe20000000000 */
[----:B------:R-:W-:Y:S01]  /*251f0*/  UMOV UR24, 0xc0 ;  /* 0x000000c000187882 */ /* 0x000fe20000000000 */
[----:B------:R-:W-:Y:S01]  /*25200*/  UIADD3 UR9, UR9, 0x74400, URZ ;  /* 0x0007440009097890 */ /* 0x000fe2000fffe03f */
[----:B------:R-:W-:Y:S01]  /*25210*/  IADD3 R0, R0, 0x1, RZ ;  /* 0x0000000100007810 */ /* 0x000fe20007ffe0ff */
[----:B------:R-:W-:Y:S01]  /*25220*/  UMOV UR25, 0x100 ;  /* 0x0000010000197882 */ /* 0x000fe20000000000 */
[----:B------:R-:W-:Y:S01]  /*25230*/  UMOV UR26, 0x140 ;  /* 0x00000140001a7882 */ /* 0x000fe20000000000 */
[----:B------:R-:W-:Y:S01]  /*25240*/  UIADD3 UR8, UR14, 0x20000, URZ ;  /* 0x000200000e087890 */ /* 0x000fe2000fffe03f */
[----:B------:R-:W-:Y:S01]  /*25250*/  ISETP.NE.AND P4, PT, R0, 0x5, PT ;  /* 0x000000050000780c */ /* 0x000fe20003f85270 */
[----:B------:R-:W-:-:S02]  /*25260*/  UIADD3 UR15, UR14, 0x22000, URZ ;  /* 0x000220000e0f7890 */ /* 0x000fc4000fffe03f */
[----:B------:R-:W-:Y:S01]  /*25270*/  UIADD3 UR18, UR14, 0x24000, URZ ;  /* 0x000240000e127890 */ /* 0x000fe2000fffe03f */
[----:B------:R-:W-:Y:S01]  /*25280*/  SEL R7, RZ, 0x1, P4 ;  /* 0x00000001ff077807 */ /* 0x000fe20002000000 */
[----:B------:R-:W-:Y:S01]  /*25290*/  UIADD3 UR19, UR14, 0x26000, URZ ;  /* 0x000260000e137890 */ /* 0x000fe2000fffe03f */
[----:B------:R-:W-:Y:S02]  /*252a0*/  SEL R0, R0, RZ, P4 ;  /* 0x000000ff00007207 */ /* 0x000fe40002000000 */
[----:B------:R1:W-:Y:S01]  /*252b0*/  UTMALDG.4D [UR8], [UR4], desc[UR6] ;  /* 0x00000608040075b4 */ /* 0x0003e20008019000 */
[----:B------:R-:W-:Y:S01]  /*252c0*/  LOP3.LUT R4, R4, R7, RZ, 0x3c, !PT ;  /* 0x0000000704047212 */ /* 0x000fe200078e3cff */
[----:B-1----:R-:W-:Y:S01]  /*252d0*/  UMOV UR8, UR15 ;  /* 0x0000000f00087c82 */ /* 0x002fe20008000000 */
[----:B------:R-:W-:Y:S01]  /*252e0*/  UMOV UR10, UR22 ;  /* 0x00000016000a7c82 */ /* 0x000fe20008000000 */
[----:B------:R-:W-:Y:S01]  /*252f0*/  UIADD3 UR15, UR14, 0x28000, URZ ;  /* 0x000280000e0f7890 */ /* 0x000fe2000fffe03f */
[----:B------:R1:W-:Y:S02]  /*25300*/  UTMALDG.4D [UR8], [UR4], desc[UR6] ;  /* 0x00000608040075b4 */ /* 0x0003e40008019000 */
[----:B-1----:R-:W-:Y:S01]  /*25310*/  UMOV UR8, UR18 ;  /* 0x0000001200087c82 */ /* 0x002fe20008000000 */
[----:B------:R-:W-:Y:S01]  /*25320*/  UMOV UR10, UR23 ;  /* 0x00000017000a7c82 */ /* 0x000fe20008000000 */
[----:B------:R-:W-:Y:S01]  /*25330*/  UIADD3 UR18, UR14, 0x2a000, URZ ;  /* 0x0002a0000e127890 */ /* 0x000fe2000fffe03f */
[----:B------:R1:W-:Y:S02]  /*25340*/  UTMALDG.4D [UR8], [UR4], desc[UR6] ;  /* 0x00000608040075b4 */ /* 0x0003e40008019000 */
[----:B-1----:R-:W-:Y:S01]  /*25350*/  UMOV UR8, UR19 ;  /* 0x0000001300087c82 */ /* 0x002fe20008000000 */
[----:B------:R-:W-:Y:S01]  /*25360*/  UMOV UR10, UR24 ;  /* 0x00000018000a7c82 */ /* 0x000fe20008000000 */
[----:B------:R-:W-:Y:S01]  /*25370*/  UIADD3 UR19, UR14, 0x2c000, URZ ;  /* 0x0002c0000e137890 */ /* 0x000fe2000fffe03f */
[----:B------:R1:W-:Y:S01]  /*25380*/  UTMALDG.4D [UR8], [UR4], desc[UR6] ;  /* 0x00000608040075b4 */ /* 0x0003e20008019000 */
[----:B------:R-:W-:Y:S01]  /*25390*/  UIADD3 UR14, UR14, 0x2e000, URZ ;  /* 0x0002e0000e0e7890 */ /* 0x000fe2000fffe03f */
[----:B-1----:R-:W-:Y:S01]  /*253a0*/  UMOV UR8, UR15 ;  /* 0x0000000f00087c82 */ /* 0x002fe20008000000 */
[----:B------:R-:W-:Y:S01]  /*253b0*/  UMOV UR10, UR25 ;  /* 0x00000019000a7c82 */ /* 0x000fe20008000000 */
[----:B------:R-:W-:Y:S01]  /*253c0*/  UMOV UR15, 0x180 ;  /* 0x00000180000f7882 */ /* 0x000fe20000000000 */
[----:B------:R1:W-:Y:S02]  /*253d0*/  UTMALDG.4D [UR8], [UR4], desc[UR6] ;  /* 0x00000608040075b4 */ /* 0x0003e40008019000 */
[----:B-1----:R-:W-:Y:S01]  /*253e0*/  UMOV UR8, UR18 ;  /* 0x0000001200087c82 */ /* 0x002fe20008000000 */
[----:B------:R-:W-:-:S02]  /*253f0*/  UMOV UR10, UR26 ;  /* 0x0000001a000a7c82 */ /* 0x000fc40008000000 */
[----:B------:R1:W-:Y:S02]  /*25400*/  UTMALDG.4D [UR8], [UR4], desc[UR6] ;  /* 0x00000608040075b4 */ /* 0x0003e40008019000 */
[----:B-1----:R-:W-:Y:S01]  /*25410*/  UMOV UR8, UR19 ;  /* 0x0000001300087c82 */ /* 0x002fe20008000000 */
[----:B------:R-:W-:Y:S01]  /*25420*/  UMOV UR10, UR15 ;  /* 0x0000000f000a7c82 */ /* 0x000fe20008000000 */
[----:B------:R-:W-:Y:S01]  /*25430*/  UMOV UR15, 0x1c0 ;  /* 0x000001c0000f7882 */ /* 0x000fe20000000000 */
[----:B------:R1:W-:Y:S02]  /*25440*/  UTMALDG.4D [UR8], [UR4], desc[UR6] ;  /* 0x00000608040075b4 */ /* 0x0003e40008019000 */
[----:B-1----:R-:W-:Y:S01]  /*25450*/  UMOV UR8, UR14 ;  /* 0x0000000e00087c82 */ /* 0x002fe20008000000 */
[----:B------:R-:W-:Y:S02]  /*25460*/  UMOV UR10, UR15 ;  /* 0x0000000f000a7c82 */ /* 0x000fe40008000000 */
[----:B------:R1:W-:Y:S02]  /*25470*/  UTMALDG.4D [UR8], [UR4], desc[UR6] ;  /* 0x00000608040075b4 */ /* 0x0003e40008019000 */
[----:B-1----:R-:W-:Y:S01]  /*25480*/  NOP ;  /* 0x0000000000007918 */ /* 0x002fe20000000000 */
.L_x_124:
[----:B------:R-:W-:Y:S05]  /*25490*/  BSYNC B1 ;  /* 0x0000000000017941 */ /* 0x000fea0003800000 */
.L_x_123:
        /* <DEDUP_REMOVED lines=10> */
.L_x_129:
[----:B------:R-:W-:Y:S05]  /*25540*/  BSYNC B1 ;  /* 0x0000000000017941 */ /* 0x000fea0003800000 */
.L_x_128:
[----:B------:R-:W-:Y:S01]  /*25550*/  BSSY B1, `(.L_x_131) ;  /* 0x000004b000017945 */ /* 0x000fe20003800000 */
[----:B-1----:R-:W-:-:S03]  /*25560*/  MOV R8, RZ ;  /* 0x000000ff00087202 */ /* 0x002fc60000000f00 */
        /* <DEDUP_REMOVED lines=8> */
.L_x_165:
[----:B------:R-:W-:Y:S01]  /*255f0*/  UPRMT UR4, UR20, 0x9910, URZ ;  /* 0x0000991014047896 */ /* 0x000fe2000800003f */
[----:B-1----:R-:W-:-:S03]  /*25600*/  @P2 IMAD.MOV.U32 R8, RZ, RZ, 0x10000 ;  /* 0x00010000ff082424 */ /* 0x002fc600078e00ff */
[----:B------:R-:W-:Y:S01]  /*25610*/  UISETP.NE.AND UP0, UPT, UR4, 0x2, UPT ;  /* 0x000000020400788c */ /* 0x000fe2000bf05270 */
[----:B------:R1:W-:Y:S05]  /*25620*/  @P2 SYNCS.ARRIVE.TRANS64 RZ, [R7+URZ+0x74400], R8 ;  /* 0x0744000807ff29a7 */ /* 0x0003ea000800003f */
[----:B------:R-:W-:-:S13]  /*25630*/  PLOP3.LUT P3, PT, PT, PT, UP0, 0x80, 0x0 ;  /* 0x000000000000781c */ /* 0x000fda0003f6f008 */
[----:B-1----:R-:W-:Y:S05]  /*25640*/  @P3 BRA `(.L_x_134) ;  /* 0x0000000000043947 */ /* 0x002fea0003800000 */
[----:B------:R-:W-:Y:S01]  /*25650*/  BPT.TRAP 0x1 ;  /* 0x000000040000795c */ /* 0x000fe20000300000 */
.L_x_134:
[----:B------:R-:W-:Y:S05]  /*25660*/  @P0 BRA `(.L_x_135) ;  /* 0x0000000000040947 */ /* 0x000fea0003800000 */
[----:B------:R-:W-:Y:S01]  /*25670*/  BPT.TRAP 0x1 ;  /* 0x000000040000795c */ /* 0x000fe20000300000 */
.L_x_135:
[----:B------:R-:W-:Y:S01]  /*25680*/  LEA R5, R0, R5, 0x10 ;  /* 0x0000000500057211 */ /* 0x000fe200078e80ff */
[----:B------:R-:W-:Y:S01]  /*25690*/  UIADD3 UR4, UP0, UR16, 0x2f0, URZ ;  /* 0x000002f010047890 */ /* 0x000fe2000ff1e03f */
[----:B------:R-:W-:Y:S01]  /*256a0*/  R2UR UR9, R7 ;  /* 0x00000000070972ca */ /* 0x000fe200000e0000 */
[----:B------:R-:W-:Y:S01]  /*256b0*/  UMOV UR10, URZ ;  /* 0x0000003f000a7c82 */ /* 0x000fe20008000000 */
[----:B------:R-:W-:Y:S01]  /*256c0*/  R2UR UR14, R5 ;  /* 0x00000000050e72ca */ /* 0x000fe200000e0000 */
[----:B------:R-:W-:Y:S01]  /*256d0*/  UIADD3.X UR5, URZ, UR17, URZ, UP0, !UPT ;  /* 0x000000113f057290 */ /* 0x000fe200087fe43f */
[----:B------:R-:W-:Y:S01]  /*256e0*/  R2UR UR12, R2 ;  /* 0x00000000020c72ca */ /* 0x000fe200000e0000 */
[----:B------:R-:W-:Y:S01]  /*256f0*/  UMOV UR6, 0x0 ;  /* 0x0000000000067882 */ /* 0x000fe20000000000 */
[----:B------:R-:W-:Y:S01]  /*25700*/  R2UR UR13, R3 ;  /* 0x00000000030d72ca */ /* 0x000fe200000e0000 */
[----:B------:R-:W-:Y:S01]  /*25710*/  UMOV UR7, 0x10000000 ;  /* 0x1000000000077882 */ /* 0x000fe20000000000 */
[----:B------:R-:W-:Y:S01]  /*25720*/  UMOV UR11, URZ ;  /* 0x0000003f000b7c82 */ /* 0x000fe20008000000 */
[----:B------:R-:W-:Y:S01]  /*25730*/  UMOV UR18, 0x40 ;  /* 0x0000004000127882 */ /* 0x000fe20000000000 */
[----:B------:R-:W-:Y:S01]  /*25740*/  UMOV UR22, 0x80 ;  /* 0x0000008000167882 */ /* 0x000fe20000000000 */
[----:B------:R-:W-:Y:S01]  /*25750*/  UMOV UR24, 0xc0 ;  /* 0x000000c000187882 */ /* 0x000fe20000000000 */
[----:B------:R-:W-:Y:S01]  /*25760*/  UMOV UR25, 0x100 ;  /* 0x0000010000197882 */ /* 0x000fe20000000000 */
[----:B------:R-:W-:Y:S01]  /*25770*/  UIADD3 UR9, UR9, 0x74400, URZ ;  /* 0x0007440009097890 */ /* 0x000fe2000fffe03f */
[----:B------:R-:W-:Y:S01]  /*25780*/  IADD3 R0, R0, 0x1, RZ ;  /* 0x0000000100007810 */ /* 0x000fe20007ffe0ff */
[----:B------:R-:W-:Y:S01]  /*25790*/  UIADD3 UR8, UR14, 0x20000, URZ ;  /* 0x000200000e087890 */ /* 0x000fe2000fffe03f */
[----:B------:R-:W-:Y:S01]  /*257a0*/  MOV R8, 0x1 ;  /* 0x0000000100087802 */ /* 0x000fe20000000f00 */
[----:B------:R-:W-:Y:S01]  /*257b0*/  UIADD3 UR15, UR14, 0x22000, URZ ;  /* 0x000220000e0f7890 */ /* 0x000fe2000fffe03f */
[----:B------:R-:W-:Y:S01]  /*257c0*/  ISETP.NE.AND P3, PT, R0, 0x5, PT ;  /* 0x000000050000780c */ /* 0x000fe20003f65270 */
[----:B------:R-:W-:-:S02]  /*257d0*/  UIADD3 UR19, UR14, 0x24000, URZ ;  /* 0x000240000e137890 */ /* 0x000fc4000fffe03f */
[----:B------:R-:W-:Y:S01]  /*257e0*/  UIADD3 UR23, UR14, 0x26000, URZ ;  /* 0x000260000e177890 */ /* 0x000fe2000fffe03f */
[----:B------:R-:W-:Y:S01]  /*257f0*/  SEL R5, RZ, 0x1, P3 ;  /* 0x00000001ff057807 */ /* 0x000fe20001800000 */
[----:B------:R-:W-:Y:S01]  /*25800*/  UMOV UR26, 0x140 ;  /* 0x00000140001a7882 */ /* 0x000fe20000000000 */
[----:B------:R1:W-:Y:S01]  /*25810*/  UTMALDG.4D [UR8], [UR4], desc[UR6] ;  /* 0x00000608040075b4 */ /* 0x0003e20008019000 */
[----:B------:R-:W-:Y:S02]  /*25820*/  SEL R0, R0, RZ, P3 ;  /* 0x000000ff00007207 */ /* 0x000fe40001800000 */
        /* <DEDUP_REMOVED lines=29> */
.L_x_132:
[----:B------:R-:W-:Y:S05]  /*25a00*/  BSYNC B1 ;  /* 0x0000000000017941 */ /* 0x000fea0003800000 */
.L_x_131:
[----:B------:R-:W-:-:S13]  /*25a10*/  ISETP.GE.AND P3, PT, R6, 0x41, PT ;  /* 0x000000410600780c */ /* 0x000fda0003f66270 */
[----:B------:R-:W-:Y:S05]  /*25a20*/  @!P3 BRA `(.L_x_136) ;  /* 0x000000080088b947 */ /* 0x000fea0003800000 */
[----:B------:R-:W-:Y:S01]  /*25a30*/  VIADD R6, R6, 0x3f ;  /* 0x0000003f06067836 */ /* 0x000fe20000000000 */
[----:B------:R-:W-:Y:S04]  /*25a40*/  BSSY B1, `(.L_x_136) ;  /* 0x00000a0000017945 */ /* 0x000fe80003800000 */
[----:B------:R-:W-:-:S04]  /*25a50*/  SHF.R.S32.HI R5, RZ, 0x1f, R6 ;  /* 0x0000001fff057819 */ /* 0x000fc80000011406 */
[----:B------:R-:W-:-:S04]  /*25a60*/  LEA.HI R5, R5, R6, RZ, 0x6 ;  /* 0x0000000605057211 */ /* 0x000fc800078f30ff */
[----:B------:R-:W-:-:S04]  /*25a70*/  SHF.R.S32.HI R5, RZ, 0x6, R5 ;  /* 0x00000006ff057819 */ /* 0x000fc80000011405 */
[----:B------:R-:W-:-:S07]  /*25a80*/  SHF.L.U32 R5, R5, 0x1, RZ ;  /* 0x0000000105057819 */ /* 0x000fce00000006ff */
.L_x_147:
[----:B------:R-:W-:Y:S04]  /*25a90*/  BSSY B2, `(.L_x_137) ;  /* 0x000004a000027945 */ /* 0x000fe80003800000 */
[----:B------:R-:W-:Y:S05]  /*25aa0*/  @!P6 BRA `(.L_x_138) ;  /* 0x000000040020e947 */ /* 0x000fea0003800000 */
[----:B------:R-:W1:Y:S01]  /*25ab0*/  S2R R7, SR_CgaCtaId ;  /* 0x0000000000077919 */ /* 0x000e620000008800 */
[----:B------:R-:W-:Y:S02]  /*25ac0*/  MOV R6, 0x400 ;  /* 0x0000040000067802 */ /* 0x000fe40000000f00 */
[----:B------:R-:W-:Y:S02]  /*25ad0*/  SHF.L.U32 R9, R4, 0x1f, RZ ;  /* 0x0000001f04097819 */ /* 0x000fe400000006ff */
[----:B-1----:R-:W-:-:S04]  /*25ae0*/  LEA R7, R7, R6, 0x18 ;  /* 0x0000000607077211 */ /* 0x002fc800078ec0ff */
[----:B------:R-:W-:-:S04]  /*25af0*/  LEA R6, R0, R7, 0x3 ;  /* 0x0000000700067211 */ /* 0x000fc800078e18ff */
[----:B------:R-:W1:Y:S02]  /*25b00*/  SYNCS.PHASECHK.TRANS64.TRYWAIT P3, [R6+URZ+0x74428], R9 ;  /* 0x07442809060075a7 */ /* 0x000e64000806017f */
[----:B-1----:R-:W-:Y:S05]  /*25b10*/  @!P3 BRA `(.L_x_139) ;  /* 0x00000010000cb947 */ /* 0x002fea0003800000 */
.L_x_166:
[----:B------:R-:W-:Y:S01]  /*25b20*/  UPRMT UR4, UR20, 0x9910, URZ ;  /* 0x0000991014047896 */ /* 0x000fe2000800003f */
[----:B-1----:R-:W-:-:S03]  /*25b30*/  @P2 MOV R9, 0x10000 ;  /* 0x0001000000092802 */ /* 0x002fc60000000f00 */
[----:B------:R-:W-:Y:S01]  /*25b40*/  UISETP.NE.AND UP0, UPT, UR4, 0x2, UPT ;  /* 0x000000020400788c */ /* 0x000fe2000bf05270 */
[----:B------:R1:W-:Y:S05]  /*25b50*/  @P2 SYNCS.ARRIVE.TRANS64 RZ, [R6+URZ+0x74400], R9 ;  /* 0x0744000906ff29a7 */ /* 0x0003ea000800003f */
[----:B------:R-:W-:-:S13]  /*25b60*/  PLOP3.LUT P3, PT, PT, PT, UP0, 0x80, 0x0 ;  /* 0x000000000000781c */ /* 0x000fda0003f6f008 */
[----:B-1----:R-:W-:Y:S05]  /*25b70*/  @P3 BRA `(.L_x_140) ;  /* 0x0000000000043947 */ /* 0x002fea0003800000 */
[----:B------:R-:W-:Y:S01]  /*25b80*/  BPT.TRAP 0x1 ;  /* 0x000000040000795c */ /* 0x000fe20000300000 */
.L_x_140:
[----:B------:R-:W-:Y:S05]  /*25b90*/  @P0 BRA `(.L_x_141) ;  /* 0x0000000000040947 */ /* 0x000fea0003800000 */
[----:B------:R-:W-:Y:S01]  /*25ba0*/  BPT.TRAP 0x1 ;  /* 0x000000040000795c */ /* 0x000fe20000300000 */
.L_x_141:
        /* <DEDUP_REMOVED lines=11> */
[----:B------:R-:W-:Y:S01]  /*25c60*/  UMOV UR18, 0x40 ;  /* 0x0000004000127882 */ /* 0x000fe20000000000 */
[----:B------:R-:W-:Y:S01]  /*25c70*/  UMOV UR22, 0x80 ;  /* 0x0000008000167882 */ /* 0x000fe20000000000 */
[----:B------:R-:W-:Y:S01]  /*25c80*/  UMOV UR24, 0xc0 ;  /* 0x000000c000187882 */ /* 0x000fe20000000000 */
[----:B------:R-:W-:Y:S01]  /*25c90*/  UIADD3 UR9, UR9, 0x74400, URZ ;  /* 0x0007440009097890 */ /* 0x000fe2000fffe03f */
[----:B------:R-:W-:Y:S01]  /*25ca0*/  IADD3 R0, R0, 0x1, RZ ;  /* 0x0000000100007810 */ /* 0x000fe20007ffe0ff */
[----:B------:R-:W-:-:S02]  /*25cb0*/  USHF.L.U32 UR11, UR11, 0x6, URZ ;  /* 0x000000060b0b7899 */ /* 0x000fc4000800063f */
[----:B------:R-:W-:Y:S01]  /*25cc0*/  UIADD3 UR8, UR14, 0x20000, URZ ;  /* 0x000200000e087890 */ /* 0x000fe2000fffe03f */
[C---:B------:R-:W-:Y:S01]  /*25cd0*/  ISETP.NE.AND P3, PT, R0.reuse, 0x5, PT ;  /* 0x000000050000780c */ /* 0x040fe20003f65270 */
[----:B------:R-:W-:Y:S02]  /*25ce0*/  UIADD3 UR15, UR14, 0x22000, URZ ;  /* 0x000220000e0f7890 */ /* 0x000fe4000fffe03f */
[----:B------:R-:W-:Y:S01]  /*25cf0*/  UIADD3 UR19, UR14, 0x24000, URZ ;  /* 0x000240000e137890 */ /* 0x000fe2000fffe03f */
[----:B------:R-:W-:Y:S01]  /*25d00*/  SEL R7, RZ, 0x1, P3 ;  /* 0x00000001ff077807 */ /* 0x000fe20001800000 */
[----:B------:R-:W-:Y:S01]  /*25d10*/  UIADD3 UR23, UR14, 0x26000, URZ ;  /* 0x000260000e177890 */ /* 0x000fe2000fffe03f */
[----:B------:R-:W-:Y:S01]  /*25d20*/  SEL R0, R0, RZ, P3 ;  /* 0x000000ff00007207 */ /* 0x000fe20001800000 */
[----:B------:R-:W-:Y:S01]  /*25d30*/  UMOV UR25, 0x100 ;  /* 0x0000010000197882 */ /* 0x000fe20000000000 */
        /* <DEDUP_REMOVED lines=31> */
.L_x_138:
[----:B------:R-:W-:Y:S05]  /*25f30*/  BSYNC B2 ;  /* 0x0000000000027941 */ /* 0x000fea0003800000 */
.L_x_137:
[----:B------:R-:W-:Y:S01]  /*25f40*/  ISETP.LT.OR P3, PT, R5, 0x4, !P6 ;  /* 0x000000040500780c */ /* 0x000fe20007761670 */
[----:B------:R-:W-:-:S12]  /*25f50*/  BSSY B2, `(.L_x_142) ;  /* 0x000004b000027945 */ /* 0x000fd80003800000 */
[----:B------:R-:W-:Y:S05]  /*25f60*/  @P3 BRA `(.L_x_143) ;  /* 0x0000000400243947 */ /* 0x000fea0003800000 */
[----:B------:R-:W1:Y:S01]  /*25f70*/  S2R R7, SR_CgaCtaId ;  /* 0x0000000000077919 */ /* 0x000e620000008800 */
[----:B------:R-:W-:Y:S02]  /*25f80*/  MOV R6, 0x400 ;  /* 0x0000040000067802 */ /* 0x000fe40000000f00 */
[----:B------:R-:W-:Y:S02]  /*25f90*/  SHF.L.U32 R9, R4, 0x1f, RZ ;  /* 0x0000001f04097819 */ /* 0x000fe400000006ff */
[----:B-1----:R-:W-:-:S04]  /*25fa0*/  LEA R7, R7, R6, 0x18 ;  /* 0x0000000607077211 */ /* 0x002fc800078ec0ff */
[----:B------:R-:W-:-:S04]  /*25fb0*/  LEA R6, R0, R7, 0x3 ;  /* 0x0000000700067211 */ /* 0x000fc800078e18ff */
[----:B------:R-:W1:Y:S02]  /*25fc0*/  SYNCS.PHASECHK.TRANS64.TRYWAIT P3, [R6+URZ+0x74428], R9 ;  /* 0x07442809060075a7 */ /* 0x000e64000806017f */
[----:B-1----:R-:W-:Y:S05]  /*25fd0*/  @!P3 BRA `(.L_x_144) ;  /* 0x0000000800f0b947 */ /* 0x002fea0003800000 */
.L_x_167:
[----:B------:R-:W-:Y:S01]  /*25fe0*/  UPRMT UR4, UR20, 0x9910, URZ ;  /* 0x0000991014047896 */ /* 0x000fe2000800003f */
[----:B-1----:R-:W-:-:S03]  /*25ff0*/  @P1 MOV R9, 0x10000 ;  /* 0x0001000000091802 */ /* 0x002fc60000000f00 */
[----:B------:R-:W-:Y:S01]  /*26000*/  UISETP.NE.AND UP0, UPT, UR4, 0x2, UPT ;  /* 0x000000020400788c */ /* 0x000fe2000bf05270 */
[----:B------:R1:W-:Y:S05]  /*26010*/  @P1 SYNCS.ARRIVE.TRANS64 RZ, [R6+URZ+0x74400], R9 ;  /* 0x0744000906ff19a7 */ /* 0x0003ea000800003f */
[----:B------:R-:W-:-:S13]  /*26020*/  PLOP3.LUT P3, PT, PT, PT, UP0, 0x80, 0x0 ;  /* 0x000000000000781c */ /* 0x000fda0003f6f008 */
[----:B-1----:R-:W-:Y:S05]  /*26030*/  @P3 BRA `(.L_x_145) ;  /* 0x0000000000043947 */ /* 0x002fea0003800000 */
[----:B------:R-:W-:Y:S01]  /*26040*/  BPT.TRAP 0x1 ;  /* 0x000000040000795c */ /* 0x000fe20000300000 */
.L_x_145:
[----:B------:R-:W-:Y:S05]  /*26050*/  @P0 BRA `(.L_x_146) ;  /* 0x0000000000040947 */ /* 0x000fea0003800000 */
[----:B------:R-:W-:Y:S01]  /*26060*/  BPT.TRAP 0x1 ;  /* 0x000000040000795c */ /* 0x000fe20000300000 */
.L_x_146:
        /* <DEDUP_REMOVED lines=16> */
[----:B------:R-:W-:Y:S01]  /*26170*/  USHF.L.U32 UR11, UR11, 0x6, URZ ;  /* 0x000000060b0b7899 */ /* 0x000fe2000800063f */
[----:B------:R-:W-:Y:S01]  /*26180*/  IADD3 R8, R8, 0x1, RZ ;  /* 0x0000000108087810 */ /* 0x000fe20007ffe0ff */
[----:B------:R-:W-:Y:S01]  /*26190*/  UIADD3 UR8, UR14, 0x20000, URZ ;  /* 0x000200000e087890 */ /* 0x000fe2000fffe03f */
[----:B------:R-:W-:Y:S01]  /*261a0*/  ISETP.NE.AND P3, PT, R0, 0x5, PT ;  /* 0x000000050000780c */ /* 0x000fe20003f65270 */
[----:B------:R-:W-:-:S02]  /*261b0*/  UIADD3 UR15, UR14, 0x22000, URZ ;  /* 0x000220000e0f7890 */ /* 0x000fc4000fffe03f */
        /* <DEDUP_REMOVED lines=36> */
.L_x_143:
[----:B------:R-:W-:Y:S05]  /*26400*/  BSYNC B2 ;  /* 0x0000000000027941 */ /* 0x000fea0003800000 */
.L_x_142:
[C---:B------:R-:W-:Y:S02]  /*26410*/  ISETP.GT.AND P3, PT, R5.reuse, 0x4, PT ;  /* 0x000000040500780c */ /* 0x040fe40003f64270 */
[----:B------:R-:W-:-:S11]  /*26420*/  IADD3 R5, R5, -0x2, RZ ;  /* 0xfffffffe05057810 */ /* 0x000fd60007ffe0ff */
[----:B------:R-:W-:Y:S05]  /*26430*/  @P3 BRA `(.L_x_147) ;  /* 0xfffffff400943947 */ /* 0x000fea000383ffff */
[----:B------:R-:W-:Y:S05]  /*26440*/  BSYNC B1 ;  /* 0x0000000000017941 */ /* 0x000fea0003800000 */
.L_x_136:
[----:B------:R-:W2:Y:S01]  /*26450*/  LDL.LU R2, [R1+0x200] ;  /* 0x0002000001027983 */ /* 0x000ea20000300800 */
[----:B------:R-:W-:Y:S01]  /*26460*/  ULDC UR4, c[0x0][0xa00] ;  /* 0x0002800000047ab9 */ /* 0x000fe20000000800 */
[----:B------:R-:W-:Y:S01]  /*26470*/  PRMT R5, RZ, 0x7610, R5 ;  /* 0x00007610ff057816 */ /* 0x000fe20000000005 */
[----:B--2---:R-:W-:-:S05]  /*26480*/  VIADD R2, R2, UR21 ;  /* 0x0000001502027c36 */ /* 0x004fca0008000000 */
[----:B------:R1:W-:Y:S01]  /*26490*/  STL [R1+0x200], R2 ;  /* 0x0002000201007387 */ /* 0x0003e20000100800 */
[----:B------:R-:W-:-:S13]  /*264a0*/  ISETP.GE.AND P3, PT, R2, UR4, PT ;  /* 0x0000000402007c0c */ /* 0x000fda000bf66270 */
[----:B-1----:R-:W-:Y:S05]  /*264b0*/  @!P3 BRA `(.L_x_148) ;  /* 0xffffffe8005cb947 */ /* 0x002fea000383ffff */
[----:B------:R-:W-:Y:S05]  /*264c0*/  BSYNC B0 ;  /* 0x0000000000007941 */ /* 0x000fea0003800000 */
.L_x_121:
[----:B------:R-:W-:Y:S05]  /*264d0*/  EXIT ;  /* 0x000000000000794d */ /* 0x000fea0003800000 */
.L_x_17:
[----:B-1----:R-:W-:-:S04]  /*264e0*/  MOV R3, UR4 ;  /* 0x0000000400037c02 */ /* 0x002fc80008000f00 */
[----:B------:R1:W2:Y:S03]  /*264f0*/  SYNCS.PHASECHK.TRANS64.TRYWAIT P1, [R3+URZ+0x74450], R0 ;  /* 0x07445000030075a7 */ /* 0x0002a6000802017f */
[----:B--2---:R-:W-:Y:S05]  /*26500*/  @!P1 NANOSLEEP.SYNCS 0x989680 ;  /* 0x009896800000995d */ /* 0x004fea0003900000 */
[----:B------:R-:W2:Y:S02]  /*26510*/  @!P1 SYNCS.PHASECHK.TRANS64 P1, [R3+URZ+0x74450], R0 ;  /* 0x07445000030095a7 */ /* 0x000ea4000802007f */
[----:B--2---:R-:W-:Y:S05]  /*26520*/  @!P1 BRA `(.L_x_17) ;  /* 0xfffffffc00ec9947 */ /* 0x004fea000383ffff */
[----:B------:R-:W-:Y:S05]  /*26530*/  BRA `(.L_x_149) ;  /* 0xfffffdac00ac7947 */ /* 0x000fea000383ffff */
.L_x_19:
[----:B-1----:R-:W-:-:S04]  /*26540*/  MOV R3, UR38 ;  /* 0x0000002600037c02 */ /* 0x002fc80008000f00 */
[----:B------:R1:W2:Y:S03]  /*26550*/  SYNCS.PHASECHK.TRANS64.TRYWAIT P1, [R3+URZ+0x74400], R0 ;  /* 0x07440000030075a7 */ /* 0x0002a6000802017f */
[----:B--2---:R-:W-:Y:S05]  /*26560*/  @!P1 NANOSLEEP.SYNCS 0x989680 ;  /* 0x009896800000995d */ /* 0x004fea0003900000 */
[----:B------:R-:W2:Y:S02]  /*26570*/  @!P1 SYNCS.PHASECHK.TRANS64 P1, [R3+URZ+0x74400], R0 ;  /* 0x07440000030095a7 */ /* 0x000ea4000802007f */
[----:B--2---:R-:W-:Y:S05]  /*26580*/  @!P1 BRA `(.L_x_19) ;  /* 0xfffffffc00ec9947 */ /* 0x004fea000383ffff */
[----:B------:R-:W-:Y:S05]  /*26590*/  BRA `(.L_x_150) ;  /* 0xfffffdac00cc7947 */ /* 0x000fea000383ffff */
.L_x_20:
[----:B------:R-:W-:-:S06]  /*265a0*/  ULEA UR4, UR47, UR6, 0x3 ;  /* 0x000000062f047291 */ /* 0x000fcc000f8e183f */
[----:B-1----:R-:W-:-:S04]  /*265b0*/  MOV R3, UR4 ;  /* 0x0000000400037c02 */ /* 0x002fc80008000f00 */
[----:B------:R1:W2:Y:S03]  /*265c0*/  SYNCS.PHASECHK.TRANS64.TRYWAIT P1, [R3+URZ+-0x8], R2 ;  /* 0xfffff802030075a7 */ /* 0x0002a6000802017f */
[----:B--2---:R-:W-:Y:S05]  /*265d0*/  @!P1 NANOSLEEP.SYNCS 0x989680 ;  /* 0x009896800000995d */ /* 0x004fea0003900000 */
[----:B------:R-:W2:Y:S02]  /*265e0*/  @!P1 SYNCS.PHASECHK.TRANS64 P1, [R3+URZ+-0x8], R2 ;  /* 0xfffff802030095a7 */ /* 0x000ea4000802007f */
[----:B--2---:R-:W-:Y:S05]  /*265f0*/  @!P1 BRA `(.L_x_20) ;  /* 0xfffffffc00e89947 */ /* 0x004fea000383ffff */
[----:B------:R-:W-:Y:S05]  /*26600*/  BRA `(.L_x_151) ;  /* 0xfffffdac00bc7947 */ /* 0x000fea000383ffff */
.L_x_22:
[----:B-1----:R-:W-:-:S04]  /*26610*/  IMAD.U32 R6, RZ, RZ, UR4 ;  /* 0x00000004ff067e24 */ /* 0x002fc8000f8e00ff */
[----:B------:R1:W2:Y:S03]  /*26620*/  SYNCS.PHASECHK.TRANS64.TRYWAIT P1, [R6+URZ+0x74400], R3 ;  /* 0x07440003060075a7 */ /* 0x0002a6000802017f */
[----:B--2---:R-:W-:Y:S05]  /*26630*/  @!P1 NANOSLEEP.SYNCS 0x989680 ;  /* 0x009896800000995d */ /* 0x004fea0003900000 */
[----:B------:R-:W2:Y:S02]  /*26640*/  @!P1 SYNCS.PHASECHK.TRANS64 P1, [R6+URZ+0x74400], R3 ;  /* 0x07440003060095a7 */ /* 0x000ea4000802007f */
[----:B--2---:R-:W-:Y:S05]  /*26650*/  @!P1 BRA `(.L_x_22) ;  /* 0xfffffffc00ec9947 */ /* 0x004fea000383ffff */
[----:B------:R-:W-:Y:S05]  /*26660*/  BRA `(.L_x_152) ;  /* 0xfffffdd400cc7947 */ /* 0x000fea000383ffff */
.L_x_27:
[----:B-1----:R-:W-:-:S04]  /*26670*/  MOV R4, UR5 ;  /* 0x0000000500047c02 */ /* 0x002fc80008000f00 */
[----:B------:R1:W2:Y:S03]  /*26680*/  SYNCS.PHASECHK.TRANS64.TRYWAIT P2, [R4+URZ+0x74400], R0 ;  /* 0x07440000040075a7 */ /* 0x0002a6000804017f */
[----:B--2---:R-:W-:Y:S05]  /*26690*/  @!P2 NANOSLEEP.SYNCS 0x989680 ;  /* 0x009896800000a95d */ /* 0x004fea0003900000 */
[----:B------:R-:W2:Y:S02]  /*266a0*/  @!P2 SYNCS.PHASECHK.TRANS64 P2, [R4+URZ+0x74400], R0 ;  /* 0x074400000400a5a7 */ /* 0x000ea4000804007f */
[----:B--2---:R-:W-:Y:S05]  /*266b0*/  @!P2 BRA `(.L_x_27) ;  /* 0xfffffffc00eca947 */ /* 0x004fea000383ffff */
[----:B------:R-:W-:Y:S05]  /*266c0*/  BRA `(.L_x_153) ;  /* 0xfffffe2400447947 */ /* 0x000fea000383ffff */
.L_x_31:
[----:B-1----:R-:W-:-:S04]  /*266d0*/  MOV R0, UR7 ;  /* 0x0000000700007c02 */ /* 0x002fc80008000f00 */
[----:B------:R1:W2:Y:S03]  /*266e0*/  SYNCS.PHASECHK.TRANS64.TRYWAIT P2, [R0+URZ+0x74400], R10 ;  /* 0x0744000a000075a7 */ /* 0x0002a6000804017f */
[----:B--2---:R-:W-:Y:S05]  /*266f0*/  @!P2 NANOSLEEP.SYNCS 0x989680 ;  /* 0x009896800000a95d */ /* 0x004fea0003900000 */
[----:B------:R-:W2:Y:S02]  /*26700*/  @!P2 SYNCS.PHASECHK.TRANS64 P2, [R0+URZ+0x74400], R10 ;  /* 0x0744000a0000a5a7 */ /* 0x000ea4000804007f */
[----:B--2---:R-:W-:Y:S05]  /*26710*/  @!P2 BRA `(.L_x_31) ;  /* 0xfffffffc00eca947 */ /* 0x004fea000383ffff */
[----:B------:R-:W-:Y:S05]  /*26720*/  BRA `(.L_x_30) ;  /* 0xfffffe70004c7947 */ /* 0x000fea000383ffff */
.L_x_39:
[----:B-1----:R-:W-:-:S04]  /*26730*/  MOV R3, UR5 ;  /* 0x0000000500037c02 */ /* 0x002fc80008000f00 */
[----:B------:R1:W2:Y:S03]  /*26740*/  SYNCS.PHASECHK.TRANS64.TRYWAIT P2, [R3+URZ+0x74400], R0 ;  /* 0x07440000030075a7 */ /* 0x0002a6000804017f */
[----:B--2---:R-:W-:Y:S05]  /*26750*/  @!P2 NANOSLEEP.SYNCS 0x989680 ;  /* 0x009896800000a95d */ /* 0x004fea0003900000 */
[----:B------:R-:W2:Y:S02]  /*26760*/  @!P2 SYNCS.PHASECHK.TRANS64 P2, [R3+URZ+0x74400], R0 ;  /* 0x074400000300a5a7 */ /* 0x000ea4000804007f */
[----:B--2---:R-:W-:Y:S05]  /*26770*/  @!P2 BRA `(.L_x_39) ;  /* 0xfffffffc00eca947 */ /* 0x004fea000383ffff */
[----:B------:R-:W-:Y:S05]  /*26780*/  BRA `(.L_x_154) ;  /* 0xfffffec800e87947 */ /* 0x000fea000383ffff */
.L_x_43:
[----:B-1----:R-:W-:-:S04]  /*26790*/  IMAD.U32 R0, RZ, RZ, UR7 ;  /* 0x00000007ff007e24 */ /* 0x002fc8000f8e00ff */
[----:B------:R1:W2:Y:S03]  /*267a0*/  SYNCS.PHASECHK.TRANS64.TRYWAIT P2, [R0+URZ+0x74400], R6 ;  /* 0x07440006000075a7 */ /* 0x0002a6000804017f */
[----:B--2---:R-:W-:Y:S05]  /*267b0*/  @!P2 NANOSLEEP.SYNCS 0x989680 ;  /* 0x009896800000a95d */ /* 0x004fea0003900000 */
[----:B------:R-:W2:Y:S02]  /*267c0*/  @!P2 SYNCS.PHASECHK.TRANS64 P2, [R0+URZ+0x74400], R6 ;  /* 0x074400060000a5a7 */ /* 0x000ea4000804007f */
[----:B--2---:R-:W-:Y:S05]  /*267d0*/  @!P2 BRA `(.L_x_43) ;  /* 0xfffffffc00eca947 */ /* 0x004fea000383ffff */
[----:B------:R-:W-:Y:S05]  /*267e0*/  BRA `(.L_x_42) ;  /* 0xffffff1800fc7947 */ /* 0x000fea000383ffff */
.L_x_63:
[----:B------:R-:W2:Y:S02]  /*267f0*/  LDL R2, [R1+0x274] ;  /* 0x0002740001027983 */ /* 0x000ea40000100800 */
[----:B--2---:R-:W-:-:S13]  /*26800*/  R2UR UR4, R2 ;  /* 0x00000000020472ca */ /* 0x004fda00000e0000 */
[----:B-1----:R-:W-:-:S04]  /*26810*/  MOV R3, UR4 ;  /* 0x0000000400037c02 */ /* 0x002fc80008000f00 */
[----:B------:R1:W2:Y:S03]  /*26820*/  SYNCS.PHASECHK.TRANS64.TRYWAIT P1, [R3+URZ+0x8], R0 ;  /* 0x00000800030075a7 */ /* 0x0002a6000802017f */
[----:B--2---:R-:W-:Y:S05]  /*26830*/  @!P1 NANOSLEEP.SYNCS 0x989680 ;  /* 0x009896800000995d */ /* 0x004fea0003900000 */
[----:B------:R-:W2:Y:S02]  /*26840*/  @!P1 SYNCS.PHASECHK.TRANS64 P1, [R3+URZ+0x8], R0 ;  /* 0x00000800030095a7 */ /* 0x000ea4000802007f */
[----:B--2---:R-:W-:Y:S05]  /*26850*/  @!P1 BRA `(.L_x_63) ;  /* 0xfffffffc00e49947 */ /* 0x004fea000383ffff */
[----:B------:R-:W-:Y:S05]  /*26860*/  BRA `(.L_x_155) ;  /* 0xffffff9800907947 */ /* 0x000fea000383ffff */
.L_x_106:
[----:B------:R-:W-:Y:S01]  /*26870*/  BSSY B1, `(.L_x_156) ;  /* 0x0000006000017945 */ /* 0x000fe20003800000 */
[----:B------:R-:W-:-:S07]  /*26880*/  MOV R15, 0xffffffff ;  /* 0xffffffff000f7802 */ /* 0x000fce0000000f00 */
[----:B------:R-:W-:Y:S05]  /*26890*/  WARPSYNC.COLLECTIVE R15, `(.L_x_157) ;  /* 0x000000000f0c7348 */ /* 0x000fea0003c00000 */
[----:B------:R-:W-:Y:S02]  /*268a0*/  ELECT P6, UR62, PT ;  /* 0x00000000003e782f */ /* 0x000fe400038c0000 */
[----:B------:R-:W-:Y:S01]  /*268b0*/  MOV R14, UR62 ;  /* 0x0000003e000e7c02 */ /* 0x000fe20008000f00 */
[----:B------:R-:W-:Y:S10]  /*268c0*/  ENDCOLLECTIVE ;  /* 0x000000000000791b */ /* 0x000ff40003800000 */
.L_x_157:
[----:B------:R-:W-:Y:S05]  /*268d0*/  BSYNC B1 ;  /* 0x0000000000017941 */ /* 0x000fea0003800000 */
.L_x_156:
[----:B------:R-:W-:Y:S05]  /*268e0*/  BRA `(.L_x_158) ;  /* 0xffffffd800507947 */ /* 0x000fea000383ffff */
.L_x_109:
[----:B-1----:R1:W2:Y:S02]  /*268f0*/  SYNCS.PHASECHK.TRANS64.TRYWAIT P2, [R7+URZ+0x74460], R6 ;  /* 0x07446006070075a7 */ /* 0x0022a4000804017f */
[----:B--2---:R-:W-:Y:S05]  /*26900*/  @!P2 NANOSLEEP.SYNCS 0x989680 ;  /* 0x009896800000a95d */ /* 0x004fea0003900000 */
[----:B------:R-:W2:Y:S02]  /*26910*/  @!P2 SYNCS.PHASECHK.TRANS64 P2, [R7+URZ+0x74460], R6 ;  /* 0x074460060700a5a7 */ /* 0x000ea4000804007f */
[----:B--2---:R-:W-:Y:S05]  /*26920*/  @!P2 BRA `(.L_x_109) ;  /* 0xfffffffc00f0a947 */ /* 0x004fea000383ffff */
[----:B------:R-:W-:Y:S05]  /*26930*/  BRA `(.L_x_159) ;  /* 0xffffffd800707947 */ /* 0x000fea000383ffff */
.L_x_114:
[----:B-1----:R1:W2:Y:S02]  /*26940*/  SYNCS.PHASECHK.TRANS64.TRYWAIT P2, [R7+URZ+0x744b0], R4 ;  /* 0x0744b004070075a7 */ /* 0x0022a4000804017f */
[----:B--2---:R-:W-:Y:S05]  /*26950*/  @!P2 NANOSLEEP.SYNCS 0x989680 ;  /* 0x009896800000a95d */ /* 0x004fea0003900000 */
[----:B------:R-:W2:Y:S02]  /*26960*/  @!P2 SYNCS.PHASECHK.TRANS64 P2, [R7+URZ+0x744b0], R4 ;  /* 0x0744b0040700a5a7 */ /* 0x000ea4000804007f */
[----:B--2---:R-:W-:Y:S05]  /*26970*/  @!P2 BRA `(.L_x_114) ;  /* 0xfffffffc00f0a947 */ /* 0x004fea000383ffff */
[----:B------:R-:W-:Y:S05]  /*26980*/  BRA `(.L_x_113) ;  /* 0xffffffdc00907947 */ /* 0x000fea000383ffff */
.L_x_117:
[----:B-1----:R1:W2:Y:S02]  /*26990*/  SYNCS.PHASECHK.TRANS64.TRYWAIT P2, [R4+URZ+0x74460], R9 ;  /* 0x07446009040075a7 */ /* 0x0022a4000804017f */
[----:B--2---:R-:W-:Y:S05]  /*269a0*/  @!P2 NANOSLEEP.SYNCS 0x989680 ;  /* 0x009896800000a95d */ /* 0x004fea0003900000 */
[----:B------:R-:W2:Y:S02]  /*269b0*/  @!P2 SYNCS.PHASECHK.TRANS64 P2, [R4+URZ+0x74460], R9 ;  /* 0x074460090400a5a7 */ /* 0x000ea4000804007f */
[----:B--2---:R-:W-:Y:S05]  /*269c0*/  @!P2 BRA `(.L_x_117) ;  /* 0xfffffffc00f0a947 */ /* 0x004fea000383ffff */
[----:B------:R-:W-:Y:S05]  /*269d0*/  BRA `(.L_x_160) ;  /* 0xffffffdc00a47947 */ /* 0x000fea000383ffff */
.L_x_122:
[----:B------:R-:W-:Y:S01]  /*269e0*/  BSSY B1, `(.L_x_161) ;  /* 0x0000006000017945 */ /* 0x000fe20003800000 */
[----:B------:R-:W-:-:S07]  /*269f0*/  MOV R15, 0xffffffff ;  /* 0xffffffff000f7802 */ /* 0x000fce0000000f00 */
[----:B------:R-:W-:Y:S05]  /*26a00*/  WARPSYNC.COLLECTIVE R15, `(.L_x_162) ;  /* 0x000000000f0c7348 */ /* 0x000fea0003c00000 */
[----:B------:R-:W-:Y:S02]  /*26a10*/  ELECT P6, UR62, PT ;  /* 0x00000000003e782f */ /* 0x000fe400038c0000 */
[----:B------:R-:W-:Y:S01]  /*26a20*/  MOV R14, UR62 ;  /* 0x0000003e000e7c02 */ /* 0x000fe20008000f00 */
[----:B------:R-:W-:Y:S10]  /*26a30*/  ENDCOLLECTIVE ;  /* 0x000000000000791b */ /* 0x000ff40003800000 */
.L_x_162:
[----:B------:R-:W-:Y:S05]  /*26a40*/  BSYNC B1 ;  /* 0x0000000000017941 */ /* 0x000fea0003800000 */
.L_x_161:
[----:B------:R-:W-:Y:S05]  /*26a50*/  BRA `(.L_x_163) ;  /* 0xffffffe400607947 */ /* 0x000fea000383ffff */
.L_x_125:
[----:B-1----:R1:W2:Y:S02]  /*26a60*/  SYNCS.PHASECHK.TRANS64.TRYWAIT P4, [R8+URZ+0x74428], R7 ;  /* 0x07442807080075a7 */ /* 0x0022a4000808017f */
[----:B--2---:R-:W-:Y:S05]  /*26a70*/  @!P4 NANOSLEEP.SYNCS 0x989680 ;  /* 0x009896800000c95d */ /* 0x004fea0003900000 */
[----:B------:R-:W2:Y:S02]  /*26a80*/  @!P4 SYNCS.PHASECHK.TRANS64 P4, [R8+URZ+0x74428], R7 ;  /* 0x074428070800c5a7 */ /* 0x000ea4000808007f */
[----:B--2---:R-:W-:Y:S05]  /*26a90*/  @!P4 BRA `(.L_x_125) ;  /* 0xfffffffc00f0c947 */ /* 0x004fea000383ffff */
[----:B------:R-:W-:Y:S05]  /*26aa0*/  BRA `(.L_x_164) ;  /* 0xffffffe400787947 */ /* 0x000fea000383ffff */
.L_x_130:
[----:B-1----:R1:W2:Y:S02]  /*26ab0*/  SYNCS.PHASECHK.TRANS64.TRYWAIT P4, [R5+URZ+0x744b0], R8 ;  /* 0x0744b008050075a7 */ /* 0x0022a4000808017f */
[----:B--2---:R-:W-:Y:S05]  /*26ac0*/  @!P4 NANOSLEEP.SYNCS 0x989680 ;  /* 0x009896800000c95d */ /* 0x004fea0003900000 */
[----:B------:R-:W2:Y:S02]  /*26ad0*/  @!P4 SYNCS.PHASECHK.TRANS64 P4, [R5+URZ+0x744b0], R8 ;  /* 0x0744b0080500c5a7 */ /* 0x000ea4000808007f */
[----:B--2---:R-:W-:Y:S05]  /*26ae0*/  @!P4 BRA `(.L_x_130) ;  /* 0xfffffffc00f0c947 */ /* 0x004fea000383ffff */
[----:B------:R-:W-:Y:S05]  /*26af0*/  BRA `(.L_x_129) ;  /* 0xffffffe800907947 */ /* 0x000fea000383ffff */
.L_x_133:
[----:B-1----:R1:W2:Y:S02]  /*26b00*/  SYNCS.PHASECHK.TRANS64.TRYWAIT P3, [R7+URZ+0x74428], R8 ;  /* 0x07442808070075a7 */ /* 0x0022a4000806017f */
[----:B--2---:R-:W-:Y:S05]  /*26b10*/  @!P3 NANOSLEEP.SYNCS 0x989680 ;  /* 0x009896800000b95d */ /* 0x004fea0003900000 */
[----:B------:R-:W2:Y:S02]  /*26b20*/  @!P3 SYNCS.PHASECHK.TRANS64 P3, [R7+URZ+0x74428], R8 ;  /* 0x074428080700b5a7 */ /* 0x000ea4000806007f */
[----:B--2---:R-:W-:Y:S05]  /*26b30*/  @!P3 BRA `(.L_x_133) ;  /* 0xfffffffc00f0b947 */ /* 0x004fea000383ffff */
[----:B------:R-:W-:Y:S05]  /*26b40*/  BRA `(.L_x_165) ;  /* 0xffffffe800a87947 */ /* 0x000fea000383ffff */
.L_x_139:
[----:B-1----:R1:W2:Y:S02]  /*26b50*/  SYNCS.PHASECHK.TRANS64.TRYWAIT P3, [R6+URZ+0x74428], R9 ;  /* 0x07442809060075a7 */ /* 0x0022a4000806017f */
[----:B--2---:R-:W-:Y:S05]  /*26b60*/  @!P3 NANOSLEEP.SYNCS 0x989680 ;  /* 0x009896800000b95d */ /* 0x004fea0003900000 */
[----:B------:R-:W2:Y:S02]  /*26b70*/  @!P3 SYNCS.PHASECHK.TRANS64 P3, [R6+URZ+0x74428], R9 ;  /* 0x074428090600b5a7 */ /* 0x000ea4000806007f */
[----:B--2---:R-:W-:Y:S05]  /*26b80*/  @!P3 BRA `(.L_x_139) ;  /* 0xfffffffc00f0b947 */ /* 0x004fea000383ffff */
[----:B------:R-:W-:Y:S05]  /*26b90*/  BRA `(.L_x_166) ;  /* 0xffffffec00e07947 */ /* 0x000fea000383ffff */
.L_x_144:
[----:B-1----:R1:W2:Y:S02]  /*26ba0*/  SYNCS.PHASECHK.TRANS64.TRYWAIT P3, [R6+URZ+0x74428], R9 ;  /* 0x07442809060075a7 */ /* 0x0022a4000806017f */
[----:B--2---:R-:W-:Y:S05]  /*26bb0*/  @!P3 NANOSLEEP.SYNCS 0x989680 ;  /* 0x009896800000b95d */ /* 0x004fea0003900000 */
[----:B------:R-:W2:Y:S02]  /*26bc0*/  @!P3 SYNCS.PHASECHK.TRANS64 P3, [R6+URZ+0x74428], R9 ;  /* 0x074428090600b5a7 */ /* 0x000ea4000806007f */
[----:B--2---:R-:W-:Y:S05]  /*26bd0*/  @!P3 BRA `(.L_x_144) ;  /* 0xfffffffc00f0b947 */ /* 0x004fea000383ffff */
[----:B------:R-:W-:Y:S05]  /*26be0*/  BRA `(.L_x_167) ;  /* 0xfffffff000fc7947 */ /* 0x000fea000383ffff */
        .weak           $__internal_0_$__cuda_sm20_rcp_rn_f32_slowpath
        .type           $__internal_0_$__cuda_sm20_rcp_rn_f32_slowpath,@function
        .size           $__internal_0_$__cuda_sm20_rcp_rn_f32_slowpath,(.L_x_173 - $__internal_0_$__cuda_sm20_rcp_rn_f32_slowpath)
$__internal_0_$__cuda_sm20_rcp_rn_f32_slowpath:
[----:B------:R-:W-:Y:S01]  /*26bf0*/  IMAD.SHL.U32 R2, R0, 0x2, RZ ;  /* 0x0000000200027824 */ /* 0x000fe200078e00ff */
[----:B------:R-:W-:Y:S04]  /*26c00*/  BSSY B2, `(.L_x_168) ;  /* 0x0000030000027945 */ /* 0x000fe80003800000 */
[----:B------:R-:W-:-:S04]  /*26c10*/  SHF.R.U32.HI R2, RZ, 0x18, R2 ;  /* 0x00000018ff027819 */ /* 0x000fc80000011602 */
[----:B------:R-:W-:-:S13]  /*26c20*/  ISETP.NE.U32.AND P0, PT, R2, RZ, PT ;  /* 0x000000ff0200720c */ /* 0x000fda0003f05070 */
[----:B------:R-:W-:Y:S05]  /*26c30*/  @P0 BRA `(.L_x_169) ;  /* 0x0000000000280947 */ /* 0x000fea0003800000 */
[----:B------:R-:W-:-:S04]  /*26c40*/  SHF.L.U32 R2, R0, 0x1, RZ ;  /* 0x0000000100027819 */ /* 0x000fc800000006ff */
[----:B------:R-:W-:-:S13]  /*26c50*/  ISETP.NE.AND P0, PT, R2, RZ, PT ;  /* 0x000000ff0200720c */ /* 0x000fda0003f05270 */
[----:B------:R-:W-:Y:S01]  /*26c60*/  @P0 FFMA R7, R0, 1.84467440737095516160e+19, RZ ;  /* 0x5f80000000070823 */ /* 0x000fe200000000ff */
[----:B------:R-:W-:Y:S08]  /*26c70*/  @!P0 MUFU.RCP R2, R0 ;  /* 0x0000000000028308 */ /* 0x000ff00000001000 */
[----:B------:R-:W1:Y:S02]  /*26c80*/  @P0 MUFU.RCP R3, R7 ;  /* 0x0000000700030308 */ /* 0x000e640000001000 */
[----:B-1----:R-:W-:-:S04]  /*26c90*/  @P0 FFMA R7, R7, R3, -1 ;  /* 0xbf80000007070423 */ /* 0x002fc80000000003 */
[----:B------:R-:W-:-:S04]  /*26ca0*/  @P0 FADD.FTZ R7, -R7, -RZ ;  /* 0x800000ff07070221 */ /* 0x000fc80000010100 */
[----:B------:R-:W-:-:S04]  /*26cb0*/  @P0 FFMA R3, R3, R7, R3 ;  /* 0x0000000703030223 */ /* 0x000fc80000000003 */
[----:B------:R-:W-:Y:S01]  /*26cc0*/  @P0 FFMA R2, R3, 1.84467440737095516160e+19, RZ ;  /* 0x5f80000003020823 */ /* 0x000fe200000000ff */
[----:B------:R-:W-:Y:S06]  /*26cd0*/  BRA `(.L_x_170) ;  /* 0x0000000000887947 */ /* 0x000fec0003800000 */
.L_x_169:
[----:B------:R-:W-:-:S04]  /*26ce0*/  IADD3 R14, R2, -0xfd, RZ ;  /* 0xffffff03020e7810 */ /* 0x000fc80007ffe0ff */
[----:B------:R-:W-:-:S13]  /*26cf0*/  ISETP.GT.U32.AND P0, PT, R14, 0x1, PT ;  /* 0x000000010e00780c */ /* 0x000fda0003f04070 */
[----:B------:R-:W-:Y:S05]  /*26d00*/  @P0 BRA `(.L_x_171) ;  /* 0x0000000000780947 */ /* 0x000fea0003800000 */
[----:B------:R-:W-:Y:S01]  /*26d10*/  LOP3.LUT R7, R0, 0x7fffff, RZ, 0xc0, !PT ;  /* 0x007fffff00077812 */ /* 0x000fe200078ec0ff */
[----:B------:R-:W-:Y:S01]  /*26d20*/  VIADD R2, R2, 0xffffff04 ;  /* 0xffffff0402027836 */ /* 0x000fe20000000000 */
[----:B------:R-:W-:Y:S02]  /*26d30*/  MOV R15, 0x3 ;  /* 0x00000003000f7802 */ /* 0x000fe40000000f00 */
[----:B------:R-:W-:Y:S02]  /*26d40*/  LOP3.LUT R7, R7, 0x3f800000, RZ, 0xfc, !PT ;  /* 0x3f80000007077812 */ /* 0x000fe400078efcff */
[----:B------:R-:W-:Y:S02]  /*26d50*/  SHF.L.U32 R15, R15, R14, RZ ;  /* 0x0000000e0f0f7219 */ /* 0x000fe400000006ff */
[----:B------:R-:W1:Y:S02]  /*26d60*/  MUFU.RCP R3, R7 ;  /* 0x0000000700037308 */ /* 0x000e640000001000 */
[----:B-1----:R-:W-:-:S04]  /*26d70*/  FFMA R8, R7, R3, -1 ;  /* 0xbf80000007087423 */ /* 0x002fc80000000003 */
[----:B------:R-:W-:-:S04]  /*26d80*/  FADD.FTZ R8, -R8, -RZ ;  /* 0x800000ff08087221 */ /* 0x000fc80000010100 */
[CCC-:B------:R-:W-:Y:S01]  /*26d90*/  FFMA.RM R7, R3.reuse, R8.reuse, R3.reuse ;  /* 0x0000000803077223 */ /* 0x1c0fe20000004003 */
[----:B------:R-:W-:-:S05]  /*26da0*/  FFMA.RP R3, R3, R8, R3 ;  /* 0x0000000803037223 */ /* 0x000fca0000008003 */
[C---:B------:R-:W-:Y:S02]  /*26db0*/  FSETP.NEU.FTZ.AND P0, PT, R7.reuse, R3, PT ;  /* 0x000000030700720b */ /* 0x040fe40003f1d000 */
[----:B------:R-:W-:Y:S02]  /*26dc0*/  LOP3.LUT R3, R7, 0x7fffff, RZ, 0xc0, !PT ;  /* 0x007fffff07037812 */ /* 0x000fe400078ec0ff */
[----:B------:R-:W-:Y:S02]  /*26dd0*/  SEL R7, RZ, 0xffffffff, !P0 ;  /* 0xffffffffff077807 */ /* 0x000fe40004000000 */
[----:B------:R-:W-:Y:S02]  /*26de0*/  LOP3.LUT R3, R3, 0x800000, RZ, 0xfc, !PT ;  /* 0x0080000003037812 */ /* 0x000fe400078efcff */
[----:B------:R-:W-:Y:S02]  /*26df0*/  IADD3 R8, -R7, RZ, RZ ;  /* 0x000000ff07087210 */ /* 0x000fe40007ffe1ff */
[----:B------:R-:W-:-:S02]  /*26e00*/  LOP3.LUT R15, R15, R3, RZ, 0xc0, !PT ;  /* 0x000000030f0f7212 */ /* 0x000fc400078ec0ff */
[-C--:B------:R-:W-:Y:S02]  /*26e10*/  LOP3.LUT P1, RZ, R8, R14.reuse, R3, 0xf8, !PT ;  /* 0x0000000e08ff7212 */ /* 0x080fe4000782f803 */
[----:B------:R-:W-:Y:S02]  /*26e20*/  SHF.R.U32.HI R7, RZ, R14, R15 ;  /* 0x0000000eff077219 */ /* 0x000fe4000001160f */
[----:B------:R-:W-:Y:S02]  /*26e30*/  SHF.R.U32.HI R2, RZ, R2, R3 ;  /* 0x00000002ff027219 */ /* 0x000fe40000011603 */
[C---:B------:R-:W-:Y:S02]  /*26e40*/  LOP3.LUT P0, RZ, R7.reuse, 0x1, RZ, 0xc0, !PT ;  /* 0x0000000107ff7812 */ /* 0x040fe4000780c0ff */
[----:B------:R-:W-:-:S04]  /*26e50*/  LOP3.LUT P2, RZ, R7, 0x2, RZ, 0xc0, !PT ;  /* 0x0000000207ff7812 */ /* 0x000fc8000784c0ff */
[----:B------:R-:W-:Y:S02]  /*26e60*/  PLOP3.LUT P0, PT, P0, P1, P2, 0xe0, 0x0 ;  /* 0x000000000000781c */ /* 0x000fe40000703c20 */
[----:B------:R-:W-:Y:S02]  /*26e70*/  LOP3.LUT P1, RZ, R0, 0x7fffff, RZ, 0xc0, !PT ;  /* 0x007fffff00ff7812 */ /* 0x000fe4000782c0ff */
[----:B------:R-:W-:-:S04]  /*26e80*/  SEL R3, RZ, 0x1, !P0 ;  /* 0x00000001ff037807 */ /* 0x000fc80004000000 */
[----:B------:R-:W-:-:S04]  /*26e90*/  IADD3 R3, -R3, RZ, RZ ;  /* 0x000000ff03037210 */ /* 0x000fc80007ffe1ff */
[----:B------:R-:W-:-:S13]  /*26ea0*/  ISETP.GE.AND P0, PT, R3, RZ, PT ;  /* 0x000000ff0300720c */ /* 0x000fda0003f06270 */
[----:B------:R-:W-:-:S05]  /*26eb0*/  @!P0 IADD3 R2, R2, 0x1, RZ ;  /* 0x0000000102028810 */ /* 0x000fca0007ffe0ff */
[----:B------:R-:W-:-:S05]  /*26ec0*/  @!P1 IMAD.SHL.U32 R2, R2, 0x2, RZ ;  /* 0x0000000202029824 */ /* 0x000fca00078e00ff */
[----:B------:R-:W-:Y:S01]  /*26ed0*/  LOP3.LUT R2, R2, 0x80000000, R0, 0xf8, !PT ;  /* 0x8000000002027812 */ /* 0x000fe200078ef800 */
[----:B------:R-:W-:Y:S06]  /*26ee0*/  BRA `(.L_x_170) ;  /* 0x0000000000047947 */ /* 0x000fec0003800000 */
.L_x_171:
[----:B------:R1:W2:Y:S02]  /*26ef0*/  MUFU.RCP R2, R0 ;  /* 0x0000000000027308 */ /* 0x0002a40000001000 */
.L_x_170:
[----:B------:R-:W-:Y:S05]  /*26f00*/  BSYNC B2 ;  /* 0x0000000000027941 */ /* 0x000fea0003800000 */
.L_x_168:
[----:B--2---:R-:W-:Y:S02]  /*26f10*/  MOV R7, R2 ;  /* 0x0000000200077202 */ /* 0x004fe40000000f00 */
[----:B------:R-:W-:Y:S02]  /*26f20*/  MOV R2, R9 ;  /* 0x0000000900027202 */ /* 0x000fe40000000f00 */
[----:B------:R-:W-:-:S04]  /*26f30*/  MOV R3, 0x0 ;  /* 0x0000000000037802 */ /* 0x000fc80000000f00 */
[----:B-1----:R-:W-:Y:S05]  /*26f40*/  RET.REL.NODEC R2 `(_ZN7cutlass13device_kernelINS_4fmha6kernel28FmhaKernelTmaWarpSpecializedINS1_10collective30FmhaMainloopTmaWarpSpecializedINS_10bfloat16_tEffN4cute5tupleIJNS7_1CILi128EEENS9_ILi64EEENS9_ILi512EEEEEENS8_IJiNS9_ILi1EEENS8_IJiiEEEEEESG_SG_NS4_14ResidualFusionEJNS2_6OptionILNS2_3TagE0ENS9_ILb1EEEEENSI_ILSJ_2ESK_EEEEENS4_15FmhaFwdEpilogueIS6_fNS8_IJSB_SC_SB_EEEEENS2_23PersistentTileSchedulerEJSL_SM_EEEEEvNT_6ParamsE) ;  /* 0xfffffd90022c7950 */ /* 0x002fea0003c3ffff */
.L_x_172:
[----:B------:R-:W-:-:S00]  /*26f50*/  BRA `(.L_x_172) ;  /* 0xfffffffc00fc7947 */ /* 0x000fc0000383ffff */
[----:B------:R-:W-:-:S00]  /*26f60*/  NOP ;  /* 0x0000000000007918 */ /* 0x000fc00000000000 */
        /* <DEDUP_REMOVED lines=9> */
.L_x_173:


//--------------------- .nv.global.init           --------------------------
	.section	.nv.global.init,"aw",@progbits
.nv.global.init:
	.type		$str$24,@object
	.size		$str$24,($str$25 - $str$24)
$str$24:
        /*0000*/ 	.byte	0x28, 0x61, 0x64, 0x64, 0x72, 0x65, 0x73, 0x73, 0x20, 0x26, 0x20, 0x6d, 0x61, 0x73, 0x6b, 0x29
        /*0010*/ 	.byte	0x20, 0x3d, 0x3d, 0x20, 0x30, 0x00
	.type		$str$25,@object
	.size		$str$25,(__unnamed_1 - $str$25)
$str$25:
        /*0016*/ 	.byte	0x2f, 0x74, 0x6d, 0x70, 0x2f, 0x63, 0x75, 0x74, 0x6c, 0x61, 0x73, 0x73, 0x5f, 0x73, 0x77, 0x65
        /*0026*/ 	.byte	0x65, 0x70, 0x5f, 0x73, 0x72, 0x63, 0x2f, 0x69, 0x6e, 0x63, 0x6c, 0x75, 0x64, 0x65, 0x2f, 0x63
        /*0036*/ 	.byte	0x75, 0x74, 0x65, 0x2f, 0x70, 0x6f, 0x69, 0x6e, 0x74, 0x65, 0x72, 0x5f, 0x66, 0x6c, 0x61, 0x67
        /*0046*/ 	.byte	0x67, 0x65, 0x64, 0x2e, 0x68, 0x70, 0x70, 0x00
	.type		__unnamed_1,@object
	.size		__unnamed_1,(__unnamed_2 - __unnamed_1)
__unnamed_1:
        /* <DEDUP_REMOVED lines=28> */
        /*020e*/ 	.byte	0x32, 0x30, 0x34, 0x38, 0x3e, 0x3e, 0x3e, 0x3e, 0x3e, 0x5d, 0x00
	.type		__unnamed_2,@object
	.size		__unnamed_2,(.L_1 - __unnamed_2)
__unnamed_2:
        /* <DEDUP_REMOVED lines=29> */
.L_1:


//--------------------- .nv.shared._ZN7cutlass13device_kernelINS_4fmha6kernel28FmhaKernelTmaWarpSpecializedINS1_10collective30FmhaMainloopTmaWarpSpecializedINS_10bfloat16_tEffN4cute5tupleIJNS7_1CILi128EEENS9_ILi64EEENS9_ILi512EEEEEENS8_IJiNS9_ILi1EEENS8_IJiiEEEEEESG_SG_NS4_14ResidualFusionEJNS2_6OptionILNS2_3TagE0ENS9_ILb1EEEEENSI_ILSJ_2ESK_EEEEENS4_15FmhaFwdEpilogueIS6_fNS8_IJSB_SC_SB_EEEEENS2_23PersistentTileSchedulerEJSL_SM_EEEEEvNT_6ParamsE --------------------------
	.section	.nv.shared._ZN7cutlass13device_kernelINS_4fmha6kernel28FmhaKernelTmaWarpSpecializedINS1_10collective30FmhaMainloopTmaWarpSpecializedINS_10bfloat16_tEffN4cute5tupleIJNS7_1CILi128EEENS9_ILi64EEENS9_ILi512EEEEEENS8_IJiNS9_ILi1EEENS8_IJiiEEEEEESG_SG_NS4_14ResidualFusionEJNS2_6OptionILNS2_3TagE0ENS9_ILb1EEEEENSI_ILSJ_2ESK_EEEEENS4_15FmhaFwdEpilogueIS6_fNS8_IJSB_SC_SB_EEEEENS2_23PersistentTileSchedulerEJSL_SM_EEEEEvNT_6ParamsE,"aw",@nobits
	.sectionflags	@""
	.align	16
	.zero		1024


//--------------------- .nv.shared.reserved.0     --------------------------
	.section	.nv.shared.reserved.0,"aw",@nobits
	.weak		__nv_reservedSMEM_offset_0_alias
	.size		__nv_reservedSMEM_offset_0_alias, 0, 0
	.other		__nv_reservedSMEM_offset_0_alias,@"STO_CUDA_RESERVED_SHARED STV_DEFAULT"
__nv_reservedSMEM_offset_0_alias:
	.zero		0


//--------------------- .nv.global                --------------------------
	.section	.nv.global,"aw",@nobits
.nv.global:
	.type		_ZN39_INTERNAL_59f11e54_4_k_cu_aef2dab7_36834cute1_E,@object
	.size		_ZN39_INTERNAL_59f11e54_4_k_cu_aef2dab7_36834cute1_E,(_ZN39_INTERNAL_59f11e54_4_k_cu_aef2dab7_36834cuda3std3__45__cpo6cbeginE - _ZN39_INTERNAL_59f11e54_4_k_cu_aef2dab7_36834cute1_E)
_ZN39_INTERNAL_59f11e54_4_k_cu_aef2dab7_36834cute1_E:
	.zero		1
	.type		_ZN39_INTERNAL_59f11e54_4_k_cu_aef2dab7_36834cuda3std3__45__cpo6cbeginE,@object
	.size		_ZN39_INTERNAL_59f11e54_4_k_cu_aef2dab7_36834cuda3std3__45__cpo6cbeginE,(_ZN39_INTERNAL_59f11e54_4_k_cu_aef2dab7_36834cuda3std3__48in_placeE - _ZN39_INTERNAL_59f11e54_4_k_cu_aef2dab7_36834cuda3std3__45__cpo6cbeginE)
_ZN39_INTERNAL_59f11e54_4_k_cu_aef2dab7_36834cuda3std3__45__cpo6cbeginE:
	.zero		1
	.type		_ZN39_INTERNAL_59f11e54_4_k_cu_aef2dab7_36834cuda3std3__48in_placeE,@object
	.size		_ZN39_INTERNAL_59f11e54_4_k_cu_aef2dab7_36834cuda3std3__48in_placeE,(_ZN39_INTERNAL_59f11e54_4_k_cu_aef2dab7_36834cuda3std6ranges3__45__cpo9iter_moveE - _ZN39_INTERNAL_59f11e54_4_k_cu_aef2dab7_36834cuda3std3__48in_placeE)
_ZN39_INTERNAL_59f11e54_4_k_cu_aef2dab7_36834cuda3std3__48in_placeE:
	.zero		1
	.type		_ZN39_INTERNAL_59f11e54_4_k_cu_aef2dab7_36834cuda3std6ranges3__45__cpo9iter_moveE,@object
	.size		_ZN39_INTERNAL_59f11e54_4_k_cu_aef2dab7_36834cuda3std6ranges3__45__cpo9iter_moveE,(_ZN39_INTERNAL_59f11e54_4_k_cu_aef2dab7_36834cuda3std3__45__cpo5beginE - _ZN39_INTERNAL_59f11e54_4_k_cu_aef2dab7_36834cuda3std6ranges3__45__cpo9iter_moveE)
_ZN39_INTERNAL_59f11e54_4_k_cu_aef2dab7_36834cuda3std6ranges3__45__cpo9iter_moveE:
	.zero		1
	.type		_ZN39_INTERNAL_59f11e54_4_k_cu_aef2dab7_36834cuda3std3__45__cpo5beginE,@object
	.size		_ZN39_INTERNAL_59f11e54_4_k_cu_aef2dab7_36834cuda3std3__45__cpo5beginE,(_ZN39_INTERNAL_59f11e54_4_k_cu_aef2dab7_36834cuda3std3__441_GLOBAL__N__59f11e54_4_k_cu_aef2dab7_36836ignoreE - _ZN39_INTERNAL_59f11e54_4_k_cu_aef2dab7_36834cuda3std3__45__cpo5beginE)
_ZN39_INTERNAL_59f11e54_4_k_cu_aef2dab7_36834cuda3std3__45__cpo5beginE:
	.zero		1
	.type		_ZN39_INTERNAL_59f11e54_4_k_cu_aef2dab7_36834cuda3std3__441_GLOBAL__N__59f11e54_4_k_cu_aef2dab7_36836ignoreE,@object
	.size		_ZN39_INTERNAL_59f11e54_4_k_cu_aef2dab7_36834cuda3std3__441_GLOBAL__N__59f11e54_4_k_cu_aef2dab7_36836ignoreE,(_ZN39_INTERNAL_59f11e54_4_k_cu_aef2dab7_36834cute7productE - _ZN39_INTERNAL_59f11e54_4_k_cu_aef2dab7_36834cuda3std3__441_GLOBAL__N__59f11e54_4_k_cu_aef2dab7_36836ignoreE)
_ZN39_INTERNAL_59f11e54_4_k_cu_aef2dab7_36834cuda3std3__441_GLOBAL__N__59f11e54_4_k_cu_aef2dab7_36836ignoreE:
	.zero		1
	.type		_ZN39_INTERNAL_59f11e54_4_k_cu_aef2dab7_36834cute7productE,@object
	.size		_ZN39_INTERNAL_59f11e54_4_k_cu_aef2dab7_36834cute7productE,(_ZN39_INTERNAL_59f11e54_4_k_cu_aef2dab7_36834cuda3std3__45__cpo3endE - _ZN39_INTERNAL_59f11e54_4_k_cu_aef2dab7_36834cute7productE)
_ZN39_INTERNAL_59f11e54_4_k_cu_aef2dab7_36834cute7productE:
	.zero		1
	.type		_ZN39_INTERNAL_59f11e54_4_k_cu_aef2dab7_36834cuda3std3__45__cpo3endE,@object
	.size		_ZN39_INTERNAL_59f11e54_4_k_cu_aef2dab7_36834cuda3std3__45__cpo3endE,(_ZN39_INTERNAL_59f11e54_4_k_cu_aef2dab7_36834cuda3std3__419piecewise_constructE - _ZN39_INTERNAL_59f11e54_4_k_cu_aef2dab7_36834cuda3std3__45__cpo3endE)
_ZN39_INTERNAL_59f11e54_4_k_cu_aef2dab7_36834cuda3std3__45__cpo3endE:
	.zero		1
	.type		_ZN39_INTERNAL_59f11e54_4_k_cu_aef2dab7_36834cuda3std3__419piecewise_constructE,@object
	.size		_ZN39_INTERNAL_59f11e54_4_k_cu_aef2dab7_36834cuda3std3__419piecewise_constructE,(_ZN39_INTERNAL_59f11e54_4_k_cu_aef2dab7_36834cuda3std3__45__cpo4cendE - _ZN39_INTERNAL_59f11e54_4_k_cu_aef2dab7_36834cuda3std3__419piecewise_constructE)
_ZN39_INTERNAL_59f11e54_4_k_cu_aef2dab7_36834cuda3std3__419piecewise_constructE:
	.zero		1
	.type		_ZN39_INTERNAL_59f11e54_4_k_cu_aef2dab7_36834cuda3std3__45__cpo4cendE,@object
	.size		_ZN39_INTERNAL_59f11e54_4_k_cu_aef2dab7_36834cuda3std3__45__cpo4cendE,(_ZN39_INTERNAL_59f11e54_4_k_cu_aef2dab7_36834cuda3std6ranges3__45__cpo4swapE - _ZN39_INTERNAL_59f11e54_4_k_cu_aef2dab7_36834cuda3std3__45__cpo4cendE)
_ZN39_INTERNAL_59f11e54_4_k_cu_aef2dab7_36834cuda3std3__45__cpo4cendE:
	.zero		1
	.type		_ZN39_INTERNAL_59f11e54_4_k_cu_aef2dab7_36834cuda3std6ranges3__45__cpo4swapE,@object
	.size		_ZN39_INTERNAL_59f11e54_4_k_cu_aef2dab7_36834cuda3std6ranges3__45__cpo4swapE,(.L_9 - _ZN39_INTERNAL_59f11e54_4_k_cu_aef2dab7_36834cuda3std6ranges3__45__cpo4swapE)
_ZN39_INTERNAL_59f11e54_4_k_cu_aef2dab7_36834cuda3std6ranges3__45__cpo4swapE:
	.zero		1
.L_9:


//--------------------- .nv.constant0._ZN7cutlass13device_kernelINS_4fmha6kernel28FmhaKernelTmaWarpSpecializedINS1_10collective30FmhaMainloopTmaWarpSpecializedINS_10bfloat16_tEffN4cute5tupleIJNS7_1CILi128EEENS9_ILi64EEENS9_ILi512EEEEEENS8_IJiNS9_ILi1EEENS8_IJiiEEEEEESG_SG_NS4_14ResidualFusionEJNS2_6OptionILNS2_3TagE0ENS9_ILb1EEEEENSI_ILSJ_2ESK_EEEEENS4_15FmhaFwdEpilogueIS6_fNS8_IJSB_SC_SB_EEEEENS2_23PersistentTileSchedulerEJSL_SM_EEEEEvNT_6ParamsE --------------------------
	.section	.nv.constant0._ZN7cutlass13device_kernelINS_4fmha6kernel28FmhaKernelTmaWarpSpecializedINS1_10collective30FmhaMainloopTmaWarpSpecializedINS_10bfloat16_tEffN4cute5tupleIJNS7_1CILi128EEENS9_ILi64EEENS9_ILi512EEEEEENS8_IJiNS9_ILi1EEENS8_IJiiEEEEEESG_SG_NS4_14ResidualFusionEJNS2_6OptionILNS2_3TagE0ENS9_ILb1EEEEENSI_ILSJ_2ESK_EEEEENS4_15FmhaFwdEpilogueIS6_fNS8_IJSB_SC_SB_EEEEENS2_23PersistentTileSchedulerEJSL_SM_EEEEEvNT_6ParamsE,"a",@progbits
	.sectionflags	@""
	.align	4
.nv.constant0._ZN7cutlass13device_kernelINS_4fmha6kernel28FmhaKernelTmaWarpSpecializedINS1_10collective30FmhaMainloopTmaWarpSpecializedINS_10bfloat16_tEffN4cute5tupleIJNS7_1CILi128EEENS9_ILi64EEENS9_ILi512EEEEEENS8_IJiNS9_ILi1EEENS8_IJiiEEEEEESG_SG_NS4_14ResidualFusionEJNS2_6OptionILNS2_3TagE0ENS9_ILb1EEEEENSI_ILSJ_2ESK_EEEEENS4_15FmhaFwdEpilogueIS6_fNS8_IJSB_SC_SB_EEEEENS2_23PersistentTileSchedulerEJSL_SM_EEEEEvNT_6ParamsE:
	.zero		2688


//--------------------- SYMBOLS --------------------------

	.type		.nv.reservedSmem.offset0,@object
	.size		.nv.reservedSmem.offset0,0x4
	.type		__assertfail,@function
